	.target	sm_90

	.elftype	@"ET_EXEC"


//--------------------- .note.nv.tkinfo           --------------------------
	.section	.note.nv.tkinfo,"",@"SHT_NOTE"
	.sectionflags	@"SHF_NOTE_NV_TKINFO"
	.tkinfo
        /*0018*/ 	.word	0x00000002
        /*0030*/ 	.string	""
        /*0030*/ 	.string	"ptxas"
        /*0030*/ 	.string	"Cuda compilation tools, release 13.0, V13.0.88"
        /*0030*/ 	.string	"Build cuda_13.0.r13.0/compiler.36424714_0"
        /*0030*/ 	.string	"-arch sm_90 -m 64 "



//--------------------- .note.nv.cuinfo           --------------------------
	.section	.note.nv.cuinfo,"",@"SHT_NOTE"
	.sectionflags	@"SHF_NOTE_NV_CUINFO"
        /*0018*/ 	.short	0x0002
        /*001a*/ 	.short	0x005a
        /*001c*/ 	.short	0x0082
	.zero		2


//--------------------- .nv.info                  --------------------------
	.section	.nv.info,"",@"SHT_CUDA_INFO"
	.align	4


	//----- nvinfo : EIATTR_REGCOUNT
	.align		4
        /*0000*/ 	.byte	0x04, 0x2f
        /*0002*/ 	.short	(.L_33 - .L_32)
	.align		4
.L_32:
        /*0004*/ 	.word	index@(_ZN2at6native29vectorized_elementwise_kernelILi8EZZNS0_61_GLOBAL__N__ae8afa13_23_FlattenIndicesKernel_cu_75b981de_308221_flatten_indices_implINS2_18CUDAKernelLauncherEiLl8EEENS_6TensorERKS5_N3c108ArrayRefIlEEENKUlvE0_clEvEUllE_St5arrayIPcLm2EEEEviT0_T1_)
        /*0008*/ 	.word	0x00000028


	//----- nvinfo : EIATTR_FRAME_SIZE
	.align		4
.L_33:
        /*000c*/ 	.byte	0x04, 0x11
        /*000e*/ 	.short	(.L_35 - .L_34)
	.align		4
.L_34:
        /*0010*/ 	.word	index@(_ZN2at6native29vectorized_elementwise_kernelILi8EZZNS0_61_GLOBAL__N__ae8afa13_23_FlattenIndicesKernel_cu_75b981de_308221_flatten_indices_implINS2_18CUDAKernelLauncherEiLl8EEENS_6TensorERKS5_N3c108ArrayRefIlEEENKUlvE0_clEvEUllE_St5arrayIPcLm2EEEEviT0_T1_)
        /*0014*/ 	.word	0x00000068


	//----- nvinfo : EIATTR_REGCOUNT
	.align		4
.L_35:
        /*0018*/ 	.byte	0x04, 0x2f
        /*001a*/ 	.short	(.L_37 - .L_36)
	.align		4
.L_36:
        /*001c*/ 	.word	index@(_ZN2at6native29vectorized_elementwise_kernelILi4EZZNS0_61_GLOBAL__N__ae8afa13_23_FlattenIndicesKernel_cu_75b981de_308221_flatten_indices_implINS2_18CUDAKernelLauncherEiLl8EEENS_6TensorERKS5_N3c108ArrayRefIlEEENKUlvE0_clEvEUllE_St5arrayIPcLm2EEEEviT0_T1_)
        /*0020*/ 	.word	0x00000028


	//----- nvinfo : EIATTR_FRAME_SIZE
	.align		4
.L_37:
        /*0024*/ 	.byte	0x04, 0x11
        /*0026*/ 	.short	(.L_39 - .L_38)
	.align		4
.L_38:
        /*0028*/ 	.word	index@(_ZN2at6native29vectorized_elementwise_kernelILi4EZZNS0_61_GLOBAL__N__ae8afa13_23_FlattenIndicesKernel_cu_75b981de_308221_flatten_indices_implINS2_18CUDAKernelLauncherEiLl8EEENS_6TensorERKS5_N3c108ArrayRefIlEEENKUlvE0_clEvEUllE_St5arrayIPcLm2EEEEviT0_T1_)
        /*002c*/ 	.word	0x00000068


	//----- nvinfo : EIATTR_REGCOUNT
	.align		4
.L_39:
        /*0030*/ 	.byte	0x04, 0x2f
        /*0032*/ 	.short	(.L_41 - .L_40)
	.align		4
.L_40:
        /*0034*/ 	.word	index@(_ZN2at6native29vectorized_elementwise_kernelILi2EZZNS0_61_GLOBAL__N__ae8afa13_23_FlattenIndicesKernel_cu_75b981de_308221_flatten_indices_implINS2_18CUDAKernelLauncherEiLl8EEENS_6TensorERKS5_N3c108ArrayRefIlEEENKUlvE0_clEvEUllE_St5arrayIPcLm2EEEEviT0_T1_)
        /*0038*/ 	.word	0x00000028


	//----- nvinfo : EIATTR_FRAME_SIZE
	.align		4
.L_41:
        /*003c*/ 	.byte	0x04, 0x11
        /*003e*/ 	.short	(.L_43 - .L_42)
	.align		4
.L_42:
        /*0040*/ 	.word	index@(_ZN2at6native29vectorized_elementwise_kernelILi2EZZNS0_61_GLOBAL__N__ae8afa13_23_FlattenIndicesKernel_cu_75b981de_308221_flatten_indices_implINS2_18CUDAKernelLauncherEiLl8EEENS_6TensorERKS5_N3c108ArrayRefIlEEENKUlvE0_clEvEUllE_St5arrayIPcLm2EEEEviT0_T1_)
        /*0044*/ 	.word	0x00000068


	//----- nvinfo : EIATTR_REGCOUNT
	.align		4
.L_43:
        /*0048*/ 	.byte	0x04, 0x2f
        /*004a*/ 	.short	(.L_45 - .L_44)
	.align		4
.L_44:
        /*004c*/ 	.word	index@(_ZN2at6native27unrolled_elementwise_kernelIZZNS0_61_GLOBAL__N__ae8afa13_23_FlattenIndicesKernel_cu_75b981de_308221_flatten_indices_implINS2_18CUDAKernelLauncherEiLl8EEENS_6TensorERKS5_N3c108ArrayRefIlEEENKUlvE0_clEvEUllE_St5arrayIPcLm2EELi4E23TrivialOffsetCalculatorILi1EjESH_NS0_6memory15LoadWithoutCastENSI_16StoreWithoutCastEEEviT_T0_T2_T3_T4_T5_)
        /*0050*/ 	.word	0x00000020


	//----- nvinfo : EIATTR_FRAME_SIZE
	.align		4
.L_45:
        /*0054*/ 	.byte	0x04, 0x11
        /*0056*/ 	.short	(.L_47 - .L_46)
	.align		4
.L_46:
        /*0058*/ 	.word	index@(_ZN2at6native27unrolled_elementwise_kernelIZZNS0_61_GLOBAL__N__ae8afa13_23_FlattenIndicesKernel_cu_75b981de_308221_flatten_indices_implINS2_18CUDAKernelLauncherEiLl8EEENS_6TensorERKS5_N3c108ArrayRefIlEEENKUlvE0_clEvEUllE_St5arrayIPcLm2EELi4E23TrivialOffsetCalculatorILi1EjESH_NS0_6memory15LoadWithoutCastENSI_16StoreWithoutCastEEEviT_T0_T2_T3_T4_T5_)
        /*005c*/ 	.word	0x00000068


	//----- nvinfo : EIATTR_REGCOUNT
	.align		4
.L_47:
        /*0060*/ 	.byte	0x04, 0x2f
        /*0062*/ 	.short	(.L_49 - .L_48)
	.align		4
.L_48:
        /*0064*/ 	.word	index@(_ZN2at6native18elementwise_kernelILi128ELi2EZNS0_22gpu_kernel_impl_nocastIZZNS0_61_GLOBAL__N__ae8afa13_23_FlattenIndicesKernel_cu_75b981de_308221_flatten_indices_implINS3_18CUDAKernelLauncherEiLl8EEENS_6TensorERKS6_N3c108ArrayRefIlEEENKUlvE0_clEvEUllE_EEvRNS_18TensorIteratorBaseERKT_EUliE_EEviT1_)
        /*0068*/ 	.word	0x00000020


	//----- nvinfo : EIATTR_FRAME_SIZE
	.align		4
.L_49:
        /*006c*/ 	.byte	0x04, 0x11
        /*006e*/ 	.short	(.L_51 - .L_50)
	.align		4
.L_50:
        /*0070*/ 	.word	index@(_ZN2at6native18elementwise_kernelILi128ELi2EZNS0_22gpu_kernel_impl_nocastIZZNS0_61_GLOBAL__N__ae8afa13_23_FlattenIndicesKernel_cu_75b981de_308221_flatten_indices_implINS3_18CUDAKernelLauncherEiLl8EEENS_6TensorERKS6_N3c108ArrayRefIlEEENKUlvE0_clEvEUllE_EEvRNS_18TensorIteratorBaseERKT_EUliE_EEviT1_)
        /*0074*/ 	.word	0x00000000


	//----- nvinfo : EIATTR_REGCOUNT
	.align		4
.L_51:
        /*0078*/ 	.byte	0x04, 0x2f
        /*007a*/ 	.short	(.L_53 - .L_52)
	.align		4
.L_52:
        /*007c*/ 	.word	index@(_ZN2at6native27unrolled_elementwise_kernelIZZNS0_61_GLOBAL__N__ae8afa13_23_FlattenIndicesKernel_cu_75b981de_308221_flatten_indices_implINS2_18CUDAKernelLauncherEiLl8EEENS_6TensorERKS5_N3c108ArrayRefIlEEENKUlvE0_clEvEUllE_St5arrayIPcLm2EELi4E23TrivialOffsetCalculatorILi1EjESH_NS0_6memory12LoadWithCastILi1EEENSI_13StoreWithCastILi1EEEEEviT_T0_T2_T3_T4_T5_)
        /*0080*/ 	.word	0x00000028


	//----- nvinfo : EIATTR_FRAME_SIZE
	.align		4
.L_53:
        /*0084*/ 	.byte	0x04, 0x11
        /*0086*/ 	.short	(.L_55 - .L_54)
	.align		4
.L_54:
        /*0088*/ 	.word	index@(_ZN2at6native27unrolled_elementwise_kernelIZZNS0_61_GLOBAL__N__ae8afa13_23_FlattenIndicesKernel_cu_75b981de_308221_flatten_indices_implINS2_18CUDAKernelLauncherEiLl8EEENS_6TensorERKS5_N3c108ArrayRefIlEEENKUlvE0_clEvEUllE_St5arrayIPcLm2EELi4E23TrivialOffsetCalculatorILi1EjESH_NS0_6memory12LoadWithCastILi1EEENSI_13StoreWithCastILi1EEEEEviT_T0_T2_T3_T4_T5_)
        /*008c*/ 	.word	0x00000068


	//----- nvinfo : EIATTR_REGCOUNT
	.align		4
.L_55:
        /*0090*/ 	.byte	0x04, 0x2f
        /*0092*/ 	.short	(.L_57 - .L_56)
	.align		4
.L_56:
        /*0094*/ 	.word	index@(_ZN2at6native18elementwise_kernelILi128ELi4EZNS0_15gpu_kernel_implIZZNS0_61_GLOBAL__N__ae8afa13_23_FlattenIndicesKernel_cu_75b981de_308221_flatten_indices_implINS3_18CUDAKernelLauncherEiLl8EEENS_6TensorERKS6_N3c108ArrayRefIlEEENKUlvE0_clEvEUllE_EEvRNS_18TensorIteratorBaseERKT_EUliE_EEviT1_)
        /*0098*/ 	.word	0x00000028


	//----- nvinfo : EIATTR_FRAME_SIZE
	.align		4
.L_57:
        /*009c*/ 	.byte	0x04, 0x11
        /*009e*/ 	.short	(.L_59 - .L_58)
	.align		4
.L_58:
        /*00a0*/ 	.word	index@(_ZN2at6native18elementwise_kernelILi128ELi4EZNS0_15gpu_kernel_implIZZNS0_61_GLOBAL__N__ae8afa13_23_FlattenIndicesKernel_cu_75b981de_308221_flatten_indices_implINS3_18CUDAKernelLauncherEiLl8EEENS_6TensorERKS6_N3c108ArrayRefIlEEENKUlvE0_clEvEUllE_EEvRNS_18TensorIteratorBaseERKT_EUliE_EEviT1_)
        /*00a4*/ 	.word	0x00000000


	//----- nvinfo : EIATTR_REGCOUNT
	.align		4
.L_59:
        /*00a8*/ 	.byte	0x04, 0x2f
        /*00aa*/ 	.short	(.L_61 - .L_60)
	.align		4
.L_60:
        /*00ac*/ 	.word	index@(_ZN2at6native29vectorized_elementwise_kernelILi8EZZNS0_61_GLOBAL__N__ae8afa13_23_FlattenIndicesKernel_cu_75b981de_308221_flatten_indices_implINS2_18CUDAKernelLauncherEiLl0EEENS_6TensorERKS5_N3c108ArrayRefIlEEENKUlvE0_clEvEUllE_St5arrayIPcLm2EEEEviT0_T1_)
        /*00b0*/ 	.word	0x00000038


	//----- nvinfo : EIATTR_FRAME_SIZE
	.align		4
.L_61:
        /*00b4*/ 	.byte	0x04, 0x11
        /*00b6*/ 	.short	(.L_63 - .L_62)
	.align		4
.L_62:
        /*00b8*/ 	.word	index@(_ZN2at6native29vectorized_elementwise_kernelILi8EZZNS0_61_GLOBAL__N__ae8afa13_23_FlattenIndicesKernel_cu_75b981de_308221_flatten_indices_implINS2_18CUDAKernelLauncherEiLl0EEENS_6TensorERKS5_N3c108ArrayRefIlEEENKUlvE0_clEvEUllE_St5arrayIPcLm2EEEEviT0_T1_)
        /*00bc*/ 	.word	0x00000000


	//----- nvinfo : EIATTR_REGCOUNT
	.align		4
.L_63:
        /*00c0*/ 	.byte	0x04, 0x2f
        /*00c2*/ 	.short	(.L_65 - .L_64)
	.align		4
.L_64:
        /*00c4*/ 	.word	index@(_ZN2at6native29vectorized_elementwise_kernelILi4EZZNS0_61_GLOBAL__N__ae8afa13_23_FlattenIndicesKernel_cu_75b981de_308221_flatten_indices_implINS2_18CUDAKernelLauncherEiLl0EEENS_6TensorERKS5_N3c108ArrayRefIlEEENKUlvE0_clEvEUllE_St5arrayIPcLm2EEEEviT0_T1_)
        /*00c8*/ 	.word	0x00000038


	//----- nvinfo : EIATTR_FRAME_SIZE
	.align		4
.L_65:
        /*00cc*/ 	.byte	0x04, 0x11
        /*00ce*/ 	.short	(.L_67 - .L_66)
	.align		4
.L_66:
        /*00d0*/ 	.word	index@(_ZN2at6native29vectorized_elementwise_kernelILi4EZZNS0_61_GLOBAL__N__ae8afa13_23_FlattenIndicesKernel_cu_75b981de_308221_flatten_indices_implINS2_18CUDAKernelLauncherEiLl0EEENS_6TensorERKS5_N3c108ArrayRefIlEEENKUlvE0_clEvEUllE_St5arrayIPcLm2EEEEviT0_T1_)
        /*00d4*/ 	.word	0x00000000


	//----- nvinfo : EIATTR_REGCOUNT
	.align		4
.L_67:
        /*00d8*/ 	.byte	0x04, 0x2f
        /*00da*/ 	.short	(.L_69 - .L_68)
	.align		4
.L_68:
        /*00dc*/ 	.word	index@(_ZN2at6native29vectorized_elementwise_kernelILi2EZZNS0_61_GLOBAL__N__ae8afa13_23_FlattenIndicesKernel_cu_75b981de_308221_flatten_indices_implINS2_18CUDAKernelLauncherEiLl0EEENS_6TensorERKS5_N3c108ArrayRefIlEEENKUlvE0_clEvEUllE_St5arrayIPcLm2EEEEviT0_T1_)
        /*00e0*/ 	.word	0x00000038


	//----- nvinfo : EIATTR_FRAME_SIZE
	.align		4
.L_69:
        /*00e4*/ 	.byte	0x04, 0x11
        /*00e6*/ 	.short	(.L_71 - .L_70)
	.align		4
.L_70:
        /*00e8*/ 	.word	index@(_ZN2at6native29vectorized_elementwise_kernelILi2EZZNS0_61_GLOBAL__N__ae8afa13_23_FlattenIndicesKernel_cu_75b981de_308221_flatten_indices_implINS2_18CUDAKernelLauncherEiLl0EEENS_6TensorERKS5_N3c108ArrayRefIlEEENKUlvE0_clEvEUllE_St5arrayIPcLm2EEEEviT0_T1_)
        /*00ec*/ 	.word	0x00000000


	//----- nvinfo : EIATTR_REGCOUNT
	.align		4
.L_71:
        /*00f0*/ 	.byte	0x04, 0x2f
        /*00f2*/ 	.short	(.L_73 - .L_72)
	.align		4
.L_72:
        /*00f4*/ 	.word	index@(_ZN2at6native27unrolled_elementwise_kernelIZZNS0_61_GLOBAL__N__ae8afa13_23_FlattenIndicesKernel_cu_75b981de_308221_flatten_indices_implINS2_18CUDAKernelLauncherEiLl0EEENS_6TensorERKS5_N3c108ArrayRefIlEEENKUlvE0_clEvEUllE_St5arrayIPcLm2EELi4E23TrivialOffsetCalculatorILi1EjESH_NS0_6memory15LoadWithoutCastENSI_16StoreWithoutCastEEEviT_T0_T2_T3_T4_T5_)
        /*00f8*/ 	.word	0x00000020


	//----- nvinfo : EIATTR_FRAME_SIZE
	.align		4
.L_73:
        /*00fc*/ 	.byte	0x04, 0x11
        /*00fe*/ 	.short	(.L_75 - .L_74)
	.align		4
.L_74:
        /*0100*/ 	.word	index@(_ZN2at6native27unrolled_elementwise_kernelIZZNS0_61_GLOBAL__N__ae8afa13_23_FlattenIndicesKernel_cu_75b981de_308221_flatten_indices_implINS2_18CUDAKernelLauncherEiLl0EEENS_6TensorERKS5_N3c108ArrayRefIlEEENKUlvE0_clEvEUllE_St5arrayIPcLm2EELi4E23TrivialOffsetCalculatorILi1EjESH_NS0_6memory15LoadWithoutCastENSI_16StoreWithoutCastEEEviT_T0_T2_T3_T4_T5_)
        /*0104*/ 	.word	0x00000000


	//----- nvinfo : EIATTR_REGCOUNT
	.align		4
.L_75:
        /*0108*/ 	.byte	0x04, 0x2f
        /*010a*/ 	.short	(.L_77 - .L_76)
	.align		4
.L_76:
        /*010c*/ 	.word	index@(_ZN2at6native18elementwise_kernelILi128ELi2EZNS0_22gpu_kernel_impl_nocastIZZNS0_61_GLOBAL__N__ae8afa13_23_FlattenIndicesKernel_cu_75b981de_308221_flatten_indices_implINS3_18CUDAKernelLauncherEiLl0EEENS_6TensorERKS6_N3c108ArrayRefIlEEENKUlvE0_clEvEUllE_EEvRNS_18TensorIteratorBaseERKT_EUliE_EEviT1_)
        /*0110*/ 	.word	0x00000030


	//----- nvinfo : EIATTR_FRAME_SIZE
	.align		4
.L_77:
        /*0114*/ 	.byte	0x04, 0x11
        /*0116*/ 	.short	(.L_79 - .L_78)
	.align		4
.L_78:
        /*0118*/ 	.word	index@(_ZN2at6native18elementwise_kernelILi128ELi2EZNS0_22gpu_kernel_impl_nocastIZZNS0_61_GLOBAL__N__ae8afa13_23_FlattenIndicesKernel_cu_75b981de_308221_flatten_indices_implINS3_18CUDAKernelLauncherEiLl0EEENS_6TensorERKS6_N3c108ArrayRefIlEEENKUlvE0_clEvEUllE_EEvRNS_18TensorIteratorBaseERKT_EUliE_EEviT1_)
        /*011c*/ 	.word	0x00000000


	//----- nvinfo : EIATTR_REGCOUNT
	.align		4
.L_79:
        /*0120*/ 	.byte	0x04, 0x2f
        /*0122*/ 	.short	(.L_81 - .L_80)
	.align		4
.L_80:
        /*0124*/ 	.word	index@(_ZN2at6native27unrolled_elementwise_kernelIZZNS0_61_GLOBAL__N__ae8afa13_23_FlattenIndicesKernel_cu_75b981de_308221_flatten_indices_implINS2_18CUDAKernelLauncherEiLl0EEENS_6TensorERKS5_N3c108ArrayRefIlEEENKUlvE0_clEvEUllE_St5arrayIPcLm2EELi4E23TrivialOffsetCalculatorILi1EjESH_NS0_6memory12LoadWithCastILi1EEENSI_13StoreWithCastILi1EEEEEviT_T0_T2_T3_T4_T5_)
        /*0128*/ 	.word	0x00000028


	//----- nvinfo : EIATTR_FRAME_SIZE
	.align		4
.L_81:
        /*012c*/ 	.byte	0x04, 0x11
        /*012e*/ 	.short	(.L_83 - .L_82)
	.align		4
.L_82:
        /*0130*/ 	.word	index@(_ZN2at6native27unrolled_elementwise_kernelIZZNS0_61_GLOBAL__N__ae8afa13_23_FlattenIndicesKernel_cu_75b981de_308221_flatten_indices_implINS2_18CUDAKernelLauncherEiLl0EEENS_6TensorERKS5_N3c108ArrayRefIlEEENKUlvE0_clEvEUllE_St5arrayIPcLm2EELi4E23TrivialOffsetCalculatorILi1EjESH_NS0_6memory12LoadWithCastILi1EEENSI_13StoreWithCastILi1EEEEEviT_T0_T2_T3_T4_T5_)
        /*0134*/ 	.word	0x00000000


	//----- nvinfo : EIATTR_REGCOUNT
	.align		4
.L_83:
        /*0138*/ 	.byte	0x04, 0x2f
        /*013a*/ 	.short	(.L_85 - .L_84)
	.align		4
.L_84:
        /*013c*/ 	.word	index@(_ZN2at6native18elementwise_kernelILi128ELi4EZNS0_15gpu_kernel_implIZZNS0_61_GLOBAL__N__ae8afa13_23_FlattenIndicesKernel_cu_75b981de_308221_flatten_indices_implINS3_18CUDAKernelLauncherEiLl0EEENS_6TensorERKS6_N3c108ArrayRefIlEEENKUlvE0_clEvEUllE_EEvRNS_18TensorIteratorBaseERKT_EUliE_EEviT1_)
        /*0140*/ 	.word	0x00000028


	//----- nvinfo : EIATTR_FRAME_SIZE
	.align		4
.L_85:
        /*0144*/ 	.byte	0x04, 0x11
        /*0146*/ 	.short	(.L_87 - .L_86)
	.align		4
.L_86:
        /*0148*/ 	.word	index@(_ZN2at6native18elementwise_kernelILi128ELi4EZNS0_15gpu_kernel_implIZZNS0_61_GLOBAL__N__ae8afa13_23_FlattenIndicesKernel_cu_75b981de_308221_flatten_indices_implINS3_18CUDAKernelLauncherEiLl0EEENS_6TensorERKS6_N3c108ArrayRefIlEEENKUlvE0_clEvEUllE_EEvRNS_18TensorIteratorBaseERKT_EUliE_EEviT1_)
        /*014c*/ 	.word	0x00000000


	//----- nvinfo : EIATTR_REGCOUNT
	.align		4
.L_87:
        /*0150*/ 	.byte	0x04, 0x2f
        /*0152*/ 	.short	(.L_89 - .L_88)
	.align		4
.L_88:
        /*0154*/ 	.word	index@(_ZN2at6native29vectorized_elementwise_kernelILi8EZZNS0_61_GLOBAL__N__ae8afa13_23_FlattenIndicesKernel_cu_75b981de_308221_flatten_indices_implINS2_18CUDAKernelLauncherElLl8EEENS_6TensorERKS5_N3c108ArrayRefIlEEENKUlvE0_clEvEUllE_St5arrayIPcLm2EEEEviT0_T1_)
        /*0158*/ 	.word	0x00000028


	//----- nvinfo : EIATTR_FRAME_SIZE
	.align		4
.L_89:
        /*015c*/ 	.byte	0x04, 0x11
        /*015e*/ 	.short	(.L_91 - .L_90)
	.align		4
.L_90:
        /*0160*/ 	.word	index@(_ZN2at6native29vectorized_elementwise_kernelILi8EZZNS0_61_GLOBAL__N__ae8afa13_23_FlattenIndicesKernel_cu_75b981de_308221_flatten_indices_implINS2_18CUDAKernelLauncherElLl8EEENS_6TensorERKS5_N3c108ArrayRefIlEEENKUlvE0_clEvEUllE_St5arrayIPcLm2EEEEviT0_T1_)
        /*0164*/ 	.word	0x00000068


	//----- nvinfo : EIATTR_REGCOUNT
	.align		4
.L_91:
        /*0168*/ 	.byte	0x04, 0x2f
        /*016a*/ 	.short	(.L_93 - .L_92)
	.align		4
.L_92:
        /*016c*/ 	.word	index@(_ZN2at6native29vectorized_elementwise_kernelILi4EZZNS0_61_GLOBAL__N__ae8afa13_23_FlattenIndicesKernel_cu_75b981de_308221_flatten_indices_implINS2_18CUDAKernelLauncherElLl8EEENS_6TensorERKS5_N3c108ArrayRefIlEEENKUlvE0_clEvEUllE_St5arrayIPcLm2EEEEviT0_T1_)
        /*0170*/ 	.word	0x00000028


	//----- nvinfo : EIATTR_FRAME_SIZE
	.align		4
.L_93:
        /*0174*/ 	.byte	0x04, 0x11
        /*0176*/ 	.short	(.L_95 - .L_94)
	.align		4
.L_94:
        /*0178*/ 	.word	index@(_ZN2at6native29vectorized_elementwise_kernelILi4EZZNS0_61_GLOBAL__N__ae8afa13_23_FlattenIndicesKernel_cu_75b981de_308221_flatten_indices_implINS2_18CUDAKernelLauncherElLl8EEENS_6TensorERKS5_N3c108ArrayRefIlEEENKUlvE0_clEvEUllE_St5arrayIPcLm2EEEEviT0_T1_)
        /*017c*/ 	.word	0x00000068


	//----- nvinfo : EIATTR_REGCOUNT
	.align		4
.L_95:
        /*0180*/ 	.byte	0x04, 0x2f
        /*0182*/ 	.short	(.L_97 - .L_96)
	.align		4
.L_96:
        /*0184*/ 	.word	index@(_ZN2at6native29vectorized_elementwise_kernelILi2EZZNS0_61_GLOBAL__N__ae8afa13_23_FlattenIndicesKernel_cu_75b981de_308221_flatten_indices_implINS2_18CUDAKernelLauncherElLl8EEENS_6TensorERKS5_N3c108ArrayRefIlEEENKUlvE0_clEvEUllE_St5arrayIPcLm2EEEEviT0_T1_)
        /*0188*/ 	.word	0x00000028


	//----- nvinfo : EIATTR_FRAME_SIZE
	.align		4
.L_97:
        /*018c*/ 	.byte	0x04, 0x11
        /*018e*/ 	.short	(.L_99 - .L_98)
	.align		4
.L_98:
        /*0190*/ 	.word	index@(_ZN2at6native29vectorized_elementwise_kernelILi2EZZNS0_61_GLOBAL__N__ae8afa13_23_FlattenIndicesKernel_cu_75b981de_308221_flatten_indices_implINS2_18CUDAKernelLauncherElLl8EEENS_6TensorERKS5_N3c108ArrayRefIlEEENKUlvE0_clEvEUllE_St5arrayIPcLm2EEEEviT0_T1_)
        /*0194*/ 	.word	0x00000068


	//----- nvinfo : EIATTR_REGCOUNT
	.align		4
.L_99:
        /*0198*/ 	.byte	0x04, 0x2f
        /*019a*/ 	.short	(.L_101 - .L_100)
	.align		4
.L_100:
        /*019c*/ 	.word	index@(_ZN2at6native27unrolled_elementwise_kernelIZZNS0_61_GLOBAL__N__ae8afa13_23_FlattenIndicesKernel_cu_75b981de_308221_flatten_indices_implINS2_18CUDAKernelLauncherElLl8EEENS_6TensorERKS5_N3c108ArrayRefIlEEENKUlvE0_clEvEUllE_St5arrayIPcLm2EELi4E23TrivialOffsetCalculatorILi1EjESH_NS0_6memory15LoadWithoutCastENSI_16StoreWithoutCastEEEviT_T0_T2_T3_T4_T5_)
        /*01a0*/ 	.word	0x00000020


	//----- nvinfo : EIATTR_FRAME_SIZE
	.align		4
.L_101:
        /*01a4*/ 	.byte	0x04, 0x11
        /*01a6*/ 	.short	(.L_103 - .L_102)
	.align		4
.L_102:
        /*01a8*/ 	.word	index@(_ZN2at6native27unrolled_elementwise_kernelIZZNS0_61_GLOBAL__N__ae8afa13_23_FlattenIndicesKernel_cu_75b981de_308221_flatten_indices_implINS2_18CUDAKernelLauncherElLl8EEENS_6TensorERKS5_N3c108ArrayRefIlEEENKUlvE0_clEvEUllE_St5arrayIPcLm2EELi4E23TrivialOffsetCalculatorILi1EjESH_NS0_6memory15LoadWithoutCastENSI_16StoreWithoutCastEEEviT_T0_T2_T3_T4_T5_)
        /*01ac*/ 	.word	0x00000068


	//----- nvinfo : EIATTR_REGCOUNT
	.align		4
.L_103:
        /*01b0*/ 	.byte	0x04, 0x2f
        /*01b2*/ 	.short	(.L_105 - .L_104)
	.align		4
.L_104:
        /*01b4*/ 	.word	index@(_ZN2at6native18elementwise_kernelILi128ELi2EZNS0_22gpu_kernel_impl_nocastIZZNS0_61_GLOBAL__N__ae8afa13_23_FlattenIndicesKernel_cu_75b981de_308221_flatten_indices_implINS3_18CUDAKernelLauncherElLl8EEENS_6TensorERKS6_N3c108ArrayRefIlEEENKUlvE0_clEvEUllE_EEvRNS_18TensorIteratorBaseERKT_EUliE_EEviT1_)
        /*01b8*/ 	.word	0x00000020


	//----- nvinfo : EIATTR_FRAME_SIZE
	.align		4
.L_105:
        /*01bc*/ 	.byte	0x04, 0x11
        /*01be*/ 	.short	(.L_107 - .L_106)
	.align		4
.L_106:
        /*01c0*/ 	.word	index@(_ZN2at6native18elementwise_kernelILi128ELi2EZNS0_22gpu_kernel_impl_nocastIZZNS0_61_GLOBAL__N__ae8afa13_23_FlattenIndicesKernel_cu_75b981de_308221_flatten_indices_implINS3_18CUDAKernelLauncherElLl8EEENS_6TensorERKS6_N3c108ArrayRefIlEEENKUlvE0_clEvEUllE_EEvRNS_18TensorIteratorBaseERKT_EUliE_EEviT1_)
        /*01c4*/ 	.word	0x00000000


	//----- nvinfo : EIATTR_REGCOUNT
	.align		4
.L_107:
        /*01c8*/ 	.byte	0x04, 0x2f
        /*01ca*/ 	.short	(.L_109 - .L_108)
	.align		4
.L_108:
        /*01cc*/ 	.word	index@(_ZN2at6native27unrolled_elementwise_kernelIZZNS0_61_GLOBAL__N__ae8afa13_23_FlattenIndicesKernel_cu_75b981de_308221_flatten_indices_implINS2_18CUDAKernelLauncherElLl8EEENS_6TensorERKS5_N3c108ArrayRefIlEEENKUlvE0_clEvEUllE_St5arrayIPcLm2EELi4E23TrivialOffsetCalculatorILi1EjESH_NS0_6memory12LoadWithCastILi1EEENSI_13StoreWithCastILi1EEEEEviT_T0_T2_T3_T4_T5_)
        /*01d0*/ 	.word	0x00000028


	//----- nvinfo : EIATTR_FRAME_SIZE
	.align		4
.L_109:
        /*01d4*/ 	.byte	0x04, 0x11
        /*01d6*/ 	.short	(.L_111 - .L_110)
	.align		4
.L_110:
        /*01d8*/ 	.word	index@(_ZN2at6native27unrolled_elementwise_kernelIZZNS0_61_GLOBAL__N__ae8afa13_23_FlattenIndicesKernel_cu_75b981de_308221_flatten_indices_implINS2_18CUDAKernelLauncherElLl8EEENS_6TensorERKS5_N3c108ArrayRefIlEEENKUlvE0_clEvEUllE_St5arrayIPcLm2EELi4E23TrivialOffsetCalculatorILi1EjESH_NS0_6memory12LoadWithCastILi1EEENSI_13StoreWithCastILi1EEEEEviT_T0_T2_T3_T4_T5_)
        /*01dc*/ 	.word	0x00000068


	//----- nvinfo : EIATTR_REGCOUNT
	.align		4
.L_111:
        /*01e0*/ 	.byte	0x04, 0x2f
        /*01e2*/ 	.short	(.L_113 - .L_112)
	.align		4
.L_112:
        /*01e4*/ 	.word	index@(_ZN2at6native18elementwise_kernelILi128ELi4EZNS0_15gpu_kernel_implIZZNS0_61_GLOBAL__N__ae8afa13_23_FlattenIndicesKernel_cu_75b981de_308221_flatten_indices_implINS3_18CUDAKernelLauncherElLl8EEENS_6TensorERKS6_N3c108ArrayRefIlEEENKUlvE0_clEvEUllE_EEvRNS_18TensorIteratorBaseERKT_EUliE_EEviT1_)
        /*01e8*/ 	.word	0x0000002e


	//----- nvinfo : EIATTR_FRAME_SIZE
	.align		4
.L_113:
        /*01ec*/ 	.byte	0x04, 0x11
        /*01ee*/ 	.short	(.L_115 - .L_114)
	.align		4
.L_114:
        /*01f0*/ 	.word	index@(_ZN2at6native18elementwise_kernelILi128ELi4EZNS0_15gpu_kernel_implIZZNS0_61_GLOBAL__N__ae8afa13_23_FlattenIndicesKernel_cu_75b981de_308221_flatten_indices_implINS3_18CUDAKernelLauncherElLl8EEENS_6TensorERKS6_N3c108ArrayRefIlEEENKUlvE0_clEvEUllE_EEvRNS_18TensorIteratorBaseERKT_EUliE_EEviT1_)
        /*01f4*/ 	.word	0x00000000


	//----- nvinfo : EIATTR_REGCOUNT
	.align		4
.L_115:
        /*01f8*/ 	.byte	0x04, 0x2f
        /*01fa*/ 	.short	(.L_117 - .L_116)
	.align		4
.L_116:
        /*01fc*/ 	.word	index@(_ZN2at6native29vectorized_elementwise_kernelILi8EZZNS0_61_GLOBAL__N__ae8afa13_23_FlattenIndicesKernel_cu_75b981de_308221_flatten_indices_implINS2_18CUDAKernelLauncherElLl0EEENS_6TensorERKS5_N3c108ArrayRefIlEEENKUlvE0_clEvEUllE_St5arrayIPcLm2EEEEviT0_T1_)
        /*0200*/ 	.word	0x00000030


	//----- nvinfo : EIATTR_FRAME_SIZE
	.align		4
.L_117:
        /*0204*/ 	.byte	0x04, 0x11
        /*0206*/ 	.short	(.L_119 - .L_118)
	.align		4
.L_118:
        /*0208*/ 	.word	index@(_ZN2at6native29vectorized_elementwise_kernelILi8EZZNS0_61_GLOBAL__N__ae8afa13_23_FlattenIndicesKernel_cu_75b981de_308221_flatten_indices_implINS2_18CUDAKernelLauncherElLl0EEENS_6TensorERKS5_N3c108ArrayRefIlEEENKUlvE0_clEvEUllE_St5arrayIPcLm2EEEEviT0_T1_)
        /*020c*/ 	.word	0x00000010


	//----- nvinfo : EIATTR_REGCOUNT
	.align		4
.L_119:
        /*0210*/ 	.byte	0x04, 0x2f
        /*0212*/ 	.short	(.L_121 - .L_120)
	.align		4
.L_120:
        /*0214*/ 	.word	index@(_ZN2at6native29vectorized_elementwise_kernelILi4EZZNS0_61_GLOBAL__N__ae8afa13_23_FlattenIndicesKernel_cu_75b981de_308221_flatten_indices_implINS2_18CUDAKernelLauncherElLl0EEENS_6TensorERKS5_N3c108ArrayRefIlEEENKUlvE0_clEvEUllE_St5arrayIPcLm2EEEEviT0_T1_)
        /*0218*/ 	.word	0x00000030


	//----- nvinfo : EIATTR_FRAME_SIZE
	.align		4
.L_121:
        /*021c*/ 	.byte	0x04, 0x11
        /*021e*/ 	.short	(.L_123 - .L_122)
	.align		4
.L_122:
        /*0220*/ 	.word	index@(_ZN2at6native29vectorized_elementwise_kernelILi4EZZNS0_61_GLOBAL__N__ae8afa13_23_FlattenIndicesKernel_cu_75b981de_308221_flatten_indices_implINS2_18CUDAKernelLauncherElLl0EEENS_6TensorERKS5_N3c108ArrayRefIlEEENKUlvE0_clEvEUllE_St5arrayIPcLm2EEEEviT0_T1_)
        /*0224*/ 	.word	0x00000010


	//----- nvinfo : EIATTR_REGCOUNT
	.align		4
.L_123:
        /*0228*/ 	.byte	0x04, 0x2f
        /*022a*/ 	.short	(.L_125 - .L_124)
	.align		4
.L_124:
        /*022c*/ 	.word	index@(_ZN2at6native29vectorized_elementwise_kernelILi2EZZNS0_61_GLOBAL__N__ae8afa13_23_FlattenIndicesKernel_cu_75b981de_308221_flatten_indices_implINS2_18CUDAKernelLauncherElLl0EEENS_6TensorERKS5_N3c108ArrayRefIlEEENKUlvE0_clEvEUllE_St5arrayIPcLm2EEEEviT0_T1_)
        /*0230*/ 	.word	0x00000030


	//----- nvinfo : EIATTR_FRAME_SIZE
	.align		4
.L_125:
        /*0234*/ 	.byte	0x04, 0x11
        /*0236*/ 	.short	(.L_127 - .L_126)
	.align		4
.L_126:
        /*0238*/ 	.word	index@(_ZN2at6native29vectorized_elementwise_kernelILi2EZZNS0_61_GLOBAL__N__ae8afa13_23_FlattenIndicesKernel_cu_75b981de_308221_flatten_indices_implINS2_18CUDAKernelLauncherElLl0EEENS_6TensorERKS5_N3c108ArrayRefIlEEENKUlvE0_clEvEUllE_St5arrayIPcLm2EEEEviT0_T1_)
        /*023c*/ 	.word	0x00000010


	//----- nvinfo : EIATTR_REGCOUNT
	.align		4
.L_127:
        /*0240*/ 	.byte	0x04, 0x2f
        /*0242*/ 	.short	(.L_129 - .L_128)
	.align		4
.L_128:
        /*0244*/ 	.word	index@(_ZN2at6native27unrolled_elementwise_kernelIZZNS0_61_GLOBAL__N__ae8afa13_23_FlattenIndicesKernel_cu_75b981de_308221_flatten_indices_implINS2_18CUDAKernelLauncherElLl0EEENS_6TensorERKS5_N3c108ArrayRefIlEEENKUlvE0_clEvEUllE_St5arrayIPcLm2EELi4E23TrivialOffsetCalculatorILi1EjESH_NS0_6memory15LoadWithoutCastENSI_16StoreWithoutCastEEEviT_T0_T2_T3_T4_T5_)
        /*0248*/ 	.word	0x00000020


	//----- nvinfo : EIATTR_FRAME_SIZE
	.align		4
.L_129:
        /*024c*/ 	.byte	0x04, 0x11
        /*024e*/ 	.short	(.L_131 - .L_130)
	.align		4
.L_130:
        /*0250*/ 	.word	index@(_ZN2at6native27unrolled_elementwise_kernelIZZNS0_61_GLOBAL__N__ae8afa13_23_FlattenIndicesKernel_cu_75b981de_308221_flatten_indices_implINS2_18CUDAKernelLauncherElLl0EEENS_6TensorERKS5_N3c108ArrayRefIlEEENKUlvE0_clEvEUllE_St5arrayIPcLm2EELi4E23TrivialOffsetCalculatorILi1EjESH_NS0_6memory15LoadWithoutCastENSI_16StoreWithoutCastEEEviT_T0_T2_T3_T4_T5_)
        /*0254*/ 	.word	0x00000000


	//----- nvinfo : EIATTR_REGCOUNT
	.align		4
.L_131:
        /*0258*/ 	.byte	0x04, 0x2f
        /*025a*/ 	.short	(.L_133 - .L_132)
	.align		4
.L_132:
        /*025c*/ 	.word	index@(_ZN2at6native18elementwise_kernelILi128ELi2EZNS0_22gpu_kernel_impl_nocastIZZNS0_61_GLOBAL__N__ae8afa13_23_FlattenIndicesKernel_cu_75b981de_308221_flatten_indices_implINS3_18CUDAKernelLauncherElLl0EEENS_6TensorERKS6_N3c108ArrayRefIlEEENKUlvE0_clEvEUllE_EEvRNS_18TensorIteratorBaseERKT_EUliE_EEviT1_)
        /*0260*/ 	.word	0x00000030


	//----- nvinfo : EIATTR_FRAME_SIZE
	.align		4
.L_133:
        /*0264*/ 	.byte	0x04, 0x11
        /*0266*/ 	.short	(.L_135 - .L_134)
	.align		4
.L_134:
        /*0268*/ 	.word	index@(_ZN2at6native18elementwise_kernelILi128ELi2EZNS0_22gpu_kernel_impl_nocastIZZNS0_61_GLOBAL__N__ae8afa13_23_FlattenIndicesKernel_cu_75b981de_308221_flatten_indices_implINS3_18CUDAKernelLauncherElLl0EEENS_6TensorERKS6_N3c108ArrayRefIlEEENKUlvE0_clEvEUllE_EEvRNS_18TensorIteratorBaseERKT_EUliE_EEviT1_)
        /*026c*/ 	.word	0x00000000


	//----- nvinfo : EIATTR_REGCOUNT
	.align		4
.L_135:
        /*0270*/ 	.byte	0x04, 0x2f
        /*0272*/ 	.short	(.L_137 - .L_136)
	.align		4
.L_136:
        /*0274*/ 	.word	index@(_ZN2at6native27unrolled_elementwise_kernelIZZNS0_61_GLOBAL__N__ae8afa13_23_FlattenIndicesKernel_cu_75b981de_308221_flatten_indices_implINS2_18CUDAKernelLauncherElLl0EEENS_6TensorERKS5_N3c108ArrayRefIlEEENKUlvE0_clEvEUllE_St5arrayIPcLm2EELi4E23TrivialOffsetCalculatorILi1EjESH_NS0_6memory12LoadWithCastILi1EEENSI_13StoreWithCastILi1EEEEEviT_T0_T2_T3_T4_T5_)
        /*0278*/ 	.word	0x00000028


	//----- nvinfo : EIATTR_FRAME_SIZE
	.align		4
.L_137:
        /*027c*/ 	.byte	0x04, 0x11
        /*027e*/ 	.short	(.L_139 - .L_138)
	.align		4
.L_138:
        /*0280*/ 	.word	index@(_ZN2at6native27unrolled_elementwise_kernelIZZNS0_61_GLOBAL__N__ae8afa13_23_FlattenIndicesKernel_cu_75b981de_308221_flatten_indices_implINS2_18CUDAKernelLauncherElLl0EEENS_6TensorERKS5_N3c108ArrayRefIlEEENKUlvE0_clEvEUllE_St5arrayIPcLm2EELi4E23TrivialOffsetCalculatorILi1EjESH_NS0_6memory12LoadWithCastILi1EEENSI_13StoreWithCastILi1EEEEEviT_T0_T2_T3_T4_T5_)
        /*0284*/ 	.word	0x00000000


	//----- nvinfo : EIATTR_REGCOUNT
	.align		4
.L_139:
        /*0288*/ 	.byte	0x04, 0x2f
        /*028a*/ 	.short	(.L_141 - .L_140)
	.align		4
.L_140:
        /*028c*/ 	.word	index@(_ZN2at6native18elementwise_kernelILi128ELi4EZNS0_15gpu_kernel_implIZZNS0_61_GLOBAL__N__ae8afa13_23_FlattenIndicesKernel_cu_75b981de_308221_flatten_indices_implINS3_18CUDAKernelLauncherElLl0EEENS_6TensorERKS6_N3c108ArrayRefIlEEENKUlvE0_clEvEUllE_EEvRNS_18TensorIteratorBaseERKT_EUliE_EEviT1_)
        /*0290*/ 	.word	0x00000030


	//----- nvinfo : EIATTR_FRAME_SIZE
	.align		4
.L_141:
        /*0294*/ 	.byte	0x04, 0x11
        /*0296*/ 	.short	(.L_143 - .L_142)
	.align		4
.L_142:
        /*0298*/ 	.word	index@(_ZN2at6native18elementwise_kernelILi128ELi4EZNS0_15gpu_kernel_implIZZNS0_61_GLOBAL__N__ae8afa13_23_FlattenIndicesKernel_cu_75b981de_308221_flatten_indices_implINS3_18CUDAKernelLauncherElLl0EEENS_6TensorERKS6_N3c108ArrayRefIlEEENKUlvE0_clEvEUllE_EEvRNS_18TensorIteratorBaseERKT_EUliE_EEviT1_)
        /*029c*/ 	.word	0x00000000


	//----- nvinfo : EIATTR_MIN_STACK_SIZE
	.align		4
.L_143:
        /*02a0*/ 	.byte	0x04, 0x12
        /*02a2*/ 	.short	(.L_145 - .L_144)
	.align		4
.L_144:
        /*02a4*/ 	.word	index@(_ZN2at6native18elementwise_kernelILi128ELi4EZNS0_15gpu_kernel_implIZZNS0_61_GLOBAL__N__ae8afa13_23_FlattenIndicesKernel_cu_75b981de_308221_flatten_indices_implINS3_18CUDAKernelLauncherElLl0EEENS_6TensorERKS6_N3c108ArrayRefIlEEENKUlvE0_clEvEUllE_EEvRNS_18TensorIteratorBaseERKT_EUliE_EEviT1_)
        /*02a8*/ 	.word	0x00000000


	//----- nvinfo : EIATTR_MIN_STACK_SIZE
	.align		4
.L_145:
        /*02ac*/ 	.byte	0x04, 0x12
        /*02ae*/ 	.short	(.L_147 - .L_146)
	.align		4
.L_146:
        /*02b0*/ 	.word	index@(_ZN2at6native27unrolled_elementwise_kernelIZZNS0_61_GLOBAL__N__ae8afa13_23_FlattenIndicesKernel_cu_75b981de_308221_flatten_indices_implINS2_18CUDAKernelLauncherElLl0EEENS_6TensorERKS5_N3c108ArrayRefIlEEENKUlvE0_clEvEUllE_St5arrayIPcLm2EELi4E23TrivialOffsetCalculatorILi1EjESH_NS0_6memory12LoadWithCastILi1EEENSI_13StoreWithCastILi1EEEEEviT_T0_T2_T3_T4_T5_)
        /*02b4*/ 	.word	0x00000000


	//----- nvinfo : EIATTR_MIN_STACK_SIZE
	.align		4
.L_147:
        /*02b8*/ 	.byte	0x04, 0x12
        /*02ba*/ 	.short	(.L_149 - .L_148)
	.align		4
.L_148:
        /*02bc*/ 	.word	index@(_ZN2at6native18elementwise_kernelILi128ELi2EZNS0_22gpu_kernel_impl_nocastIZZNS0_61_GLOBAL__N__ae8afa13_23_FlattenIndicesKernel_cu_75b981de_308221_flatten_indices_implINS3_18CUDAKernelLauncherElLl0EEENS_6TensorERKS6_N3c108ArrayRefIlEEENKUlvE0_clEvEUllE_EEvRNS_18TensorIteratorBaseERKT_EUliE_EEviT1_)
        /*02c0*/ 	.word	0x00000000


	//----- nvinfo : EIATTR_MIN_STACK_SIZE
	.align		4
.L_149:
        /*02c4*/ 	.byte	0x04, 0x12
        /*02c6*/ 	.short	(.L_151 - .L_150)
	.align		4
.L_150:
        /*02c8*/ 	.word	index@(_ZN2at6native27unrolled_elementwise_kernelIZZNS0_61_GLOBAL__N__ae8afa13_23_FlattenIndicesKernel_cu_75b981de_308221_flatten_indices_implINS2_18CUDAKernelLauncherElLl0EEENS_6TensorERKS5_N3c108ArrayRefIlEEENKUlvE0_clEvEUllE_St5arrayIPcLm2EELi4E23TrivialOffsetCalculatorILi1EjESH_NS0_6memory15LoadWithoutCastENSI_16StoreWithoutCastEEEviT_T0_T2_T3_T4_T5_)
        /*02cc*/ 	.word	0x00000000


	//----- nvinfo : EIATTR_MIN_STACK_SIZE
	.align		4
.L_151:
        /*02d0*/ 	.byte	0x04, 0x12
        /*02d2*/ 	.short	(.L_153 - .L_152)
	.align		4
.L_152:
        /*02d4*/ 	.word	index@(_ZN2at6native29vectorized_elementwise_kernelILi2EZZNS0_61_GLOBAL__N__ae8afa13_23_FlattenIndicesKernel_cu_75b981de_308221_flatten_indices_implINS2_18CUDAKernelLauncherElLl0EEENS_6TensorERKS5_N3c108ArrayRefIlEEENKUlvE0_clEvEUllE_St5arrayIPcLm2EEEEviT0_T1_)
        /*02d8*/ 	.word	0x00000010


	//----- nvinfo : EIATTR_MIN_STACK_SIZE
	.align		4
.L_153:
        /*02dc*/ 	.byte	0x04, 0x12
        /*02de*/ 	.short	(.L_155 - .L_154)
	.align		4
.L_154:
        /*02e0*/ 	.word	index@(_ZN2at6native29vectorized_elementwise_kernelILi4EZZNS0_61_GLOBAL__N__ae8afa13_23_FlattenIndicesKernel_cu_75b981de_308221_flatten_indices_implINS2_18CUDAKernelLauncherElLl0EEENS_6TensorERKS5_N3c108ArrayRefIlEEENKUlvE0_clEvEUllE_St5arrayIPcLm2EEEEviT0_T1_)
        /*02e4*/ 	.word	0x00000010


	//----- nvinfo : EIATTR_MIN_STACK_SIZE
	.align		4
.L_155:
        /*02e8*/ 	.byte	0x04, 0x12
        /*02ea*/ 	.short	(.L_157 - .L_156)
	.align		4
.L_156:
        /*02ec*/ 	.word	index@(_ZN2at6native29vectorized_elementwise_kernelILi8EZZNS0_61_GLOBAL__N__ae8afa13_23_FlattenIndicesKernel_cu_75b981de_308221_flatten_indices_implINS2_18CUDAKernelLauncherElLl0EEENS_6TensorERKS5_N3c108ArrayRefIlEEENKUlvE0_clEvEUllE_St5arrayIPcLm2EEEEviT0_T1_)
        /*02f0*/ 	.word	0x00000010


	//----- nvinfo : EIATTR_MIN_STACK_SIZE
	.align		4
.L_157:
        /*02f4*/ 	.byte	0x04, 0x12
        /*02f6*/ 	.short	(.L_159 - .L_158)
	.align		4
.L_158:
        /*02f8*/ 	.word	index@(_ZN2at6native18elementwise_kernelILi128ELi4EZNS0_15gpu_kernel_implIZZNS0_61_GLOBAL__N__ae8afa13_23_FlattenIndicesKernel_cu_75b981de_308221_flatten_indices_implINS3_18CUDAKernelLauncherElLl8EEENS_6TensorERKS6_N3c108ArrayRefIlEEENKUlvE0_clEvEUllE_EEvRNS_18TensorIteratorBaseERKT_EUliE_EEviT1_)
        /*02fc*/ 	.word	0x00000000


	//----- nvinfo : EIATTR_MIN_STACK_SIZE
	.align		4
.L_159:
        /*0300*/ 	.byte	0x04, 0x12
        /*0302*/ 	.short	(.L_161 - .L_160)
	.align		4
.L_160:
        /*0304*/ 	.word	index@(_ZN2at6native27unrolled_elementwise_kernelIZZNS0_61_GLOBAL__N__ae8afa13_23_FlattenIndicesKernel_cu_75b981de_308221_flatten_indices_implINS2_18CUDAKernelLauncherElLl8EEENS_6TensorERKS5_N3c108ArrayRefIlEEENKUlvE0_clEvEUllE_St5arrayIPcLm2EELi4E23TrivialOffsetCalculatorILi1EjESH_NS0_6memory12LoadWithCastILi1EEENSI_13StoreWithCastILi1EEEEEviT_T0_T2_T3_T4_T5_)
        /*0308*/ 	.word	0x00000068


	//----- nvinfo : EIATTR_MIN_STACK_SIZE
	.align		4
.L_161:
        /*030c*/ 	.byte	0x04, 0x12
        /*030e*/ 	.short	(.L_163 - .L_162)
	.align		4
.L_162:
        /*0310*/ 	.word	index@(_ZN2at6native18elementwise_kernelILi128ELi2EZNS0_22gpu_kernel_impl_nocastIZZNS0_61_GLOBAL__N__ae8afa13_23_FlattenIndicesKernel_cu_75b981de_308221_flatten_indices_implINS3_18CUDAKernelLauncherElLl8EEENS_6TensorERKS6_N3c108ArrayRefIlEEENKUlvE0_clEvEUllE_EEvRNS_18TensorIteratorBaseERKT_EUliE_EEviT1_)
        /*0314*/ 	.word	0x00000000


	//----- nvinfo : EIATTR_MIN_STACK_SIZE
	.align		4
.L_163:
        /*0318*/ 	.byte	0x04, 0x12
        /*031a*/ 	.short	(.L_165 - .L_164)
	.align		4
.L_164:
        /*031c*/ 	.word	index@(_ZN2at6native27unrolled_elementwise_kernelIZZNS0_61_GLOBAL__N__ae8afa13_23_FlattenIndicesKernel_cu_75b981de_308221_flatten_indices_implINS2_18CUDAKernelLauncherElLl8EEENS_6TensorERKS5_N3c108ArrayRefIlEEENKUlvE0_clEvEUllE_St5arrayIPcLm2EELi4E23TrivialOffsetCalculatorILi1EjESH_NS0_6memory15LoadWithoutCastENSI_16StoreWithoutCastEEEviT_T0_T2_T3_T4_T5_)
        /*0320*/ 	.word	0x00000068


	//----- nvinfo : EIATTR_MIN_STACK_SIZE
	.align		4
.L_165:
        /*0324*/ 	.byte	0x04, 0x12
        /*0326*/ 	.short	(.L_167 - .L_166)
	.align		4
.L_166:
        /*0328*/ 	.word	index@(_ZN2at6native29vectorized_elementwise_kernelILi2EZZNS0_61_GLOBAL__N__ae8afa13_23_FlattenIndicesKernel_cu_75b981de_308221_flatten_indices_implINS2_18CUDAKernelLauncherElLl8EEENS_6TensorERKS5_N3c108ArrayRefIlEEENKUlvE0_clEvEUllE_St5arrayIPcLm2EEEEviT0_T1_)
        /*032c*/ 	.word	0x00000068


	//----- nvinfo : EIATTR_MIN_STACK_SIZE
	.align		4
.L_167:
        /*0330*/ 	.byte	0x04, 0x12
        /*0332*/ 	.short	(.L_169 - .L_168)
	.align		4
.L_168:
        /*0334*/ 	.word	index@(_ZN2at6native29vectorized_elementwise_kernelILi4EZZNS0_61_GLOBAL__N__ae8afa13_23_FlattenIndicesKernel_cu_75b981de_308221_flatten_indices_implINS2_18CUDAKernelLauncherElLl8EEENS_6TensorERKS5_N3c108ArrayRefIlEEENKUlvE0_clEvEUllE_St5arrayIPcLm2EEEEviT0_T1_)
        /*0338*/ 	.word	0x00000068


	//----- nvinfo : EIATTR_MIN_STACK_SIZE
	.align		4
.L_169:
        /*033c*/ 	.byte	0x04, 0x12
        /*033e*/ 	.short	(.L_171 - .L_170)
	.align		4
.L_170:
        /*0340*/ 	.word	index@(_ZN2at6native29vectorized_elementwise_kernelILi8EZZNS0_61_GLOBAL__N__ae8afa13_23_FlattenIndicesKernel_cu_75b981de_308221_flatten_indices_implINS2_18CUDAKernelLauncherElLl8EEENS_6TensorERKS5_N3c108ArrayRefIlEEENKUlvE0_clEvEUllE_St5arrayIPcLm2EEEEviT0_T1_)
        /*0344*/ 	.word	0x00000068


	//----- nvinfo : EIATTR_MIN_STACK_SIZE
	.align		4
.L_171:
        /*0348*/ 	.byte	0x04, 0x12
        /*034a*/ 	.short	(.L_173 - .L_172)
	.align		4
.L_172:
        /*034c*/ 	.word	index@(_ZN2at6native18elementwise_kernelILi128ELi4EZNS0_15gpu_kernel_implIZZNS0_61_GLOBAL__N__ae8afa13_23_FlattenIndicesKernel_cu_75b981de_308221_flatten_indices_implINS3_18CUDAKernelLauncherEiLl0EEENS_6TensorERKS6_N3c108ArrayRefIlEEENKUlvE0_clEvEUllE_EEvRNS_18TensorIteratorBaseERKT_EUliE_EEviT1_)
        /*0350*/ 	.word	0x00000000


	//----- nvinfo : EIATTR_MIN_STACK_SIZE
	.align		4
.L_173:
        /*0354*/ 	.byte	0x04, 0x12
        /*0356*/ 	.short	(.L_175 - .L_174)
	.align		4
.L_174:
        /*0358*/ 	.word	index@(_ZN2at6native27unrolled_elementwise_kernelIZZNS0_61_GLOBAL__N__ae8afa13_23_FlattenIndicesKernel_cu_75b981de_308221_flatten_indices_implINS2_18CUDAKernelLauncherEiLl0EEENS_6TensorERKS5_N3c108ArrayRefIlEEENKUlvE0_clEvEUllE_St5arrayIPcLm2EELi4E23TrivialOffsetCalculatorILi1EjESH_NS0_6memory12LoadWithCastILi1EEENSI_13StoreWithCastILi1EEEEEviT_T0_T2_T3_T4_T5_)
        /*035c*/ 	.word	0x00000000


	//----- nvinfo : EIATTR_MIN_STACK_SIZE
	.align		4
.L_175:
        /*0360*/ 	.byte	0x04, 0x12
        /*0362*/ 	.short	(.L_177 - .L_176)
	.align		4
.L_176:
        /*0364*/ 	.word	index@(_ZN2at6native18elementwise_kernelILi128ELi2EZNS0_22gpu_kernel_impl_nocastIZZNS0_61_GLOBAL__N__ae8afa13_23_FlattenIndicesKernel_cu_75b981de_308221_flatten_indices_implINS3_18CUDAKernelLauncherEiLl0EEENS_6TensorERKS6_N3c108ArrayRefIlEEENKUlvE0_clEvEUllE_EEvRNS_18TensorIteratorBaseERKT_EUliE_EEviT1_)
        /*0368*/ 	.word	0x00000000


	//----- nvinfo : EIATTR_MIN_STACK_SIZE
	.align		4
.L_177:
        /*036c*/ 	.byte	0x04, 0x12
        /*036e*/ 	.short	(.L_179 - .L_178)
	.align		4
.L_178:
        /*0370*/ 	.word	index@(_ZN2at6native27unrolled_elementwise_kernelIZZNS0_61_GLOBAL__N__ae8afa13_23_FlattenIndicesKernel_cu_75b981de_308221_flatten_indices_implINS2_18CUDAKernelLauncherEiLl0EEENS_6TensorERKS5_N3c108ArrayRefIlEEENKUlvE0_clEvEUllE_St5arrayIPcLm2EELi4E23TrivialOffsetCalculatorILi1EjESH_NS0_6memory15LoadWithoutCastENSI_16StoreWithoutCastEEEviT_T0_T2_T3_T4_T5_)
        /*0374*/ 	.word	0x00000000


	//----- nvinfo : EIATTR_MIN_STACK_SIZE
	.align		4
.L_179:
        /*0378*/ 	.byte	0x04, 0x12
        /*037a*/ 	.short	(.L_181 - .L_180)
	.align		4
.L_180:
        /*037c*/ 	.word	index@(_ZN2at6native29vectorized_elementwise_kernelILi2EZZNS0_61_GLOBAL__N__ae8afa13_23_FlattenIndicesKernel_cu_75b981de_308221_flatten_indices_implINS2_18CUDAKernelLauncherEiLl0EEENS_6TensorERKS5_N3c108ArrayRefIlEEENKUlvE0_clEvEUllE_St5arrayIPcLm2EEEEviT0_T1_)
        /*0380*/ 	.word	0x00000000


	//----- nvinfo : EIATTR_MIN_STACK_SIZE
	.align		4
.L_181:
        /*0384*/ 	.byte	0x04, 0x12
        /*0386*/ 	.short	(.L_183 - .L_182)
	.align		4
.L_182:
        /*0388*/ 	.word	index@(_ZN2at6native29vectorized_elementwise_kernelILi4EZZNS0_61_GLOBAL__N__ae8afa13_23_FlattenIndicesKernel_cu_75b981de_308221_flatten_indices_implINS2_18CUDAKernelLauncherEiLl0EEENS_6TensorERKS5_N3c108ArrayRefIlEEENKUlvE0_clEvEUllE_St5arrayIPcLm2EEEEviT0_T1_)
        /*038c*/ 	.word	0x00000000


	//----- nvinfo : EIATTR_MIN_STACK_SIZE
	.align		4
.L_183:
        /*0390*/ 	.byte	0x04, 0x12
        /*0392*/ 	.short	(.L_185 - .L_184)
	.align		4
.L_184:
        /*0394*/ 	.word	index@(_ZN2at6native29vectorized_elementwise_kernelILi8EZZNS0_61_GLOBAL__N__ae8afa13_23_FlattenIndicesKernel_cu_75b981de_308221_flatten_indices_implINS2_18CUDAKernelLauncherEiLl0EEENS_6TensorERKS5_N3c108ArrayRefIlEEENKUlvE0_clEvEUllE_St5arrayIPcLm2EEEEviT0_T1_)
        /*0398*/ 	.word	0x00000000


	//----- nvinfo : EIATTR_MIN_STACK_SIZE
	.align		4
.L_185:
        /*039c*/ 	.byte	0x04, 0x12
        /*039e*/ 	.short	(.L_187 - .L_186)
	.align		4
.L_186:
        /*03a0*/ 	.word	index@(_ZN2at6native18elementwise_kernelILi128ELi4EZNS0_15gpu_kernel_implIZZNS0_61_GLOBAL__N__ae8afa13_23_FlattenIndicesKernel_cu_75b981de_308221_flatten_indices_implINS3_18CUDAKernelLauncherEiLl8EEENS_6TensorERKS6_N3c108ArrayRefIlEEENKUlvE0_clEvEUllE_EEvRNS_18TensorIteratorBaseERKT_EUliE_EEviT1_)
        /*03a4*/ 	.word	0x00000000


	//----- nvinfo : EIATTR_MIN_STACK_SIZE
	.align		4
.L_187:
        /*03a8*/ 	.byte	0x04, 0x12
        /*03aa*/ 	.short	(.L_189 - .L_188)
	.align		4
.L_188:
        /*03ac*/ 	.word	index@(_ZN2at6native27unrolled_elementwise_kernelIZZNS0_61_GLOBAL__N__ae8afa13_23_FlattenIndicesKernel_cu_75b981de_308221_flatten_indices_implINS2_18CUDAKernelLauncherEiLl8EEENS_6TensorERKS5_N3c108ArrayRefIlEEENKUlvE0_clEvEUllE_St5arrayIPcLm2EELi4E23TrivialOffsetCalculatorILi1EjESH_NS0_6memory12LoadWithCastILi1EEENSI_13StoreWithCastILi1EEEEEviT_T0_T2_T3_T4_T5_)
        /*03b0*/ 	.word	0x00000068


	//----- nvinfo : EIATTR_MIN_STACK_SIZE
	.align		4
.L_189:
        /*03b4*/ 	.byte	0x04, 0x12
        /*03b6*/ 	.short	(.L_191 - .L_190)
	.align		4
.L_190:
        /*03b8*/ 	.word	index@(_ZN2at6native18elementwise_kernelILi128ELi2EZNS0_22gpu_kernel_impl_nocastIZZNS0_61_GLOBAL__N__ae8afa13_23_FlattenIndicesKernel_cu_75b981de_308221_flatten_indices_implINS3_18CUDAKernelLauncherEiLl8EEENS_6TensorERKS6_N3c108ArrayRefIlEEENKUlvE0_clEvEUllE_EEvRNS_18TensorIteratorBaseERKT_EUliE_EEviT1_)
        /*03bc*/ 	.word	0x00000000


	//----- nvinfo : EIATTR_MIN_STACK_SIZE
	.align		4
.L_191:
        /*03c0*/ 	.byte	0x04, 0x12
        /*03c2*/ 	.short	(.L_193 - .L_192)
	.align		4
.L_192:
        /*03c4*/ 	.word	index@(_ZN2at6native27unrolled_elementwise_kernelIZZNS0_61_GLOBAL__N__ae8afa13_23_FlattenIndicesKernel_cu_75b981de_308221_flatten_indices_implINS2_18CUDAKernelLauncherEiLl8EEENS_6TensorERKS5_N3c108ArrayRefIlEEENKUlvE0_clEvEUllE_St5arrayIPcLm2EELi4E23TrivialOffsetCalculatorILi1EjESH_NS0_6memory15LoadWithoutCastENSI_16StoreWithoutCastEEEviT_T0_T2_T3_T4_T5_)
        /*03c8*/ 	.word	0x00000068


	//----- nvinfo : EIATTR_MIN_STACK_SIZE
	.align		4
.L_193:
        /*03cc*/ 	.byte	0x04, 0x12
        /*03ce*/ 	.short	(.L_195 - .L_194)
	.align		4
.L_194:
        /*03d0*/ 	.word	index@(_ZN2at6native29vectorized_elementwise_kernelILi2EZZNS0_61_GLOBAL__N__ae8afa13_23_FlattenIndicesKernel_cu_75b981de_308221_flatten_indices_implINS2_18CUDAKernelLauncherEiLl8EEENS_6TensorERKS5_N3c108ArrayRefIlEEENKUlvE0_clEvEUllE_St5arrayIPcLm2EEEEviT0_T1_)
        /*03d4*/ 	.word	0x00000068


	//----- nvinfo : EIATTR_MIN_STACK_SIZE
	.align		4
.L_195:
        /*03d8*/ 	.byte	0x04, 0x12
        /*03da*/ 	.short	(.L_197 - .L_196)
	.align		4
.L_196:
        /*03dc*/ 	.word	index@(_ZN2at6native29vectorized_elementwise_kernelILi4EZZNS0_61_GLOBAL__N__ae8afa13_23_FlattenIndicesKernel_cu_75b981de_308221_flatten_indices_implINS2_18CUDAKernelLauncherEiLl8EEENS_6TensorERKS5_N3c108ArrayRefIlEEENKUlvE0_clEvEUllE_St5arrayIPcLm2EEEEviT0_T1_)
        /*03e0*/ 	.word	0x00000068


	//----- nvinfo : EIATTR_MIN_STACK_SIZE
	.align		4
.L_197:
        /*03e4*/ 	.byte	0x04, 0x12
        /*03e6*/ 	.short	(.L_199 - .L_198)
	.align		4
.L_198:
        /*03e8*/ 	.word	index@(_ZN2at6native29vectorized_elementwise_kernelILi8EZZNS0_61_GLOBAL__N__ae8afa13_23_FlattenIndicesKernel_cu_75b981de_308221_flatten_indices_implINS2_18CUDAKernelLauncherEiLl8EEENS_6TensorERKS5_N3c108ArrayRefIlEEENKUlvE0_clEvEUllE_St5arrayIPcLm2EEEEviT0_T1_)
        /*03ec*/ 	.word	0x00000068
.L_199:


//--------------------- .nv.compat                --------------------------
	.section	.nv.compat,"",@"SHT_CUDA_COMPAT_INFO"
	.align	4
        /*0000*/ 	.byte	0x02, 0x09, 0x00, 0x00, 0x02, 0x02, 0x01, 0x00, 0x02, 0x05, 0x05, 0x00, 0x03, 0x07, 0x01, 0x01
        /*0010*/ 	.byte	0x02, 0x03, 0x00, 0x00, 0x02, 0x06, 0x01, 0x00, 0x04, 0x0b, 0x08, 0x00, 0x00, 0x00, 0x00, 0x00
        /*0020*/ 	.byte	0x00, 0x00, 0x00, 0x00


//--------------------- .nv.info._ZN2at6native18elementwise_kernelILi128ELi4EZNS0_15gpu_kernel_implIZZNS0_61_GLOBAL__N__ae8afa13_23_FlattenIndicesKernel_cu_75b981de_308221_flatten_indices_implINS3_18CUDAKernelLauncherElLl0EEENS_6TensorERKS6_N3c108ArrayRefIlEEENKUlvE0_clEvEUllE_EEvRNS_18TensorIteratorBaseERKT_EUliE_EEviT1_ --------------------------
	.section	.nv.info._ZN2at6native18elementwise_kernelILi128ELi4EZNS0_15gpu_kernel_implIZZNS0_61_GLOBAL__N__ae8afa13_23_FlattenIndicesKernel_cu_75b981de_308221_flatten_indices_implINS3_18CUDAKernelLauncherElLl0EEENS_6TensorERKS6_N3c108ArrayRefIlEEENKUlvE0_clEvEUllE_EEvRNS_18TensorIteratorBaseERKT_EUliE_EEviT1_,"",@"SHT_CUDA_INFO"
	.sectionflags	@""
	.align	4


	//----- nvinfo : EIATTR_CUDA_API_VERSION
	.align		4
        /*0000*/ 	.byte	0x04, 0x37
        /*0002*/ 	.short	(.L_201 - .L_200)
.L_200:
        /*0004*/ 	.word	0x00000082


	//----- nvinfo : EIATTR_KPARAM_INFO
	.align		4
.L_201:
        /*0008*/ 	.byte	0x04, 0x17
        /*000a*/ 	.short	(.L_203 - .L_202)
.L_202:
        /*000c*/ 	.word	0x00000000
        /*0010*/ 	.short	0x0001
        /*0012*/ 	.short	0x0008
        /*0014*/ 	.byte	0x00, 0xf0, 0x21, 0x09


	//----- nvinfo : EIATTR_KPARAM_INFO
	.align		4
.L_203:
        /*0018*/ 	.byte	0x04, 0x17
        /*001a*/ 	.short	(.L_205 - .L_204)
.L_204:
        /*001c*/ 	.word	0x00000000
        /*0020*/ 	.short	0x0000
        /*0022*/ 	.short	0x0000
        /*0024*/ 	.byte	0x00, 0xf0, 0x11, 0x00


	//----- nvinfo : EIATTR_SPARSE_MMA_MASK
	.align		4
.L_205:
        /*0028*/ 	.byte	0x03, 0x50
        /*002a*/ 	.short	0x0000


	//----- nvinfo : EIATTR_MAXREG_COUNT
	.align		4
        /*002c*/ 	.byte	0x03, 0x1b
        /*002e*/ 	.short	0x0080


	//----- nvinfo : EIATTR_EXTERNS
	.align		4
        /*0030*/ 	.byte	0x04, 0x0f
        /*0032*/ 	.short	(.L_207 - .L_206)


	//   ....[0]....
	.align		4
.L_206:
        /*0034*/ 	.word	index@(__assertfail)


	//----- nvinfo : EIATTR_MERCURY_ISA_VERSION
	.align		4
.L_207:
        /*0038*/ 	.byte	0x03, 0x5f
        /*003a*/ 	.short	0x0101


	//----- nvinfo : EIATTR_SYSCALL_OFFSETS
	.align		4
        /*003c*/ 	.byte	0x04, 0x46
        /*003e*/ 	.short	(.L_209 - .L_208)


	//   ....[0]....
.L_208:
        /*0040*/ 	.word	0x000021b0


	//   ....[1]....
        /*0044*/ 	.word	0x000037e0


	//   ....[2]....
        /*0048*/ 	.word	0x000059b0


	//   ....[3]....
        /*004c*/ 	.word	0x00006fe0


	//   ....[4]....
        /*0050*/ 	.word	0x000091b0


	//   ....[5]....
        /*0054*/ 	.word	0x0000a7e0


	//   ....[6]....
        /*0058*/ 	.word	0x0000c9a0


	//   ....[7]....
        /*005c*/ 	.word	0x0000dfb0


	//----- nvinfo : EIATTR_EXIT_INSTR_OFFSETS
	.align		4
.L_209:
        /*0060*/ 	.byte	0x04, 0x1c
        /*0062*/ 	.short	(.L_211 - .L_210)


	//   ....[0]....
.L_210:
        /*0064*/ 	.word	0x0000a870


	//   ....[1]....
        /*0068*/ 	.word	0x0000d2a0


	//   ....[2]....
        /*006c*/ 	.word	0x0000d2c0


	//   ....[3]....
        /*0070*/ 	.word	0x0000d340


	//   ....[4]....
        /*0074*/ 	.word	0x0000d360


	//   ....[5]....
        /*0078*/ 	.word	0x0000d380


	//   ....[6]....
        /*007c*/ 	.word	0x0000d410


	//   ....[7]....
        /*0080*/ 	.word	0x0000d450


	//   ....[8]....
        /*0084*/ 	.word	0x0000d4f0


	//   ....[9]....
        /*0088*/ 	.word	0x0000d540


	//   ....[10]....
        /*008c*/ 	.word	0x0000d570


	//   ....[11]....
        /*0090*/ 	.word	0x0000d640


	//   ....[12]....
        /*0094*/ 	.word	0x0000d680


	//   ....[13]....
        /*0098*/ 	.word	0x0000d810


	//   ....[14]....
        /*009c*/ 	.word	0x0000d970


	//   ....[15]....
        /*00a0*/ 	.word	0x0000d9b0


	//   ....[16]....
        /*00a4*/ 	.word	0x0000da50


	//   ....[17]....
        /*00a8*/ 	.word	0x0000dbd0


	//   ....[18]....
        /*00ac*/ 	.word	0x0000dd50


	//   ....[19]....
        /*00b0*/ 	.word	0x0000deb0


	//   ....[20]....
        /*00b4*/ 	.word	0x0000dfc0


	//   ....[21]....
        /*00b8*/ 	.word	0x0000dfe0


	//   ....[22]....
        /*00bc*/ 	.word	0x0000e000


	//----- nvinfo : EIATTR_MAX_THREADS
	.align		4
.L_211:
        /*00c0*/ 	.byte	0x04, 0x05
        /*00c2*/ 	.short	(.L_213 - .L_212)
.L_212:
        /*00c4*/ 	.word	0x00000080
        /*00c8*/ 	.word	0x00000001
        /*00cc*/ 	.word	0x00000001


	//----- nvinfo : EIATTR_CRS_STACK_SIZE
	.align		4
.L_213:
        /*00d0*/ 	.byte	0x04, 0x1e
        /*00d2*/ 	.short	(.L_215 - .L_214)
.L_214:
        /*00d4*/ 	.word	0x00000000


	//----- nvinfo : EIATTR_CBANK_PARAM_SIZE
	.align		4
.L_215:
        /*00d8*/ 	.byte	0x03, 0x19
        /*00da*/ 	.short	0x0250


	//----- nvinfo : EIATTR_PARAM_CBANK
	.align		4
        /*00dc*/ 	.byte	0x04, 0x0a
        /*00de*/ 	.short	(.L_217 - .L_216)
	.align		4
.L_216:
        /*00e0*/ 	.word	index@(.nv.constant0._ZN2at6native18elementwise_kernelILi128ELi4EZNS0_15gpu_kernel_implIZZNS0_61_GLOBAL__N__ae8afa13_23_FlattenIndicesKernel_cu_75b981de_308221_flatten_indices_implINS3_18CUDAKernelLauncherElLl0EEENS_6TensorERKS6_N3c108ArrayRefIlEEENKUlvE0_clEvEUllE_EEvRNS_18TensorIteratorBaseERKT_EUliE_EEviT1_)
        /*00e4*/ 	.short	0x0210
        /*00e6*/ 	.short	0x0250


	//----- nvinfo : EIATTR_SW_WAR
	.align		4
.L_217:
        /*00e8*/ 	.byte	0x04, 0x36
        /*00ea*/ 	.short	(.L_219 - .L_218)
.L_218:
        /*00ec*/ 	.word	0x00000008
.L_219:


//--------------------- .nv.info._ZN2at6native27unrolled_elementwise_kernelIZZNS0_61_GLOBAL__N__ae8afa13_23_FlattenIndicesKernel_cu_75b981de_308221_flatten_indices_implINS2_18CUDAKernelLauncherElLl0EEENS_6TensorERKS5_N3c108ArrayRefIlEEENKUlvE0_clEvEUllE_St5arrayIPcLm2EELi4E23TrivialOffsetCalculatorILi1EjESH_NS0_6memory12LoadWithCastILi1EEENSI_13StoreWithCastILi1EEEEEviT_T0_T2_T3_T4_T5_ --------------------------
	.section	.nv.info._ZN2at6native27unrolled_elementwise_kernelIZZNS0_61_GLOBAL__N__ae8afa13_23_FlattenIndicesKernel_cu_75b981de_308221_flatten_indices_implINS2_18CUDAKernelLauncherElLl0EEENS_6TensorERKS5_N3c108ArrayRefIlEEENKUlvE0_clEvEUllE_St5arrayIPcLm2EELi4E23TrivialOffsetCalculatorILi1EjESH_NS0_6memory12LoadWithCastILi1EEENSI_13StoreWithCastILi1EEEEEviT_T0_T2_T3_T4_T5_,"",@"SHT_CUDA_INFO"
	.sectionflags	@""
	.align	4


	//----- nvinfo : EIATTR_CUDA_API_VERSION
	.align		4
        /*0000*/ 	.byte	0x04, 0x37
        /*0002*/ 	.short	(.L_221 - .L_220)
.L_220:
        /*0004*/ 	.word	0x00000082


	//----- nvinfo : EIATTR_KPARAM_INFO
	.align		4
.L_221:
        /*0008*/ 	.byte	0x04, 0x17
        /*000a*/ 	.short	(.L_223 - .L_222)
.L_222:
        /*000c*/ 	.word	0x00000000
        /*0010*/ 	.short	0x0006
        /*0012*/ 	.short	0x0054
        /*0014*/ 	.byte	0x00, 0xf0, 0x21, 0x00


	//----- nvinfo : EIATTR_KPARAM_INFO
	.align		4
.L_223:
        /*0018*/ 	.byte	0x04, 0x17
        /*001a*/ 	.short	(.L_225 - .L_224)
.L_224:
        /*001c*/ 	.word	0x00000000
        /*0020*/ 	.short	0x0005
        /*0022*/ 	.short	0x004c
        /*0024*/ 	.byte	0x00, 0xf0, 0x21, 0x00


	//----- nvinfo : EIATTR_KPARAM_INFO
	.align		4
.L_225:
        /*0028*/ 	.byte	0x04, 0x17
        /*002a*/ 	.short	(.L_227 - .L_226)
.L_226:
        /*002c*/ 	.word	0x00000000
        /*0030*/ 	.short	0x0004
        /*0032*/ 	.short	0x0049
        /*0034*/ 	.byte	0x00, 0xf0, 0x05, 0x00


	//----- nvinfo : EIATTR_KPARAM_INFO
	.align		4
.L_227:
        /*0038*/ 	.byte	0x04, 0x17
        /*003a*/ 	.short	(.L_229 - .L_228)
.L_228:
        /*003c*/ 	.word	0x00000000
        /*0040*/ 	.short	0x0003
        /*0042*/ 	.short	0x0048
        /*0044*/ 	.byte	0x00, 0xf0, 0x05, 0x00


	//----- nvinfo : EIATTR_KPARAM_INFO
	.align		4
.L_229:
        /*0048*/ 	.byte	0x04, 0x17
        /*004a*/ 	.short	(.L_231 - .L_230)
.L_230:
        /*004c*/ 	.word	0x00000000
        /*0050*/ 	.short	0x0002
        /*0052*/ 	.short	0x0038
        /*0054*/ 	.byte	0x00, 0xf0, 0x41, 0x00


	//----- nvinfo : EIATTR_KPARAM_INFO
	.align		4
.L_231:
        /*0058*/ 	.byte	0x04, 0x17
        /*005a*/ 	.short	(.L_233 - .L_232)
.L_232:
        /*005c*/ 	.word	0x00000000
        /*0060*/ 	.short	0x0001
        /*0062*/ 	.short	0x0008
        /*0064*/ 	.byte	0x00, 0xf0, 0xc1, 0x00


	//----- nvinfo : EIATTR_KPARAM_INFO
	.align		4
.L_233:
        /*0068*/ 	.byte	0x04, 0x17
        /*006a*/ 	.short	(.L_235 - .L_234)
.L_234:
        /*006c*/ 	.word	0x00000000
        /*0070*/ 	.short	0x0000
        /*0072*/ 	.short	0x0000
        /*0074*/ 	.byte	0x00, 0xf0, 0x11, 0x00


	//----- nvinfo : EIATTR_SPARSE_MMA_MASK
	.align		4
.L_235:
        /*0078*/ 	.byte	0x03, 0x50
        /*007a*/ 	.short	0x0000


	//----- nvinfo : EIATTR_MAXREG_COUNT
	.align		4
        /*007c*/ 	.byte	0x03, 0x1b
        /*007e*/ 	.short	0x00ff


	//----- nvinfo : EIATTR_EXTERNS
	.align		4
        /*0080*/ 	.byte	0x04, 0x0f
        /*0082*/ 	.short	(.L_237 - .L_236)


	//   ....[0]....
	.align		4
.L_236:
        /*0084*/ 	.word	index@(__assertfail)


	//----- nvinfo : EIATTR_MERCURY_ISA_VERSION
	.align		4
.L_237:
        /*0088*/ 	.byte	0x03, 0x5f
        /*008a*/ 	.short	0x0101


	//----- nvinfo : EIATTR_SYSCALL_OFFSETS
	.align		4
        /*008c*/ 	.byte	0x04, 0x46
        /*008e*/ 	.short	(.L_239 - .L_238)


	//   ....[0]....
.L_238:
        /*0090*/ 	.word	0x00000ef0


	//   ....[1]....
        /*0094*/ 	.word	0x00001df0


	//   ....[2]....
        /*0098*/ 	.word	0x00002d00


	//   ....[3]....
        /*009c*/ 	.word	0x00003be0


	//   ....[4]....
        /*00a0*/ 	.word	0x0000a8d0


	//   ....[5]....
        /*00a4*/ 	.word	0x0000b7b0


	//   ....[6]....
        /*00a8*/ 	.word	0x0000c670


	//   ....[7]....
        /*00ac*/ 	.word	0x0000d530


	//----- nvinfo : EIATTR_EXIT_INSTR_OFFSETS
	.align		4
.L_239:
        /*00b0*/ 	.byte	0x04, 0x1c
        /*00b2*/ 	.short	(.L_241 - .L_240)


	//   ....[0]....
.L_240:
        /*00b4*/ 	.word	0x0000c6f0


	//   ....[1]....
        /*00b8*/ 	.word	0x0000c820


	//   ....[2]....
        /*00bc*/ 	.word	0x0000c840


	//   ....[3]....
        /*00c0*/ 	.word	0x0000c8c0


	//   ....[4]....
        /*00c4*/ 	.word	0x0000c8e0


	//   ....[5]....
        /*00c8*/ 	.word	0x0000c900


	//   ....[6]....
        /*00cc*/ 	.word	0x0000c990


	//   ....[7]....
        /*00d0*/ 	.word	0x0000c9d0


	//   ....[8]....
        /*00d4*/ 	.word	0x0000ca70


	//   ....[9]....
        /*00d8*/ 	.word	0x0000cac0


	//   ....[10]....
        /*00dc*/ 	.word	0x0000caf0


	//   ....[11]....
        /*00e0*/ 	.word	0x0000cbc0


	//   ....[12]....
        /*00e4*/ 	.word	0x0000cc00


	//   ....[13]....
        /*00e8*/ 	.word	0x0000cd90


	//   ....[14]....
        /*00ec*/ 	.word	0x0000cef0


	//   ....[15]....
        /*00f0*/ 	.word	0x0000cf30


	//   ....[16]....
        /*00f4*/ 	.word	0x0000cfd0


	//   ....[17]....
        /*00f8*/ 	.word	0x0000d150


	//   ....[18]....
        /*00fc*/ 	.word	0x0000d2d0


	//   ....[19]....
        /*0100*/ 	.word	0x0000d430


	//   ....[20]....
        /*0104*/ 	.word	0x0000d540


	//   ....[21]....
        /*0108*/ 	.word	0x0000d560


	//   ....[22]....
        /*010c*/ 	.word	0x0000d580


	//----- nvinfo : EIATTR_MAX_THREADS
	.align		4
.L_241:
        /*0110*/ 	.byte	0x04, 0x05
        /*0112*/ 	.short	(.L_243 - .L_242)
.L_242:
        /*0114*/ 	.word	0x00000080
        /*0118*/ 	.word	0x00000001
        /*011c*/ 	.word	0x00000001


	//----- nvinfo : EIATTR_CRS_STACK_SIZE
	.align		4
.L_243:
        /*0120*/ 	.byte	0x04, 0x1e
        /*0122*/ 	.short	(.L_245 - .L_244)
.L_244:
        /*0124*/ 	.word	0x00000000


	//----- nvinfo : EIATTR_CBANK_PARAM_SIZE
	.align		4
.L_245:
        /*0128*/ 	.byte	0x03, 0x19
        /*012a*/ 	.short	0x005c


	//----- nvinfo : EIATTR_PARAM_CBANK
	.align		4
        /*012c*/ 	.byte	0x04, 0x0a
        /*012e*/ 	.short	(.L_247 - .L_246)
	.align		4
.L_246:
        /*0130*/ 	.word	index@(.nv.constant0._ZN2at6native27unrolled_elementwise_kernelIZZNS0_61_GLOBAL__N__ae8afa13_23_FlattenIndicesKernel_cu_75b981de_308221_flatten_indices_implINS2_18CUDAKernelLauncherElLl0EEENS_6TensorERKS5_N3c108ArrayRefIlEEENKUlvE0_clEvEUllE_St5arrayIPcLm2EELi4E23TrivialOffsetCalculatorILi1EjESH_NS0_6memory12LoadWithCastILi1EEENSI_13StoreWithCastILi1EEEEEviT_T0_T2_T3_T4_T5_)
        /*0134*/ 	.short	0x0210
        /*0136*/ 	.short	0x005c


	//----- nvinfo : EIATTR_SW_WAR
	.align		4
.L_247:
        /*0138*/ 	.byte	0x04, 0x36
        /*013a*/ 	.short	(.L_249 - .L_248)
.L_248:
        /*013c*/ 	.word	0x00000008
.L_249:


//--------------------- .nv.info._ZN2at6native18elementwise_kernelILi128ELi2EZNS0_22gpu_kernel_impl_nocastIZZNS0_61_GLOBAL__N__ae8afa13_23_FlattenIndicesKernel_cu_75b981de_308221_flatten_indices_implINS3_18CUDAKernelLauncherElLl0EEENS_6TensorERKS6_N3c108ArrayRefIlEEENKUlvE0_clEvEUllE_EEvRNS_18TensorIteratorBaseERKT_EUliE_EEviT1_ --------------------------
	.section	.nv.info._ZN2at6native18elementwise_kernelILi128ELi2EZNS0_22gpu_kernel_impl_nocastIZZNS0_61_GLOBAL__N__ae8afa13_23_FlattenIndicesKernel_cu_75b981de_308221_flatten_indices_implINS3_18CUDAKernelLauncherElLl0EEENS_6TensorERKS6_N3c108ArrayRefIlEEENKUlvE0_clEvEUllE_EEvRNS_18TensorIteratorBaseERKT_EUliE_EEviT1_,"",@"SHT_CUDA_INFO"
	.sectionflags	@""
	.align	4


	//----- nvinfo : EIATTR_CUDA_API_VERSION
	.align		4
        /*0000*/ 	.byte	0x04, 0x37
        /*0002*/ 	.short	(.L_251 - .L_250)
.L_250:
        /*0004*/ 	.word	0x00000082


	//----- nvinfo : EIATTR_KPARAM_INFO
	.align		4
.L_251:
        /*0008*/ 	.byte	0x04, 0x17
        /*000a*/ 	.short	(.L_253 - .L_252)
.L_252:
        /*000c*/ 	.word	0x00000000
        /*0010*/ 	.short	0x0001
        /*0012*/ 	.short	0x0008
        /*0014*/ 	.byte	0x00, 0xf0, 0x01, 0x09


	//----- nvinfo : EIATTR_KPARAM_INFO
	.align		4
.L_253:
        /*0018*/ 	.byte	0x04, 0x17
        /*001a*/ 	.short	(.L_255 - .L_254)
.L_254:
        /*001c*/ 	.word	0x00000000
        /*0020*/ 	.short	0x0000
        /*0022*/ 	.short	0x0000
        /*0024*/ 	.byte	0x00, 0xf0, 0x11, 0x00


	//----- nvinfo : EIATTR_SPARSE_MMA_MASK
	.align		4
.L_255:
        /*0028*/ 	.byte	0x03, 0x50
        /*002a*/ 	.short	0x0000


	//----- nvinfo : EIATTR_MAXREG_COUNT
	.align		4
        /*002c*/ 	.byte	0x03, 0x1b
        /*002e*/ 	.short	0x0080


	//----- nvinfo : EIATTR_MERCURY_ISA_VERSION
	.align		4
        /*0030*/ 	.byte	0x03, 0x5f
        /*0032*/ 	.short	0x0101


	//----- nvinfo : EIATTR_EXIT_INSTR_OFFSETS
	.align		4
        /*0034*/ 	.byte	0x04, 0x1c
        /*0036*/ 	.short	(.L_257 - .L_256)


	//   ....[0]....
.L_256:
        /*0038*/ 	.word	0x00001be0


	//   ....[1]....
        /*003c*/ 	.word	0x000036a0


	//----- nvinfo : EIATTR_MAX_THREADS
	.align		4
.L_257:
        /*0040*/ 	.byte	0x04, 0x05
        /*0042*/ 	.short	(.L_259 - .L_258)
.L_258:
        /*0044*/ 	.word	0x00000080
        /*0048*/ 	.word	0x00000001
        /*004c*/ 	.word	0x00000001


	//----- nvinfo : EIATTR_CRS_STACK_SIZE
	.align		4
.L_259:
        /*0050*/ 	.byte	0x04, 0x1e
        /*0052*/ 	.short	(.L_261 - .L_260)
.L_260:
        /*0054*/ 	.word	0x00000000


	//----- nvinfo : EIATTR_CBANK_PARAM_SIZE
	.align		4
.L_261:
        /*0058*/ 	.byte	0x03, 0x19
        /*005a*/ 	.short	0x0248


	//----- nvinfo : EIATTR_PARAM_CBANK
	.align		4
        /*005c*/ 	.byte	0x04, 0x0a
        /*005e*/ 	.short	(.L_263 - .L_262)
	.align		4
.L_262:
        /*0060*/ 	.word	index@(.nv.constant0._ZN2at6native18elementwise_kernelILi128ELi2EZNS0_22gpu_kernel_impl_nocastIZZNS0_61_GLOBAL__N__ae8afa13_23_FlattenIndicesKernel_cu_75b981de_308221_flatten_indices_implINS3_18CUDAKernelLauncherElLl0EEENS_6TensorERKS6_N3c108ArrayRefIlEEENKUlvE0_clEvEUllE_EEvRNS_18TensorIteratorBaseERKT_EUliE_EEviT1_)
        /*0064*/ 	.short	0x0210
        /*0066*/ 	.short	0x0248


	//----- nvinfo : EIATTR_SW_WAR
	.align		4
.L_263:
        /*0068*/ 	.byte	0x04, 0x36
        /*006a*/ 	.short	(.L_265 - .L_264)
.L_264:
        /*006c*/ 	.word	0x00000008
.L_265:


//--------------------- .nv.info._ZN2at6native27unrolled_elementwise_kernelIZZNS0_61_GLOBAL__N__ae8afa13_23_FlattenIndicesKernel_cu_75b981de_308221_flatten_indices_implINS2_18CUDAKernelLauncherElLl0EEENS_6TensorERKS5_N3c108ArrayRefIlEEENKUlvE0_clEvEUllE_St5arrayIPcLm2EELi4E23TrivialOffsetCalculatorILi1EjESH_NS0_6memory15LoadWithoutCastENSI_16StoreWithoutCastEEEviT_T0_T2_T3_T4_T5_ --------------------------
	.section	.nv.info._ZN2at6native27unrolled_elementwise_kernelIZZNS0_61_GLOBAL__N__ae8afa13_23_FlattenIndicesKernel_cu_75b981de_308221_flatten_indices_implINS2_18CUDAKernelLauncherElLl0EEENS_6TensorERKS5_N3c108ArrayRefIlEEENKUlvE0_clEvEUllE_St5arrayIPcLm2EELi4E23TrivialOffsetCalculatorILi1EjESH_NS0_6memory15LoadWithoutCastENSI_16StoreWithoutCastEEEviT_T0_T2_T3_T4_T5_,"",@"SHT_CUDA_INFO"
	.sectionflags	@""
	.align	4


	//----- nvinfo : EIATTR_CUDA_API_VERSION
	.align		4
        /*0000*/ 	.byte	0x04, 0x37
        /*0002*/ 	.short	(.L_267 - .L_266)
.L_266:
        /*0004*/ 	.word	0x00000082


	//----- nvinfo : EIATTR_KPARAM_INFO
	.align		4
.L_267:
        /*0008*/ 	.byte	0x04, 0x17
        /*000a*/ 	.short	(.L_269 - .L_268)
.L_268:
        /*000c*/ 	.word	0x00000000
        /*0010*/ 	.short	0x0006
        /*0012*/ 	.short	0x004b
        /*0014*/ 	.byte	0x00, 0xf0, 0x05, 0x00


	//----- nvinfo : EIATTR_KPARAM_INFO
	.align		4
.L_269:
        /*0018*/ 	.byte	0x04, 0x17
        /*001a*/ 	.short	(.L_271 - .L_270)
.L_270:
        /*001c*/ 	.word	0x00000000
        /*0020*/ 	.short	0x0005
        /*0022*/ 	.short	0x004a
        /*0024*/ 	.byte	0x00, 0xf0, 0x05, 0x00


	//----- nvinfo : EIATTR_KPARAM_INFO
	.align		4
.L_271:
        /*0028*/ 	.byte	0x04, 0x17
        /*002a*/ 	.short	(.L_273 - .L_272)
.L_272:
        /*002c*/ 	.word	0x00000000
        /*0030*/ 	.short	0x0004
        /*0032*/ 	.short	0x0049
        /*0034*/ 	.byte	0x00, 0xf0, 0x05, 0x00


	//----- nvinfo : EIATTR_KPARAM_INFO
	.align		4
.L_273:
        /*0038*/ 	.byte	0x04, 0x17
        /*003a*/ 	.short	(.L_275 - .L_274)
.L_274:
        /*003c*/ 	.word	0x00000000
        /*0040*/ 	.short	0x0003
        /*0042*/ 	.short	0x0048
        /*0044*/ 	.byte	0x00, 0xf0, 0x05, 0x00


	//----- nvinfo : EIATTR_KPARAM_INFO
	.align		4
.L_275:
        /*0048*/ 	.byte	0x04, 0x17
        /*004a*/ 	.short	(.L_277 - .L_276)
.L_276:
        /*004c*/ 	.word	0x00000000
        /*0050*/ 	.short	0x0002
        /*0052*/ 	.short	0x0038
        /*0054*/ 	.byte	0x00, 0xf0, 0x41, 0x00


	//----- nvinfo : EIATTR_KPARAM_INFO
	.align		4
.L_277:
        /*0058*/ 	.byte	0x04, 0x17
        /*005a*/ 	.short	(.L_279 - .L_278)
.L_278:
        /*005c*/ 	.word	0x00000000
        /*0060*/ 	.short	0x0001
        /*0062*/ 	.short	0x0008
        /*0064*/ 	.byte	0x00, 0xf0, 0xc1, 0x00


	//----- nvinfo : EIATTR_KPARAM_INFO
	.align		4
.L_279:
        /*0068*/ 	.byte	0x04, 0x17
        /*006a*/ 	.short	(.L_281 - .L_280)
.L_280:
        /*006c*/ 	.word	0x00000000
        /*0070*/ 	.short	0x0000
        /*0072*/ 	.short	0x0000
        /*0074*/ 	.byte	0x00, 0xf0, 0x11, 0x00


	//----- nvinfo : EIATTR_SPARSE_MMA_MASK
	.align		4
.L_281:
        /*0078*/ 	.byte	0x03, 0x50
        /*007a*/ 	.short	0x0000


	//----- nvinfo : EIATTR_MAXREG_COUNT
	.align		4
        /*007c*/ 	.byte	0x03, 0x1b
        /*007e*/ 	.short	0x00ff


	//----- nvinfo : EIATTR_MERCURY_ISA_VERSION
	.align		4
        /*0080*/ 	.byte	0x03, 0x5f
        /*0082*/ 	.short	0x0101


	//----- nvinfo : EIATTR_EXIT_INSTR_OFFSETS
	.align		4
        /*0084*/ 	.byte	0x04, 0x1c
        /*0086*/ 	.short	(.L_283 - .L_282)


	//   ....[0]....
.L_282:
        /*0088*/ 	.word	0x00006070


	//   ....[1]....
        /*008c*/ 	.word	0x000060d0


	//----- nvinfo : EIATTR_MAX_THREADS
	.align		4
.L_283:
        /*0090*/ 	.byte	0x04, 0x05
        /*0092*/ 	.short	(.L_285 - .L_284)
.L_284:
        /*0094*/ 	.word	0x00000080
        /*0098*/ 	.word	0x00000001
        /*009c*/ 	.word	0x00000001


	//----- nvinfo : EIATTR_CRS_STACK_SIZE
	.align		4
.L_285:
        /*00a0*/ 	.byte	0x04, 0x1e
        /*00a2*/ 	.short	(.L_287 - .L_286)
.L_286:
        /*00a4*/ 	.word	0x00000000


	//----- nvinfo : EIATTR_CBANK_PARAM_SIZE
	.align		4
.L_287:
        /*00a8*/ 	.byte	0x03, 0x19
        /*00aa*/ 	.short	0x004c


	//----- nvinfo : EIATTR_PARAM_CBANK
	.align		4
        /*00ac*/ 	.byte	0x04, 0x0a
        /*00ae*/ 	.short	(.L_289 - .L_288)
	.align		4
.L_288:
        /*00b0*/ 	.word	index@(.nv.constant0._ZN2at6native27unrolled_elementwise_kernelIZZNS0_61_GLOBAL__N__ae8afa13_23_FlattenIndicesKernel_cu_75b981de_308221_flatten_indices_implINS2_18CUDAKernelLauncherElLl0EEENS_6TensorERKS5_N3c108ArrayRefIlEEENKUlvE0_clEvEUllE_St5arrayIPcLm2EELi4E23TrivialOffsetCalculatorILi1EjESH_NS0_6memory15LoadWithoutCastENSI_16StoreWithoutCastEEEviT_T0_T2_T3_T4_T5_)
        /*00b4*/ 	.short	0x0210
        /*00b6*/ 	.short	0x004c


	//----- nvinfo : EIATTR_SW_WAR
	.align		4
.L_289:
        /*00b8*/ 	.byte	0x04, 0x36
        /*00ba*/ 	.short	(.L_291 - .L_290)
.L_290:
        /*00bc*/ 	.word	0x00000008
.L_291:


//--------------------- .nv.info._ZN2at6native29vectorized_elementwise_kernelILi2EZZNS0_61_GLOBAL__N__ae8afa13_23_FlattenIndicesKernel_cu_75b981de_308221_flatten_indices_implINS2_18CUDAKernelLauncherElLl0EEENS_6TensorERKS5_N3c108ArrayRefIlEEENKUlvE0_clEvEUllE_St5arrayIPcLm2EEEEviT0_T1_ --------------------------
	.section	.nv.info._ZN2at6native29vectorized_elementwise_kernelILi2EZZNS0_61_GLOBAL__N__ae8afa13_23_FlattenIndicesKernel_cu_75b981de_308221_flatten_indices_implINS2_18CUDAKernelLauncherElLl0EEENS_6TensorERKS5_N3c108ArrayRefIlEEENKUlvE0_clEvEUllE_St5arrayIPcLm2EEEEviT0_T1_,"",@"SHT_CUDA_INFO"
	.sectionflags	@""
	.align	4


	//----- nvinfo : EIATTR_CUDA_API_VERSION
	.align		4
        /*0000*/ 	.byte	0x04, 0x37
        /*0002*/ 	.short	(.L_293 - .L_292)
.L_292:
        /*0004*/ 	.word	0x00000082


	//----- nvinfo : EIATTR_KPARAM_INFO
	.align		4
.L_293:
        /*0008*/ 	.byte	0x04, 0x17
        /*000a*/ 	.short	(.L_295 - .L_294)
.L_294:
        /*000c*/ 	.word	0x00000000
        /*0010*/ 	.short	0x0002
        /*0012*/ 	.short	0x0038
        /*0014*/ 	.byte	0x00, 0xf0, 0x41, 0x00


	//----- nvinfo : EIATTR_KPARAM_INFO
	.align		4
.L_295:
        /*0018*/ 	.byte	0x04, 0x17
        /*001a*/ 	.short	(.L_297 - .L_296)
.L_296:
        /*001c*/ 	.word	0x00000000
        /*0020*/ 	.short	0x0001
        /*0022*/ 	.short	0x0008
        /*0024*/ 	.byte	0x00, 0xf0, 0xc1, 0x00


	//----- nvinfo : EIATTR_KPARAM_INFO
	.align		4
.L_297:
        /*0028*/ 	.byte	0x04, 0x17
        /*002a*/ 	.short	(.L_299 - .L_298)
.L_298:
        /*002c*/ 	.word	0x00000000
        /*0030*/ 	.short	0x0000
        /*0032*/ 	.short	0x0000
        /*0034*/ 	.byte	0x00, 0xf0, 0x11, 0x00


	//----- nvinfo : EIATTR_SPARSE_MMA_MASK
	.align		4
.L_299:
        /*0038*/ 	.byte	0x03, 0x50
        /*003a*/ 	.short	0x0000


	//----- nvinfo : EIATTR_MAXREG_COUNT
	.align		4
        /*003c*/ 	.byte	0x03, 0x1b
        /*003e*/ 	.short	0x00ff


	//----- nvinfo : EIATTR_ANNOTATIONS
	.align		4
        /*0040*/ 	.byte	0x04, 0x55
        /*0042*/ 	.short	(.L_301 - .L_300)


	//   ....[0]....
.L_300:
        /*0044*/ 	.word	0x00000001
        /*0048*/ 	.byte	0xc0, 0x02, 0x00, 0x00, 0x01, 0x00, 0x00, 0x00, 0xd0, 0x02, 0x00, 0x00, 0x01, 0x00, 0x00, 0x00
        /*0058*/ 	.byte	0x20, 0x89, 0x00, 0x00, 0x01, 0x00, 0x00, 0x00, 0x90, 0x9b, 0x00, 0x00, 0x01, 0x00, 0x00, 0x00
        /*0068*/ 	.byte	0xf0, 0x9e, 0x00, 0x00, 0x01, 0x00, 0x00, 0x00, 0xd0, 0xb1, 0x00, 0x00, 0x01, 0x00, 0x00, 0x00
        /*0078*/ 	.byte	0xd0, 0xba, 0x00, 0x00, 0x01, 0x00, 0x00, 0x00, 0x70, 0x65, 0x01, 0x00


	//----- nvinfo : EIATTR_MERCURY_ISA_VERSION
	.align		4
.L_301:
        /*0084*/ 	.byte	0x03, 0x5f
        /*0086*/ 	.short	0x0101


	//----- nvinfo : EIATTR_EXIT_INSTR_OFFSETS
	.align		4
        /*0088*/ 	.byte	0x04, 0x1c
        /*008a*/ 	.short	(.L_303 - .L_302)


	//   ....[0]....
.L_302:
        /*008c*/ 	.word	0x0000b680


	//   ....[1]....
        /*0090*/ 	.word	0x00018200


	//   ....[2]....
        /*0094*/ 	.word	0x00018250


	//----- nvinfo : EIATTR_MAX_THREADS
	.align		4
.L_303:
        /*0098*/ 	.byte	0x04, 0x05
        /*009a*/ 	.short	(.L_305 - .L_304)
.L_304:
        /*009c*/ 	.word	0x00000080
        /*00a0*/ 	.word	0x00000001
        /*00a4*/ 	.word	0x00000001


	//----- nvinfo : EIATTR_CRS_STACK_SIZE
	.align		4
.L_305:
        /*00a8*/ 	.byte	0x04, 0x1e
        /*00aa*/ 	.short	(.L_307 - .L_306)
.L_306:
        /*00ac*/ 	.word	0x00000000


	//----- nvinfo : EIATTR_CBANK_PARAM_SIZE
	.align		4
.L_307:
        /*00b0*/ 	.byte	0x03, 0x19
        /*00b2*/ 	.short	0x0048


	//----- nvinfo : EIATTR_PARAM_CBANK
	.align		4
        /*00b4*/ 	.byte	0x04, 0x0a
        /*00b6*/ 	.short	(.L_309 - .L_308)
	.align		4
.L_308:
        /*00b8*/ 	.word	index@(.nv.constant0._ZN2at6native29vectorized_elementwise_kernelILi2EZZNS0_61_GLOBAL__N__ae8afa13_23_FlattenIndicesKernel_cu_75b981de_308221_flatten_indices_implINS2_18CUDAKernelLauncherElLl0EEENS_6TensorERKS5_N3c108ArrayRefIlEEENKUlvE0_clEvEUllE_St5arrayIPcLm2EEEEviT0_T1_)
        /*00bc*/ 	.short	0x0210
        /*00be*/ 	.short	0x0048


	//----- nvinfo : EIATTR_SW_WAR
	.align		4
.L_309:
        /*00c0*/ 	.byte	0x04, 0x36
        /*00c2*/ 	.short	(.L_311 - .L_310)
.L_310:
        /*00c4*/ 	.word	0x00000008
.L_311:


//--------------------- .nv.info._ZN2at6native29vectorized_elementwise_kernelILi4EZZNS0_61_GLOBAL__N__ae8afa13_23_FlattenIndicesKernel_cu_75b981de_308221_flatten_indices_implINS2_18CUDAKernelLauncherElLl0EEENS_6TensorERKS5_N3c108ArrayRefIlEEENKUlvE0_clEvEUllE_St5arrayIPcLm2EEEEviT0_T1_ --------------------------
	.section	.nv.info._ZN2at6native29vectorized_elementwise_kernelILi4EZZNS0_61_GLOBAL__N__ae8afa13_23_FlattenIndicesKernel_cu_75b981de_308221_flatten_indices_implINS2_18CUDAKernelLauncherElLl0EEENS_6TensorERKS5_N3c108ArrayRefIlEEENKUlvE0_clEvEUllE_St5arrayIPcLm2EEEEviT0_T1_,"",@"SHT_CUDA_INFO"
	.sectionflags	@""
	.align	4


	//----- nvinfo : EIATTR_CUDA_API_VERSION
	.align		4
        /*0000*/ 	.byte	0x04, 0x37
        /*0002*/ 	.short	(.L_313 - .L_312)
.L_312:
        /*0004*/ 	.word	0x00000082


	//----- nvinfo : EIATTR_KPARAM_INFO
	.align		4
.L_313:
        /*0008*/ 	.byte	0x04, 0x17
        /*000a*/ 	.short	(.L_315 - .L_314)
.L_314:
        /*000c*/ 	.word	0x00000000
        /*0010*/ 	.short	0x0002
        /*0012*/ 	.short	0x0038
        /*0014*/ 	.byte	0x00, 0xf0, 0x41, 0x00


	//----- nvinfo : EIATTR_KPARAM_INFO
	.align		4
.L_315:
        /*0018*/ 	.byte	0x04, 0x17
        /*001a*/ 	.short	(.L_317 - .L_316)
.L_316:
        /*001c*/ 	.word	0x00000000
        /*0020*/ 	.short	0x0001
        /*0022*/ 	.short	0x0008
        /*0024*/ 	.byte	0x00, 0xf0, 0xc1, 0x00


	//----- nvinfo : EIATTR_KPARAM_INFO
	.align		4
.L_317:
        /*0028*/ 	.byte	0x04, 0x17
        /*002a*/ 	.short	(.L_319 - .L_318)
.L_318:
        /*002c*/ 	.word	0x00000000
        /*0030*/ 	.short	0x0000
        /*0032*/ 	.short	0x0000
        /*0034*/ 	.byte	0x00, 0xf0, 0x11, 0x00


	//----- nvinfo : EIATTR_SPARSE_MMA_MASK
	.align		4
.L_319:
        /*0038*/ 	.byte	0x03, 0x50
        /*003a*/ 	.short	0x0000


	//----- nvinfo : EIATTR_MAXREG_COUNT
	.align		4
        /*003c*/ 	.byte	0x03, 0x1b
        /*003e*/ 	.short	0x00ff


	//----- nvinfo : EIATTR_ANNOTATIONS
	.align		4
        /*0040*/ 	.byte	0x04, 0x55
        /*0042*/ 	.short	(.L_321 - .L_320)


	//   ....[0]....
.L_320:
        /*0044*/ 	.word	0x00000001
        /*0048*/ 	.byte	0xc0, 0x02, 0x00, 0x00, 0x01, 0x00, 0x00, 0x00, 0xd0, 0x02, 0x00, 0x00, 0x01, 0x00, 0x00, 0x00
        /*0058*/ 	.byte	0x20, 0x89, 0x00, 0x00, 0x01, 0x00, 0x00, 0x00, 0x90, 0x9b, 0x00, 0x00, 0x01, 0x00, 0x00, 0x00
        /*0068*/ 	.byte	0xf0, 0x9e, 0x00, 0x00, 0x01, 0x00, 0x00, 0x00, 0xd0, 0xb1, 0x00, 0x00, 0x01, 0x00, 0x00, 0x00
        /*0078*/ 	.byte	0xd0, 0xba, 0x00, 0x00, 0x01, 0x00, 0x00, 0x00, 0x70, 0x65, 0x01, 0x00


	//----- nvinfo : EIATTR_MERCURY_ISA_VERSION
	.align		4
.L_321:
        /*0084*/ 	.byte	0x03, 0x5f
        /*0086*/ 	.short	0x0101


	//----- nvinfo : EIATTR_EXIT_INSTR_OFFSETS
	.align		4
        /*0088*/ 	.byte	0x04, 0x1c
        /*008a*/ 	.short	(.L_323 - .L_322)


	//   ....[0]....
.L_322:
        /*008c*/ 	.word	0x0000b680


	//   ....[1]....
        /*0090*/ 	.word	0x00018200


	//   ....[2]....
        /*0094*/ 	.word	0x00018250


	//----- nvinfo : EIATTR_MAX_THREADS
	.align		4
.L_323:
        /*0098*/ 	.byte	0x04, 0x05
        /*009a*/ 	.short	(.L_325 - .L_324)
.L_324:
        /*009c*/ 	.word	0x00000080
        /*00a0*/ 	.word	0x00000001
        /*00a4*/ 	.word	0x00000001


	//----- nvinfo : EIATTR_CRS_STACK_SIZE
	.align		4
.L_325:
        /*00a8*/ 	.byte	0x04, 0x1e
        /*00aa*/ 	.short	(.L_327 - .L_326)
.L_326:
        /*00ac*/ 	.word	0x00000000


	//----- nvinfo : EIATTR_CBANK_PARAM_SIZE
	.align		4
.L_327:
        /*00b0*/ 	.byte	0x03, 0x19
        /*00b2*/ 	.short	0x0048


	//----- nvinfo : EIATTR_PARAM_CBANK
	.align		4
        /*00b4*/ 	.byte	0x04, 0x0a
        /*00b6*/ 	.short	(.L_329 - .L_328)
	.align		4
.L_328:
        /*00b8*/ 	.word	index@(.nv.constant0._ZN2at6native29vectorized_elementwise_kernelILi4EZZNS0_61_GLOBAL__N__ae8afa13_23_FlattenIndicesKernel_cu_75b981de_308221_flatten_indices_implINS2_18CUDAKernelLauncherElLl0EEENS_6TensorERKS5_N3c108ArrayRefIlEEENKUlvE0_clEvEUllE_St5arrayIPcLm2EEEEviT0_T1_)
        /*00bc*/ 	.short	0x0210
        /*00be*/ 	.short	0x0048


	//----- nvinfo : EIATTR_SW_WAR
	.align		4
.L_329:
        /*00c0*/ 	.byte	0x04, 0x36
        /*00c2*/ 	.short	(.L_331 - .L_330)
.L_330:
        /*00c4*/ 	.word	0x00000008
.L_331:


//--------------------- .nv.info._ZN2at6native29vectorized_elementwise_kernelILi8EZZNS0_61_GLOBAL__N__ae8afa13_23_FlattenIndicesKernel_cu_75b981de_308221_flatten_indices_implINS2_18CUDAKernelLauncherElLl0EEENS_6TensorERKS5_N3c108ArrayRefIlEEENKUlvE0_clEvEUllE_St5arrayIPcLm2EEEEviT0_T1_ --------------------------
	.section	.nv.info._ZN2at6native29vectorized_elementwise_kernelILi8EZZNS0_61_GLOBAL__N__ae8afa13_23_FlattenIndicesKernel_cu_75b981de_308221_flatten_indices_implINS2_18CUDAKernelLauncherElLl0EEENS_6TensorERKS5_N3c108ArrayRefIlEEENKUlvE0_clEvEUllE_St5arrayIPcLm2EEEEviT0_T1_,"",@"SHT_CUDA_INFO"
	.sectionflags	@""
	.align	4


	//----- nvinfo : EIATTR_CUDA_API_VERSION
	.align		4
        /*0000*/ 	.byte	0x04, 0x37
        /*0002*/ 	.short	(.L_333 - .L_332)
.L_332:
        /*0004*/ 	.word	0x00000082


	//----- nvinfo : EIATTR_KPARAM_INFO
	.align		4
.L_333:
        /*0008*/ 	.byte	0x04, 0x17
        /*000a*/ 	.short	(.L_335 - .L_334)
.L_334:
        /*000c*/ 	.word	0x00000000
        /*0010*/ 	.short	0x0002
        /*0012*/ 	.short	0x0038
        /*0014*/ 	.byte	0x00, 0xf0, 0x41, 0x00


	//----- nvinfo : EIATTR_KPARAM_INFO
	.align		4
.L_335:
        /*0018*/ 	.byte	0x04, 0x17
        /*001a*/ 	.short	(.L_337 - .L_336)
.L_336:
        /*001c*/ 	.word	0x00000000
        /*0020*/ 	.short	0x0001
        /*0022*/ 	.short	0x0008
        /*0024*/ 	.byte	0x00, 0xf0, 0xc1, 0x00


	//----- nvinfo : EIATTR_KPARAM_INFO
	.align		4
.L_337:
        /*0028*/ 	.byte	0x04, 0x17
        /*002a*/ 	.short	(.L_339 - .L_338)
.L_338:
        /*002c*/ 	.word	0x00000000
        /*0030*/ 	.short	0x0000
        /*0032*/ 	.short	0x0000
        /*0034*/ 	.byte	0x00, 0xf0, 0x11, 0x00


	//----- nvinfo : EIATTR_SPARSE_MMA_MASK
	.align		4
.L_339:
        /*0038*/ 	.byte	0x03, 0x50
        /*003a*/ 	.short	0x0000


	//----- nvinfo : EIATTR_MAXREG_COUNT
	.align		4
        /*003c*/ 	.byte	0x03, 0x1b
        /*003e*/ 	.short	0x00ff


	//----- nvinfo : EIATTR_ANNOTATIONS
	.align		4
        /*0040*/ 	.byte	0x04, 0x55
        /*0042*/ 	.short	(.L_341 - .L_340)


	//   ....[0]....
.L_340:
        /*0044*/ 	.word	0x00000001
        /*0048*/ 	.byte	0xc0, 0x02, 0x00, 0x00, 0x01, 0x00, 0x00, 0x00, 0xd0, 0x02, 0x00, 0x00, 0x01, 0x00, 0x00, 0x00
        /*0058*/ 	.byte	0x20, 0x89, 0x00, 0x00, 0x01, 0x00, 0x00, 0x00, 0x90, 0x9b, 0x00, 0x00, 0x01, 0x00, 0x00, 0x00
        /*0068*/ 	.byte	0xf0, 0x9e, 0x00, 0x00, 0x01, 0x00, 0x00, 0x00, 0xd0, 0xb1, 0x00, 0x00, 0x01, 0x00, 0x00, 0x00
        /*0078*/ 	.byte	0xd0, 0xba, 0x00, 0x00, 0x01, 0x00, 0x00, 0x00, 0x70, 0x65, 0x01, 0x00


	//----- nvinfo : EIATTR_MERCURY_ISA_VERSION
	.align		4
.L_341:
        /*0084*/ 	.byte	0x03, 0x5f
        /*0086*/ 	.short	0x0101


	//----- nvinfo : EIATTR_EXIT_INSTR_OFFSETS
	.align		4
        /*0088*/ 	.byte	0x04, 0x1c
        /*008a*/ 	.short	(.L_343 - .L_342)


	//   ....[0]....
.L_342:
        /*008c*/ 	.word	0x0000b680


	//   ....[1]....
        /*0090*/ 	.word	0x00018200


	//   ....[2]....
        /*0094*/ 	.word	0x00018250


	//----- nvinfo : EIATTR_MAX_THREADS
	.align		4
.L_343:
        /*0098*/ 	.byte	0x04, 0x05
        /*009a*/ 	.short	(.L_345 - .L_344)
.L_344:
        /*009c*/ 	.word	0x00000080
        /*00a0*/ 	.word	0x00000001
        /*00a4*/ 	.word	0x00000001


	//----- nvinfo : EIATTR_CRS_STACK_SIZE
	.align		4
.L_345:
        /*00a8*/ 	.byte	0x04, 0x1e
        /*00aa*/ 	.short	(.L_347 - .L_346)
.L_346:
        /*00ac*/ 	.word	0x00000000


	//----- nvinfo : EIATTR_CBANK_PARAM_SIZE
	.align		4
.L_347:
        /*00b0*/ 	.byte	0x03, 0x19
        /*00b2*/ 	.short	0x0048


	//----- nvinfo : EIATTR_PARAM_CBANK
	.align		4
        /*00b4*/ 	.byte	0x04, 0x0a
        /*00b6*/ 	.short	(.L_349 - .L_348)
	.align		4
.L_348:
        /*00b8*/ 	.word	index@(.nv.constant0._ZN2at6native29vectorized_elementwise_kernelILi8EZZNS0_61_GLOBAL__N__ae8afa13_23_FlattenIndicesKernel_cu_75b981de_308221_flatten_indices_implINS2_18CUDAKernelLauncherElLl0EEENS_6TensorERKS5_N3c108ArrayRefIlEEENKUlvE0_clEvEUllE_St5arrayIPcLm2EEEEviT0_T1_)
        /*00bc*/ 	.short	0x0210
        /*00be*/ 	.short	0x0048


	//----- nvinfo : EIATTR_SW_WAR
	.align		4
.L_349:
        /*00c0*/ 	.byte	0x04, 0x36
        /*00c2*/ 	.short	(.L_351 - .L_350)
.L_350:
        /*00c4*/ 	.word	0x00000008
.L_351:


//--------------------- .nv.info._ZN2at6native18elementwise_kernelILi128ELi4EZNS0_15gpu_kernel_implIZZNS0_61_GLOBAL__N__ae8afa13_23_FlattenIndicesKernel_cu_75b981de_308221_flatten_indices_implINS3_18CUDAKernelLauncherElLl8EEENS_6TensorERKS6_N3c108ArrayRefIlEEENKUlvE0_clEvEUllE_EEvRNS_18TensorIteratorBaseERKT_EUliE_EEviT1_ --------------------------
	.section	.nv.info._ZN2at6native18elementwise_kernelILi128ELi4EZNS0_15gpu_kernel_implIZZNS0_61_GLOBAL__N__ae8afa13_23_FlattenIndicesKernel_cu_75b981de_308221_flatten_indices_implINS3_18CUDAKernelLauncherElLl8EEENS_6TensorERKS6_N3c108ArrayRefIlEEENKUlvE0_clEvEUllE_EEvRNS_18TensorIteratorBaseERKT_EUliE_EEviT1_,"",@"SHT_CUDA_INFO"
	.sectionflags	@""
	.align	4


	//----- nvinfo : EIATTR_CUDA_API_VERSION
	.align		4
        /*0000*/ 	.byte	0x04, 0x37
        /*0002*/ 	.short	(.L_353 - .L_352)
.L_352:
        /*0004*/ 	.word	0x00000082


	//----- nvinfo : EIATTR_KPARAM_INFO
	.align		4
.L_353:
        /*0008*/ 	.byte	0x04, 0x17
        /*000a*/ 	.short	(.L_355 - .L_354)
.L_354:
        /*000c*/ 	.word	0x00000000
        /*0010*/ 	.short	0x0001
        /*0012*/ 	.short	0x0008
        /*0014*/ 	.byte	0x00, 0xf0, 0x01, 0x0a


	//----- nvinfo : EIATTR_KPARAM_INFO
	.align		4
.L_355:
        /*0018*/ 	.byte	0x04, 0x17
        /*001a*/ 	.short	(.L_357 - .L_356)
.L_356:
        /*001c*/ 	.word	0x00000000
        /*0020*/ 	.short	0x0000
        /*0022*/ 	.short	0x0000
        /*0024*/ 	.byte	0x00, 0xf0, 0x11, 0x00


	//----- nvinfo : EIATTR_SPARSE_MMA_MASK
	.align		4
.L_357:
        /*0028*/ 	.byte	0x03, 0x50
        /*002a*/ 	.short	0x0000


	//----- nvinfo : EIATTR_MAXREG_COUNT
	.align		4
        /*002c*/ 	.byte	0x03, 0x1b
        /*002e*/ 	.short	0x0080


	//----- nvinfo : EIATTR_EXTERNS
	.align		4
        /*0030*/ 	.byte	0x04, 0x0f
        /*0032*/ 	.short	(.L_359 - .L_358)


	//   ....[0]....
	.align		4
.L_358:
        /*0034*/ 	.word	index@(__assertfail)


	//----- nvinfo : EIATTR_MERCURY_ISA_VERSION
	.align		4
.L_359:
        /*0038*/ 	.byte	0x03, 0x5f
        /*003a*/ 	.short	0x0101


	//----- nvinfo : EIATTR_SYSCALL_OFFSETS
	.align		4
        /*003c*/ 	.byte	0x04, 0x46
        /*003e*/ 	.short	(.L_361 - .L_360)


	//   ....[0]....
.L_360:
        /*0040*/ 	.word	0x000021b0


	//   ....[1]....
        /*0044*/ 	.word	0x00003790


	//   ....[2]....
        /*0048*/ 	.word	0x00005960


	//   ....[3]....
        /*004c*/ 	.word	0x00006f40


	//   ....[4]....
        /*0050*/ 	.word	0x00009110


	//   ....[5]....
        /*0054*/ 	.word	0x0000a6f0


	//   ....[6]....
        /*0058*/ 	.word	0x0000c8b0


	//   ....[7]....
        /*005c*/ 	.word	0x0000de90


	//----- nvinfo : EIATTR_EXIT_INSTR_OFFSETS
	.align		4
.L_361:
        /*0060*/ 	.byte	0x04, 0x1c
        /*0062*/ 	.short	(.L_363 - .L_362)


	//   ....[0]....
.L_362:
        /*0064*/ 	.word	0x0000a780


	//   ....[1]....
        /*0068*/ 	.word	0x0000d180


	//   ....[2]....
        /*006c*/ 	.word	0x0000d1a0


	//   ....[3]....
        /*0070*/ 	.word	0x0000d220


	//   ....[4]....
        /*0074*/ 	.word	0x0000d240


	//   ....[5]....
        /*0078*/ 	.word	0x0000d260


	//   ....[6]....
        /*007c*/ 	.word	0x0000d2f0


	//   ....[7]....
        /*0080*/ 	.word	0x0000d330


	//   ....[8]....
        /*0084*/ 	.word	0x0000d3d0


	//   ....[9]....
        /*0088*/ 	.word	0x0000d420


	//   ....[10]....
        /*008c*/ 	.word	0x0000d450


	//   ....[11]....
        /*0090*/ 	.word	0x0000d520


	//   ....[12]....
        /*0094*/ 	.word	0x0000d560


	//   ....[13]....
        /*0098*/ 	.word	0x0000d6f0


	//   ....[14]....
        /*009c*/ 	.word	0x0000d850


	//   ....[15]....
        /*00a0*/ 	.word	0x0000d890


	//   ....[16]....
        /*00a4*/ 	.word	0x0000d930


	//   ....[17]....
        /*00a8*/ 	.word	0x0000dab0


	//   ....[18]....
        /*00ac*/ 	.word	0x0000dc30


	//   ....[19]....
        /*00b0*/ 	.word	0x0000dd90


	//   ....[20]....
        /*00b4*/ 	.word	0x0000dea0


	//   ....[21]....
        /*00b8*/ 	.word	0x0000dec0


	//   ....[22]....
        /*00bc*/ 	.word	0x0000dee0


	//----- nvinfo : EIATTR_MAX_THREADS
	.align		4
.L_363:
        /*00c0*/ 	.byte	0x04, 0x05
        /*00c2*/ 	.short	(.L_365 - .L_364)
.L_364:
        /*00c4*/ 	.word	0x00000080
        /*00c8*/ 	.word	0x00000001
        /*00cc*/ 	.word	0x00000001


	//----- nvinfo : EIATTR_CRS_STACK_SIZE
	.align		4
.L_365:
        /*00d0*/ 	.byte	0x04, 0x1e
        /*00d2*/ 	.short	(.L_367 - .L_366)
.L_366:
        /*00d4*/ 	.word	0x00000000


	//----- nvinfo : EIATTR_CBANK_PARAM_SIZE
	.align		4
.L_367:
        /*00d8*/ 	.byte	0x03, 0x19
        /*00da*/ 	.short	0x0288


	//----- nvinfo : EIATTR_PARAM_CBANK
	.align		4
        /*00dc*/ 	.byte	0x04, 0x0a
        /*00de*/ 	.short	(.L_369 - .L_368)
	.align		4
.L_368:
        /*00e0*/ 	.word	index@(.nv.constant0._ZN2at6native18elementwise_kernelILi128ELi4EZNS0_15gpu_kernel_implIZZNS0_61_GLOBAL__N__ae8afa13_23_FlattenIndicesKernel_cu_75b981de_308221_flatten_indices_implINS3_18CUDAKernelLauncherElLl8EEENS_6TensorERKS6_N3c108ArrayRefIlEEENKUlvE0_clEvEUllE_EEvRNS_18TensorIteratorBaseERKT_EUliE_EEviT1_)
        /*00e4*/ 	.short	0x0210
        /*00e6*/ 	.short	0x0288


	//----- nvinfo : EIATTR_SW_WAR
	.align		4
.L_369:
        /*00e8*/ 	.byte	0x04, 0x36
        /*00ea*/ 	.short	(.L_371 - .L_370)
.L_370:
        /*00ec*/ 	.word	0x00000008
.L_371:


//--------------------- .nv.info._ZN2at6native27unrolled_elementwise_kernelIZZNS0_61_GLOBAL__N__ae8afa13_23_FlattenIndicesKernel_cu_75b981de_308221_flatten_indices_implINS2_18CUDAKernelLauncherElLl8EEENS_6TensorERKS5_N3c108ArrayRefIlEEENKUlvE0_clEvEUllE_St5arrayIPcLm2EELi4E23TrivialOffsetCalculatorILi1EjESH_NS0_6memory12LoadWithCastILi1EEENSI_13StoreWithCastILi1EEEEEviT_T0_T2_T3_T4_T5_ --------------------------
	.section	.nv.info._ZN2at6native27unrolled_elementwise_kernelIZZNS0_61_GLOBAL__N__ae8afa13_23_FlattenIndicesKernel_cu_75b981de_308221_flatten_indices_implINS2_18CUDAKernelLauncherElLl8EEENS_6TensorERKS5_N3c108ArrayRefIlEEENKUlvE0_clEvEUllE_St5arrayIPcLm2EELi4E23TrivialOffsetCalculatorILi1EjESH_NS0_6memory12LoadWithCastILi1EEENSI_13StoreWithCastILi1EEEEEviT_T0_T2_T3_T4_T5_,"",@"SHT_CUDA_INFO"
	.sectionflags	@""
	.align	4


	//----- nvinfo : EIATTR_CUDA_API_VERSION
	.align		4
        /*0000*/ 	.byte	0x04, 0x37
        /*0002*/ 	.short	(.L_373 - .L_372)
.L_372:
        /*0004*/ 	.word	0x00000082


	//----- nvinfo : EIATTR_KPARAM_INFO
	.align		4
.L_373:
        /*0008*/ 	.byte	0x04, 0x17
        /*000a*/ 	.short	(.L_375 - .L_374)
.L_374:
        /*000c*/ 	.word	0x00000000
        /*0010*/ 	.short	0x0006
        /*0012*/ 	.short	0x008c
        /*0014*/ 	.byte	0x00, 0xf0, 0x21, 0x00


	//----- nvinfo : EIATTR_KPARAM_INFO
	.align		4
.L_375:
        /*0018*/ 	.byte	0x04, 0x17
        /*001a*/ 	.short	(.L_377 - .L_376)
.L_376:
        /*001c*/ 	.word	0x00000000
        /*0020*/ 	.short	0x0005
        /*0022*/ 	.short	0x0084
        /*0024*/ 	.byte	0x00, 0xf0, 0x21, 0x00


	//----- nvinfo : EIATTR_KPARAM_INFO
	.align		4
.L_377:
        /*0028*/ 	.byte	0x04, 0x17
        /*002a*/ 	.short	(.L_379 - .L_378)
.L_378:
        /*002c*/ 	.word	0x00000000
        /*0030*/ 	.short	0x0004
        /*0032*/ 	.short	0x0081
        /*0034*/ 	.byte	0x00, 0xf0, 0x05, 0x00


	//----- nvinfo : EIATTR_KPARAM_INFO
	.align		4
.L_379:
        /*0038*/ 	.byte	0x04, 0x17
        /*003a*/ 	.short	(.L_381 - .L_380)
.L_380:
        /*003c*/ 	.word	0x00000000
        /*0040*/ 	.short	0x0003
        /*0042*/ 	.short	0x0080
        /*0044*/ 	.byte	0x00, 0xf0, 0x05, 0x00


	//----- nvinfo : EIATTR_KPARAM_INFO
	.align		4
.L_381:
        /*0048*/ 	.byte	0x04, 0x17
        /*004a*/ 	.short	(.L_383 - .L_382)
.L_382:
        /*004c*/ 	.word	0x00000000
        /*0050*/ 	.short	0x0002
        /*0052*/ 	.short	0x0070
        /*0054*/ 	.byte	0x00, 0xf0, 0x41, 0x00


	//----- nvinfo : EIATTR_KPARAM_INFO
	.align		4
.L_383:
        /*0058*/ 	.byte	0x04, 0x17
        /*005a*/ 	.short	(.L_385 - .L_384)
.L_384:
        /*005c*/ 	.word	0x00000000
        /*0060*/ 	.short	0x0001
        /*0062*/ 	.short	0x0008
        /*0064*/ 	.byte	0x00, 0xf0, 0xa1, 0x01


	//----- nvinfo : EIATTR_KPARAM_INFO
	.align		4
.L_385:
        /*0068*/ 	.byte	0x04, 0x17
        /*006a*/ 	.short	(.L_387 - .L_386)
.L_386:
        /*006c*/ 	.word	0x00000000
        /*0070*/ 	.short	0x0000
        /*0072*/ 	.short	0x0000
        /*0074*/ 	.byte	0x00, 0xf0, 0x11, 0x00


	//----- nvinfo : EIATTR_SPARSE_MMA_MASK
	.align		4
.L_387:
        /*0078*/ 	.byte	0x03, 0x50
        /*007a*/ 	.short	0x0000


	//----- nvinfo : EIATTR_MAXREG_COUNT
	.align		4
        /*007c*/ 	.byte	0x03, 0x1b
        /*007e*/ 	.short	0x00ff


	//----- nvinfo : EIATTR_EXTERNS
	.align		4
        /*0080*/ 	.byte	0x04, 0x0f
        /*0082*/ 	.short	(.L_389 - .L_388)


	//   ....[0]....
	.align		4
.L_388:
        /*0084*/ 	.word	index@(__assertfail)


	//----- nvinfo : EIATTR_MERCURY_ISA_VERSION
	.align		4
.L_389:
        /*0088*/ 	.byte	0x03, 0x5f
        /*008a*/ 	.short	0x0101


	//----- nvinfo : EIATTR_SYSCALL_OFFSETS
	.align		4
        /*008c*/ 	.byte	0x04, 0x46
        /*008e*/ 	.short	(.L_391 - .L_390)


	//   ....[0]....
.L_390:
        /*0090*/ 	.word	0x000010a0


	//   ....[1]....
        /*0094*/ 	.word	0x00001fa0


	//   ....[2]....
        /*0098*/ 	.word	0x00002eb0


	//   ....[3]....
        /*009c*/ 	.word	0x00003da0


	//   ....[4]....
        /*00a0*/ 	.word	0x0000ab70


	//   ....[5]....
        /*00a4*/ 	.word	0x0000ba80


	//   ....[6]....
        /*00a8*/ 	.word	0x0000c940


	//   ....[7]....
        /*00ac*/ 	.word	0x0000d810


	//----- nvinfo : EIATTR_EXIT_INSTR_OFFSETS
	.align		4
.L_391:
        /*00b0*/ 	.byte	0x04, 0x1c
        /*00b2*/ 	.short	(.L_393 - .L_392)


	//   ....[0]....
.L_392:
        /*00b4*/ 	.word	0x0000c9c0


	//   ....[1]....
        /*00b8*/ 	.word	0x0000cb00


	//   ....[2]....
        /*00bc*/ 	.word	0x0000cb20


	//   ....[3]....
        /*00c0*/ 	.word	0x0000cba0


	//   ....[4]....
        /*00c4*/ 	.word	0x0000cbc0


	//   ....[5]....
        /*00c8*/ 	.word	0x0000cbe0


	//   ....[6]....
        /*00cc*/ 	.word	0x0000cc70


	//   ....[7]....
        /*00d0*/ 	.word	0x0000ccb0


	//   ....[8]....
        /*00d4*/ 	.word	0x0000cd50


	//   ....[9]....
        /*00d8*/ 	.word	0x0000cda0


	//   ....[10]....
        /*00dc*/ 	.word	0x0000cdd0


	//   ....[11]....
        /*00e0*/ 	.word	0x0000cea0


	//   ....[12]....
        /*00e4*/ 	.word	0x0000cee0


	//   ....[13]....
        /*00e8*/ 	.word	0x0000d070


	//   ....[14]....
        /*00ec*/ 	.word	0x0000d1d0


	//   ....[15]....
        /*00f0*/ 	.word	0x0000d210


	//   ....[16]....
        /*00f4*/ 	.word	0x0000d2b0


	//   ....[17]....
        /*00f8*/ 	.word	0x0000d430


	//   ....[18]....
        /*00fc*/ 	.word	0x0000d5b0


	//   ....[19]....
        /*0100*/ 	.word	0x0000d710


	//   ....[20]....
        /*0104*/ 	.word	0x0000d820


	//   ....[21]....
        /*0108*/ 	.word	0x0000d840


	//   ....[22]....
        /*010c*/ 	.word	0x0000d860


	//----- nvinfo : EIATTR_MAX_THREADS
	.align		4
.L_393:
        /*0110*/ 	.byte	0x04, 0x05
        /*0112*/ 	.short	(.L_395 - .L_394)
.L_394:
        /*0114*/ 	.word	0x00000080
        /*0118*/ 	.word	0x00000001
        /*011c*/ 	.word	0x00000001


	//----- nvinfo : EIATTR_CRS_STACK_SIZE
	.align		4
.L_395:
        /*0120*/ 	.byte	0x04, 0x1e
        /*0122*/ 	.short	(.L_397 - .L_396)
.L_396:
        /*0124*/ 	.word	0x00000000


	//----- nvinfo : EIATTR_CBANK_PARAM_SIZE
	.align		4
.L_397:
        /*0128*/ 	.byte	0x03, 0x19
        /*012a*/ 	.short	0x0094


	//----- nvinfo : EIATTR_PARAM_CBANK
	.align		4
        /*012c*/ 	.byte	0x04, 0x0a
        /*012e*/ 	.short	(.L_399 - .L_398)
	.align		4
.L_398:
        /*0130*/ 	.word	index@(.nv.constant0._ZN2at6native27unrolled_elementwise_kernelIZZNS0_61_GLOBAL__N__ae8afa13_23_FlattenIndicesKernel_cu_75b981de_308221_flatten_indices_implINS2_18CUDAKernelLauncherElLl8EEENS_6TensorERKS5_N3c108ArrayRefIlEEENKUlvE0_clEvEUllE_St5arrayIPcLm2EELi4E23TrivialOffsetCalculatorILi1EjESH_NS0_6memory12LoadWithCastILi1EEENSI_13StoreWithCastILi1EEEEEviT_T0_T2_T3_T4_T5_)
        /*0134*/ 	.short	0x0210
        /*0136*/ 	.short	0x0094


	//----- nvinfo : EIATTR_SW_WAR
	.align		4
.L_399:
        /*0138*/ 	.byte	0x04, 0x36
        /*013a*/ 	.short	(.L_401 - .L_400)
.L_400:
        /*013c*/ 	.word	0x00000008
.L_401:


//--------------------- .nv.info._ZN2at6native18elementwise_kernelILi128ELi2EZNS0_22gpu_kernel_impl_nocastIZZNS0_61_GLOBAL__N__ae8afa13_23_FlattenIndicesKernel_cu_75b981de_308221_flatten_indices_implINS3_18CUDAKernelLauncherElLl8EEENS_6TensorERKS6_N3c108ArrayRefIlEEENKUlvE0_clEvEUllE_EEvRNS_18TensorIteratorBaseERKT_EUliE_EEviT1_ --------------------------
	.section	.nv.info._ZN2at6native18elementwise_kernelILi128ELi2EZNS0_22gpu_kernel_impl_nocastIZZNS0_61_GLOBAL__N__ae8afa13_23_FlattenIndicesKernel_cu_75b981de_308221_flatten_indices_implINS3_18CUDAKernelLauncherElLl8EEENS_6TensorERKS6_N3c108ArrayRefIlEEENKUlvE0_clEvEUllE_EEvRNS_18TensorIteratorBaseERKT_EUliE_EEviT1_,"",@"SHT_CUDA_INFO"
	.sectionflags	@""
	.align	4


	//----- nvinfo : EIATTR_CUDA_API_VERSION
	.align		4
        /*0000*/ 	.byte	0x04, 0x37
        /*0002*/ 	.short	(.L_403 - .L_402)
.L_402:
        /*0004*/ 	.word	0x00000082


	//----- nvinfo : EIATTR_KPARAM_INFO
	.align		4
.L_403:
        /*0008*/ 	.byte	0x04, 0x17
        /*000a*/ 	.short	(.L_405 - .L_404)
.L_404:
        /*000c*/ 	.word	0x00000000
        /*0010*/ 	.short	0x0001
        /*0012*/ 	.short	0x0008
        /*0014*/ 	.byte	0x00, 0xf0, 0xe1, 0x09


	//----- nvinfo : EIATTR_KPARAM_INFO
	.align		4
.L_405:
        /*0018*/ 	.byte	0x04, 0x17
        /*001a*/ 	.short	(.L_407 - .L_406)
.L_406:
        /*001c*/ 	.word	0x00000000
        /*0020*/ 	.short	0x0000
        /*0022*/ 	.short	0x0000
        /*0024*/ 	.byte	0x00, 0xf0, 0x11, 0x00


	//----- nvinfo : EIATTR_SPARSE_MMA_MASK
	.align		4
.L_407:
        /*0028*/ 	.byte	0x03, 0x50
        /*002a*/ 	.short	0x0000


	//----- nvinfo : EIATTR_MAXREG_COUNT
	.align		4
        /*002c*/ 	.byte	0x03, 0x1b
        /*002e*/ 	.short	0x0080


	//----- nvinfo : EIATTR_MERCURY_ISA_VERSION
	.align		4
        /*0030*/ 	.byte	0x03, 0x5f
        /*0032*/ 	.short	0x0101


	//----- nvinfo : EIATTR_EXIT_INSTR_OFFSETS
	.align		4
        /*0034*/ 	.byte	0x04, 0x1c
        /*0036*/ 	.short	(.L_409 - .L_408)


	//   ....[0]....
.L_408:
        /*0038*/ 	.word	0x00001c00


	//   ....[1]....
        /*003c*/ 	.word	0x00003680


	//----- nvinfo : EIATTR_MAX_THREADS
	.align		4
.L_409:
        /*0040*/ 	.byte	0x04, 0x05
        /*0042*/ 	.short	(.L_411 - .L_410)
.L_410:
        /*0044*/ 	.word	0x00000080
        /*0048*/ 	.word	0x00000001
        /*004c*/ 	.word	0x00000001


	//----- nvinfo : EIATTR_CRS_STACK_SIZE
	.align		4
.L_411:
        /*0050*/ 	.byte	0x04, 0x1e
        /*0052*/ 	.short	(.L_413 - .L_412)
.L_412:
        /*0054*/ 	.word	0x00000000


	//----- nvinfo : EIATTR_CBANK_PARAM_SIZE
	.align		4
.L_413:
        /*0058*/ 	.byte	0x03, 0x19
        /*005a*/ 	.short	0x0280


	//----- nvinfo : EIATTR_PARAM_CBANK
	.align		4
        /*005c*/ 	.byte	0x04, 0x0a
        /*005e*/ 	.short	(.L_415 - .L_414)
	.align		4
.L_414:
        /*0060*/ 	.word	index@(.nv.constant0._ZN2at6native18elementwise_kernelILi128ELi2EZNS0_22gpu_kernel_impl_nocastIZZNS0_61_GLOBAL__N__ae8afa13_23_FlattenIndicesKernel_cu_75b981de_308221_flatten_indices_implINS3_18CUDAKernelLauncherElLl8EEENS_6TensorERKS6_N3c108ArrayRefIlEEENKUlvE0_clEvEUllE_EEvRNS_18TensorIteratorBaseERKT_EUliE_EEviT1_)
        /*0064*/ 	.short	0x0210
        /*0066*/ 	.short	0x0280


	//----- nvinfo : EIATTR_SW_WAR
	.align		4
.L_415:
        /*0068*/ 	.byte	0x04, 0x36
        /*006a*/ 	.short	(.L_417 - .L_416)
.L_416:
        /*006c*/ 	.word	0x00000008
.L_417:


//--------------------- .nv.info._ZN2at6native27unrolled_elementwise_kernelIZZNS0_61_GLOBAL__N__ae8afa13_23_FlattenIndicesKernel_cu_75b981de_308221_flatten_indices_implINS2_18CUDAKernelLauncherElLl8EEENS_6TensorERKS5_N3c108ArrayRefIlEEENKUlvE0_clEvEUllE_St5arrayIPcLm2EELi4E23TrivialOffsetCalculatorILi1EjESH_NS0_6memory15LoadWithoutCastENSI_16StoreWithoutCastEEEviT_T0_T2_T3_T4_T5_ --------------------------
	.section	.nv.info._ZN2at6native27unrolled_elementwise_kernelIZZNS0_61_GLOBAL__N__ae8afa13_23_FlattenIndicesKernel_cu_75b981de_308221_flatten_indices_implINS2_18CUDAKernelLauncherElLl8EEENS_6TensorERKS5_N3c108ArrayRefIlEEENKUlvE0_clEvEUllE_St5arrayIPcLm2EELi4E23TrivialOffsetCalculatorILi1EjESH_NS0_6memory15LoadWithoutCastENSI_16StoreWithoutCastEEEviT_T0_T2_T3_T4_T5_,"",@"SHT_CUDA_INFO"
	.sectionflags	@""
	.align	4


	//----- nvinfo : EIATTR_CUDA_API_VERSION
	.align		4
        /*0000*/ 	.byte	0x04, 0x37
        /*0002*/ 	.short	(.L_419 - .L_418)
.L_418:
        /*0004*/ 	.word	0x00000082


	//----- nvinfo : EIATTR_KPARAM_INFO
	.align		4
.L_419:
        /*0008*/ 	.byte	0x04, 0x17
        /*000a*/ 	.short	(.L_421 - .L_420)
.L_420:
        /*000c*/ 	.word	0x00000000
        /*0010*/ 	.short	0x0006
        /*0012*/ 	.short	0x0083
        /*0014*/ 	.byte	0x00, 0xf0, 0x05, 0x00


	//----- nvinfo : EIATTR_KPARAM_INFO
	.align		4
.L_421:
        /*0018*/ 	.byte	0x04, 0x17
        /*001a*/ 	.short	(.L_423 - .L_422)
.L_422:
        /*001c*/ 	.word	0x00000000
        /*0020*/ 	.short	0x0005
        /*0022*/ 	.short	0x0082
        /*0024*/ 	.byte	0x00, 0xf0, 0x05, 0x00


	//----- nvinfo : EIATTR_KPARAM_INFO
	.align		4
.L_423:
        /*0028*/ 	.byte	0x04, 0x17
        /*002a*/ 	.short	(.L_425 - .L_424)
.L_424:
        /*002c*/ 	.word	0x00000000
        /*0030*/ 	.short	0x0004
        /*0032*/ 	.short	0x0081
        /*0034*/ 	.byte	0x00, 0xf0, 0x05, 0x00


	//----- nvinfo : EIATTR_KPARAM_INFO
	.align		4
.L_425:
        /*0038*/ 	.byte	0x04, 0x17
        /*003a*/ 	.short	(.L_427 - .L_426)
.L_426:
        /*003c*/ 	.word	0x00000000
        /*0040*/ 	.short	0x0003
        /*0042*/ 	.short	0x0080
        /*0044*/ 	.byte	0x00, 0xf0, 0x05, 0x00


	//----- nvinfo : EIATTR_KPARAM_INFO
	.align		4
.L_427:
        /*0048*/ 	.byte	0x04, 0x17
        /*004a*/ 	.short	(.L_429 - .L_428)
.L_428:
        /*004c*/ 	.word	0x00000000
        /*0050*/ 	.short	0x0002
        /*0052*/ 	.short	0x0070
        /*0054*/ 	.byte	0x00, 0xf0, 0x41, 0x00


	//----- nvinfo : EIATTR_KPARAM_INFO
	.align		4
.L_429:
        /*0058*/ 	.byte	0x04, 0x17
        /*005a*/ 	.short	(.L_431 - .L_430)
.L_430:
        /*005c*/ 	.word	0x00000000
        /*0060*/ 	.short	0x0001
        /*0062*/ 	.short	0x0008
        /*0064*/ 	.byte	0x00, 0xf0, 0xa1, 0x01


	//----- nvinfo : EIATTR_KPARAM_INFO
	.align		4
.L_431:
        /*0068*/ 	.byte	0x04, 0x17
        /*006a*/ 	.short	(.L_433 - .L_432)
.L_432:
        /*006c*/ 	.word	0x00000000
        /*0070*/ 	.short	0x0000
        /*0072*/ 	.short	0x0000
        /*0074*/ 	.byte	0x00, 0xf0, 0x11, 0x00


	//----- nvinfo : EIATTR_SPARSE_MMA_MASK
	.align		4
.L_433:
        /*0078*/ 	.byte	0x03, 0x50
        /*007a*/ 	.short	0x0000


	//----- nvinfo : EIATTR_MAXREG_COUNT
	.align		4
        /*007c*/ 	.byte	0x03, 0x1b
        /*007e*/ 	.short	0x00ff


	//----- nvinfo : EIATTR_MERCURY_ISA_VERSION
	.align		4
        /*0080*/ 	.byte	0x03, 0x5f
        /*0082*/ 	.short	0x0101


	//----- nvinfo : EIATTR_EXIT_INSTR_OFFSETS
	.align		4
        /*0084*/ 	.byte	0x04, 0x1c
        /*0086*/ 	.short	(.L_435 - .L_434)


	//   ....[0]....
.L_434:
        /*0088*/ 	.word	0x000060c0


	//   ....[1]....
        /*008c*/ 	.word	0x00006130


	//----- nvinfo : EIATTR_MAX_THREADS
	.align		4
.L_435:
        /*0090*/ 	.byte	0x04, 0x05
        /*0092*/ 	.short	(.L_437 - .L_436)
.L_436:
        /*0094*/ 	.word	0x00000080
        /*0098*/ 	.word	0x00000001
        /*009c*/ 	.word	0x00000001


	//----- nvinfo : EIATTR_CRS_STACK_SIZE
	.align		4
.L_437:
        /*00a0*/ 	.byte	0x04, 0x1e
        /*00a2*/ 	.short	(.L_439 - .L_438)
.L_438:
        /*00a4*/ 	.word	0x00000000


	//----- nvinfo : EIATTR_CBANK_PARAM_SIZE
	.align		4
.L_439:
        /*00a8*/ 	.byte	0x03, 0x19
        /*00aa*/ 	.short	0x0084


	//----- nvinfo : EIATTR_PARAM_CBANK
	.align		4
        /*00ac*/ 	.byte	0x04, 0x0a
        /*00ae*/ 	.short	(.L_441 - .L_440)
	.align		4
.L_440:
        /*00b0*/ 	.word	index@(.nv.constant0._ZN2at6native27unrolled_elementwise_kernelIZZNS0_61_GLOBAL__N__ae8afa13_23_FlattenIndicesKernel_cu_75b981de_308221_flatten_indices_implINS2_18CUDAKernelLauncherElLl8EEENS_6TensorERKS5_N3c108ArrayRefIlEEENKUlvE0_clEvEUllE_St5arrayIPcLm2EELi4E23TrivialOffsetCalculatorILi1EjESH_NS0_6memory15LoadWithoutCastENSI_16StoreWithoutCastEEEviT_T0_T2_T3_T4_T5_)
        /*00b4*/ 	.short	0x0210
        /*00b6*/ 	.short	0x0084


	//----- nvinfo : EIATTR_SW_WAR
	.align		4
.L_441:
        /*00b8*/ 	.byte	0x04, 0x36
        /*00ba*/ 	.short	(.L_443 - .L_442)
.L_442:
        /*00bc*/ 	.word	0x00000008
.L_443:


//--------------------- .nv.info._ZN2at6native29vectorized_elementwise_kernelILi2EZZNS0_61_GLOBAL__N__ae8afa13_23_FlattenIndicesKernel_cu_75b981de_308221_flatten_indices_implINS2_18CUDAKernelLauncherElLl8EEENS_6TensorERKS5_N3c108ArrayRefIlEEENKUlvE0_clEvEUllE_St5arrayIPcLm2EEEEviT0_T1_ --------------------------
	.section	.nv.info._ZN2at6native29vectorized_elementwise_kernelILi2EZZNS0_61_GLOBAL__N__ae8afa13_23_FlattenIndicesKernel_cu_75b981de_308221_flatten_indices_implINS2_18CUDAKernelLauncherElLl8EEENS_6TensorERKS5_N3c108ArrayRefIlEEENKUlvE0_clEvEUllE_St5arrayIPcLm2EEEEviT0_T1_,"",@"SHT_CUDA_INFO"
	.sectionflags	@""
	.align	4


	//----- nvinfo : EIATTR_CUDA_API_VERSION
	.align		4
        /*0000*/ 	.byte	0x04, 0x37
        /*0002*/ 	.short	(.L_445 - .L_444)
.L_444:
        /*0004*/ 	.word	0x00000082


	//----- nvinfo : EIATTR_KPARAM_INFO
	.align		4
.L_445:
        /*0008*/ 	.byte	0x04, 0x17
        /*000a*/ 	.short	(.L_447 - .L_446)
.L_446:
        /*000c*/ 	.word	0x00000000
        /*0010*/ 	.short	0x0002
        /*0012*/ 	.short	0x0070
        /*0014*/ 	.byte	0x00, 0xf0, 0x41, 0x00


	//----- nvinfo : EIATTR_KPARAM_INFO
	.align		4
.L_447:
        /*0018*/ 	.byte	0x04, 0x17
        /*001a*/ 	.short	(.L_449 - .L_448)
.L_448:
        /*001c*/ 	.word	0x00000000
        /*0020*/ 	.short	0x0001
        /*0022*/ 	.short	0x0008
        /*0024*/ 	.byte	0x00, 0xf0, 0xa1, 0x01


	//----- nvinfo : EIATTR_KPARAM_INFO
	.align		4
.L_449:
        /*0028*/ 	.byte	0x04, 0x17
        /*002a*/ 	.short	(.L_451 - .L_450)
.L_450:
        /*002c*/ 	.word	0x00000000
        /*0030*/ 	.short	0x0000
        /*0032*/ 	.short	0x0000
        /*0034*/ 	.byte	0x00, 0xf0, 0x11, 0x00


	//----- nvinfo : EIATTR_SPARSE_MMA_MASK
	.align		4
.L_451:
        /*0038*/ 	.byte	0x03, 0x50
        /*003a*/ 	.short	0x0000


	//----- nvinfo : EIATTR_MAXREG_COUNT
	.align		4
        /*003c*/ 	.byte	0x03, 0x1b
        /*003e*/ 	.short	0x00ff


	//----- nvinfo : EIATTR_MERCURY_ISA_VERSION
	.align		4
        /*0040*/ 	.byte	0x03, 0x5f
        /*0042*/ 	.short	0x0101


	//----- nvinfo : EIATTR_EXIT_INSTR_OFFSETS
	.align		4
        /*0044*/ 	.byte	0x04, 0x1c
        /*0046*/ 	.short	(.L_453 - .L_452)


	//   ....[0]....
.L_452:
        /*0048*/ 	.word	0x0000b310


	//   ....[1]....
        /*004c*/ 	.word	0x000172e0


	//   ....[2]....
        /*0050*/ 	.word	0x00017330


	//----- nvinfo : EIATTR_MAX_THREADS
	.align		4
.L_453:
        /*0054*/ 	.byte	0x04, 0x05
        /*0056*/ 	.short	(.L_455 - .L_454)
.L_454:
        /*0058*/ 	.word	0x00000080
        /*005c*/ 	.word	0x00000001
        /*0060*/ 	.word	0x00000001


	//----- nvinfo : EIATTR_CRS_STACK_SIZE
	.align		4
.L_455:
        /*0064*/ 	.byte	0x04, 0x1e
        /*0066*/ 	.short	(.L_457 - .L_456)
.L_456:
        /*0068*/ 	.word	0x00000000


	//----- nvinfo : EIATTR_CBANK_PARAM_SIZE
	.align		4
.L_457:
        /*006c*/ 	.byte	0x03, 0x19
        /*006e*/ 	.short	0x0080


	//----- nvinfo : EIATTR_PARAM_CBANK
	.align		4
        /*0070*/ 	.byte	0x04, 0x0a
        /*0072*/ 	.short	(.L_459 - .L_458)
	.align		4
.L_458:
        /*0074*/ 	.word	index@(.nv.constant0._ZN2at6native29vectorized_elementwise_kernelILi2EZZNS0_61_GLOBAL__N__ae8afa13_23_FlattenIndicesKernel_cu_75b981de_308221_flatten_indices_implINS2_18CUDAKernelLauncherElLl8EEENS_6TensorERKS5_N3c108ArrayRefIlEEENKUlvE0_clEvEUllE_St5arrayIPcLm2EEEEviT0_T1_)
        /*0078*/ 	.short	0x0210
        /*007a*/ 	.short	0x0080


	//----- nvinfo : EIATTR_SW_WAR
	.align		4
.L_459:
        /*007c*/ 	.byte	0x04, 0x36
        /*007e*/ 	.short	(.L_461 - .L_460)
.L_460:
        /*0080*/ 	.word	0x00000008
.L_461:


//--------------------- .nv.info._ZN2at6native29vectorized_elementwise_kernelILi4EZZNS0_61_GLOBAL__N__ae8afa13_23_FlattenIndicesKernel_cu_75b981de_308221_flatten_indices_implINS2_18CUDAKernelLauncherElLl8EEENS_6TensorERKS5_N3c108ArrayRefIlEEENKUlvE0_clEvEUllE_St5arrayIPcLm2EEEEviT0_T1_ --------------------------
	.section	.nv.info._ZN2at6native29vectorized_elementwise_kernelILi4EZZNS0_61_GLOBAL__N__ae8afa13_23_FlattenIndicesKernel_cu_75b981de_308221_flatten_indices_implINS2_18CUDAKernelLauncherElLl8EEENS_6TensorERKS5_N3c108ArrayRefIlEEENKUlvE0_clEvEUllE_St5arrayIPcLm2EEEEviT0_T1_,"",@"SHT_CUDA_INFO"
	.sectionflags	@""
	.align	4


	//----- nvinfo : EIATTR_CUDA_API_VERSION
	.align		4
        /*0000*/ 	.byte	0x04, 0x37
        /*0002*/ 	.short	(.L_463 - .L_462)
.L_462:
        /*0004*/ 	.word	0x00000082


	//----- nvinfo : EIATTR_KPARAM_INFO
	.align		4
.L_463:
        /*0008*/ 	.byte	0x04, 0x17
        /*000a*/ 	.short	(.L_465 - .L_464)
.L_464:
        /*000c*/ 	.word	0x00000000
        /*0010*/ 	.short	0x0002
        /*0012*/ 	.short	0x0070
        /*0014*/ 	.byte	0x00, 0xf0, 0x41, 0x00


	//----- nvinfo : EIATTR_KPARAM_INFO
	.align		4
.L_465:
        /*0018*/ 	.byte	0x04, 0x17
        /*001a*/ 	.short	(.L_467 - .L_466)
.L_466:
        /*001c*/ 	.word	0x00000000
        /*0020*/ 	.short	0x0001
        /*0022*/ 	.short	0x0008
        /*0024*/ 	.byte	0x00, 0xf0, 0xa1, 0x01


	//----- nvinfo : EIATTR_KPARAM_INFO
	.align		4
.L_467:
        /*0028*/ 	.byte	0x04, 0x17
        /*002a*/ 	.short	(.L_469 - .L_468)
.L_468:
        /*002c*/ 	.word	0x00000000
        /*0030*/ 	.short	0x0000
        /*0032*/ 	.short	0x0000
        /*0034*/ 	.byte	0x00, 0xf0, 0x11, 0x00


	//----- nvinfo : EIATTR_SPARSE_MMA_MASK
	.align		4
.L_469:
        /*0038*/ 	.byte	0x03, 0x50
        /*003a*/ 	.short	0x0000


	//----- nvinfo : EIATTR_MAXREG_COUNT
	.align		4
        /*003c*/ 	.byte	0x03, 0x1b
        /*003e*/ 	.short	0x00ff


	//----- nvinfo : EIATTR_MERCURY_ISA_VERSION
	.align		4
        /*0040*/ 	.byte	0x03, 0x5f
        /*0042*/ 	.short	0x0101


	//----- nvinfo : EIATTR_EXIT_INSTR_OFFSETS
	.align		4
        /*0044*/ 	.byte	0x04, 0x1c
        /*0046*/ 	.short	(.L_471 - .L_470)


	//   ....[0]....
.L_470:
        /*0048*/ 	.word	0x0000b310


	//   ....[1]....
        /*004c*/ 	.word	0x000172e0


	//   ....[2]....
        /*0050*/ 	.word	0x00017330


	//----- nvinfo : EIATTR_MAX_THREADS
	.align		4
.L_471:
        /*0054*/ 	.byte	0x04, 0x05
        /*0056*/ 	.short	(.L_473 - .L_472)
.L_472:
        /*0058*/ 	.word	0x00000080
        /*005c*/ 	.word	0x00000001
        /*0060*/ 	.word	0x00000001


	//----- nvinfo : EIATTR_CRS_STACK_SIZE
	.align		4
.L_473:
        /*0064*/ 	.byte	0x04, 0x1e
        /*0066*/ 	.short	(.L_475 - .L_474)
.L_474:
        /*0068*/ 	.word	0x00000000


	//----- nvinfo : EIATTR_CBANK_PARAM_SIZE
	.align		4
.L_475:
        /*006c*/ 	.byte	0x03, 0x19
        /*006e*/ 	.short	0x0080


	//----- nvinfo : EIATTR_PARAM_CBANK
	.align		4
        /*0070*/ 	.byte	0x04, 0x0a
        /*0072*/ 	.short	(.L_477 - .L_476)
	.align		4
.L_476:
        /*0074*/ 	.word	index@(.nv.constant0._ZN2at6native29vectorized_elementwise_kernelILi4EZZNS0_61_GLOBAL__N__ae8afa13_23_FlattenIndicesKernel_cu_75b981de_308221_flatten_indices_implINS2_18CUDAKernelLauncherElLl8EEENS_6TensorERKS5_N3c108ArrayRefIlEEENKUlvE0_clEvEUllE_St5arrayIPcLm2EEEEviT0_T1_)
        /*0078*/ 	.short	0x0210
        /*007a*/ 	.short	0x0080


	//----- nvinfo : EIATTR_SW_WAR
	.align		4
.L_477:
        /*007c*/ 	.byte	0x04, 0x36
        /*007e*/ 	.short	(.L_479 - .L_478)
.L_478:
        /*0080*/ 	.word	0x00000008
.L_479:


//--------------------- .nv.info._ZN2at6native29vectorized_elementwise_kernelILi8EZZNS0_61_GLOBAL__N__ae8afa13_23_FlattenIndicesKernel_cu_75b981de_308221_flatten_indices_implINS2_18CUDAKernelLauncherElLl8EEENS_6TensorERKS5_N3c108ArrayRefIlEEENKUlvE0_clEvEUllE_St5arrayIPcLm2EEEEviT0_T1_ --------------------------
	.section	.nv.info._ZN2at6native29vectorized_elementwise_kernelILi8EZZNS0_61_GLOBAL__N__ae8afa13_23_FlattenIndicesKernel_cu_75b981de_308221_flatten_indices_implINS2_18CUDAKernelLauncherElLl8EEENS_6TensorERKS5_N3c108ArrayRefIlEEENKUlvE0_clEvEUllE_St5arrayIPcLm2EEEEviT0_T1_,"",@"SHT_CUDA_INFO"
	.sectionflags	@""
	.align	4


	//----- nvinfo : EIATTR_CUDA_API_VERSION
	.align		4
        /*0000*/ 	.byte	0x04, 0x37
        /*0002*/ 	.short	(.L_481 - .L_480)
.L_480:
        /*0004*/ 	.word	0x00000082


	//----- nvinfo : EIATTR_KPARAM_INFO
	.align		4
.L_481:
        /*0008*/ 	.byte	0x04, 0x17
        /*000a*/ 	.short	(.L_483 - .L_482)
.L_482:
        /*000c*/ 	.word	0x00000000
        /*0010*/ 	.short	0x0002
        /*0012*/ 	.short	0x0070
        /*0014*/ 	.byte	0x00, 0xf0, 0x41, 0x00


	//----- nvinfo : EIATTR_KPARAM_INFO
	.align		4
.L_483:
        /*0018*/ 	.byte	0x04, 0x17
        /*001a*/ 	.short	(.L_485 - .L_484)
.L_484:
        /*001c*/ 	.word	0x00000000
        /*0020*/ 	.short	0x0001
        /*0022*/ 	.short	0x0008
        /*0024*/ 	.byte	0x00, 0xf0, 0xa1, 0x01


	//----- nvinfo : EIATTR_KPARAM_INFO
	.align		4
.L_485:
        /*0028*/ 	.byte	0x04, 0x17
        /*002a*/ 	.short	(.L_487 - .L_486)
.L_486:
        /*002c*/ 	.word	0x00000000
        /*0030*/ 	.short	0x0000
        /*0032*/ 	.short	0x0000
        /*0034*/ 	.byte	0x00, 0xf0, 0x11, 0x00


	//----- nvinfo : EIATTR_SPARSE_MMA_MASK
	.align		4
.L_487:
        /*0038*/ 	.byte	0x03, 0x50
        /*003a*/ 	.short	0x0000


	//----- nvinfo : EIATTR_MAXREG_COUNT
	.align		4
        /*003c*/ 	.byte	0x03, 0x1b
        /*003e*/ 	.short	0x00ff


	//----- nvinfo : EIATTR_MERCURY_ISA_VERSION
	.align		4
        /*0040*/ 	.byte	0x03, 0x5f
        /*0042*/ 	.short	0x0101


	//----- nvinfo : EIATTR_EXIT_INSTR_OFFSETS
	.align		4
        /*0044*/ 	.byte	0x04, 0x1c
        /*0046*/ 	.short	(.L_489 - .L_488)


	//   ....[0]....
.L_488:
        /*0048*/ 	.word	0x0000b310


	//   ....[1]....
        /*004c*/ 	.word	0x000172e0


	//   ....[2]....
        /*0050*/ 	.word	0x00017330


	//----- nvinfo : EIATTR_MAX_THREADS
	.align		4
.L_489:
        /*0054*/ 	.byte	0x04, 0x05
        /*0056*/ 	.short	(.L_491 - .L_490)
.L_490:
        /*0058*/ 	.word	0x00000080
        /*005c*/ 	.word	0x00000001
        /*0060*/ 	.word	0x00000001


	//----- nvinfo : EIATTR_CRS_STACK_SIZE
	.align		4
.L_491:
        /*0064*/ 	.byte	0x04, 0x1e
        /*0066*/ 	.short	(.L_493 - .L_492)
.L_492:
        /*0068*/ 	.word	0x00000000


	//----- nvinfo : EIATTR_CBANK_PARAM_SIZE
	.align		4
.L_493:
        /*006c*/ 	.byte	0x03, 0x19
        /*006e*/ 	.short	0x0080


	//----- nvinfo : EIATTR_PARAM_CBANK
	.align		4
        /*0070*/ 	.byte	0x04, 0x0a
        /*0072*/ 	.short	(.L_495 - .L_494)
	.align		4
.L_494:
        /*0074*/ 	.word	index@(.nv.constant0._ZN2at6native29vectorized_elementwise_kernelILi8EZZNS0_61_GLOBAL__N__ae8afa13_23_FlattenIndicesKernel_cu_75b981de_308221_flatten_indices_implINS2_18CUDAKernelLauncherElLl8EEENS_6TensorERKS5_N3c108ArrayRefIlEEENKUlvE0_clEvEUllE_St5arrayIPcLm2EEEEviT0_T1_)
        /*0078*/ 	.short	0x0210
        /*007a*/ 	.short	0x0080


	//----- nvinfo : EIATTR_SW_WAR
	.align		4
.L_495:
        /*007c*/ 	.byte	0x04, 0x36
        /*007e*/ 	.short	(.L_497 - .L_496)
.L_496:
        /*0080*/ 	.word	0x00000008
.L_497:


//--------------------- .nv.info._ZN2at6native18elementwise_kernelILi128ELi4EZNS0_15gpu_kernel_implIZZNS0_61_GLOBAL__N__ae8afa13_23_FlattenIndicesKernel_cu_75b981de_308221_flatten_indices_implINS3_18CUDAKernelLauncherEiLl0EEENS_6TensorERKS6_N3c108ArrayRefIlEEENKUlvE0_clEvEUllE_EEvRNS_18TensorIteratorBaseERKT_EUliE_EEviT1_ --------------------------
	.section	.nv.info._ZN2at6native18elementwise_kernelILi128ELi4EZNS0_15gpu_kernel_implIZZNS0_61_GLOBAL__N__ae8afa13_23_FlattenIndicesKernel_cu_75b981de_308221_flatten_indices_implINS3_18CUDAKernelLauncherEiLl0EEENS_6TensorERKS6_N3c108ArrayRefIlEEENKUlvE0_clEvEUllE_EEvRNS_18TensorIteratorBaseERKT_EUliE_EEviT1_,"",@"SHT_CUDA_INFO"
	.sectionflags	@""
	.align	4


	//----- nvinfo : EIATTR_CUDA_API_VERSION
	.align		4
        /*0000*/ 	.byte	0x04, 0x37
        /*0002*/ 	.short	(.L_499 - .L_498)
.L_498:
        /*0004*/ 	.word	0x00000082


	//----- nvinfo : EIATTR_KPARAM_INFO
	.align		4
.L_499:
        /*0008*/ 	.byte	0x04, 0x17
        /*000a*/ 	.short	(.L_501 - .L_500)
.L_500:
        /*000c*/ 	.word	0x00000000
        /*0010*/ 	.short	0x0001
        /*0012*/ 	.short	0x0008
        /*0014*/ 	.byte	0x00, 0xf0, 0x21, 0x09


	//----- nvinfo : EIATTR_KPARAM_INFO
	.align		4
.L_501:
        /*0018*/ 	.byte	0x04, 0x17
        /*001a*/ 	.short	(.L_503 - .L_502)
.L_502:
        /*001c*/ 	.word	0x00000000
        /*0020*/ 	.short	0x0000
        /*0022*/ 	.short	0x0000
        /*0024*/ 	.byte	0x00, 0xf0, 0x11, 0x00


	//----- nvinfo : EIATTR_SPARSE_MMA_MASK
	.align		4
.L_503:
        /*0028*/ 	.byte	0x03, 0x50
        /*002a*/ 	.short	0x0000


	//----- nvinfo : EIATTR_MAXREG_COUNT
	.align		4
        /*002c*/ 	.byte	0x03, 0x1b
        /*002e*/ 	.short	0x0080


	//----- nvinfo : EIATTR_EXTERNS
	.align		4
        /*0030*/ 	.byte	0x04, 0x0f
        /*0032*/ 	.short	(.L_505 - .L_504)


	//   ....[0]....
	.align		4
.L_504:
        /*0034*/ 	.word	index@(__assertfail)


	//----- nvinfo : EIATTR_MERCURY_ISA_VERSION
	.align		4
.L_505:
        /*0038*/ 	.byte	0x03, 0x5f
        /*003a*/ 	.short	0x0101


	//----- nvinfo : EIATTR_SYSCALL_OFFSETS
	.align		4
        /*003c*/ 	.byte	0x04, 0x46
        /*003e*/ 	.short	(.L_507 - .L_506)


	//   ....[0]....
.L_506:
        /*0040*/ 	.word	0x000021b0


	//   ....[1]....
        /*0044*/ 	.word	0x00003830


	//   ....[2]....
        /*0048*/ 	.word	0x00005a00


	//   ....[3]....
        /*004c*/ 	.word	0x00007080


	//   ....[4]....
        /*0050*/ 	.word	0x00009250


	//   ....[5]....
        /*0054*/ 	.word	0x0000a8d0


	//   ....[6]....
        /*0058*/ 	.word	0x0000ca90


	//   ....[7]....
        /*005c*/ 	.word	0x0000e110


	//----- nvinfo : EIATTR_EXIT_INSTR_OFFSETS
	.align		4
.L_507:
        /*0060*/ 	.byte	0x04, 0x1c
        /*0062*/ 	.short	(.L_509 - .L_508)


	//   ....[0]....
.L_508:
        /*0064*/ 	.word	0x0000a960


	//   ....[1]....
        /*0068*/ 	.word	0x0000d400


	//   ....[2]....
        /*006c*/ 	.word	0x0000d420


	//   ....[3]....
        /*0070*/ 	.word	0x0000d4a0


	//   ....[4]....
        /*0074*/ 	.word	0x0000d4c0


	//   ....[5]....
        /*0078*/ 	.word	0x0000d4e0


	//   ....[6]....
        /*007c*/ 	.word	0x0000d570


	//   ....[7]....
        /*0080*/ 	.word	0x0000d5b0


	//   ....[8]....
        /*0084*/ 	.word	0x0000d650


	//   ....[9]....
        /*0088*/ 	.word	0x0000d6a0


	//   ....[10]....
        /*008c*/ 	.word	0x0000d6d0


	//   ....[11]....
        /*0090*/ 	.word	0x0000d7a0


	//   ....[12]....
        /*0094*/ 	.word	0x0000d7e0


	//   ....[13]....
        /*0098*/ 	.word	0x0000d970


	//   ....[14]....
        /*009c*/ 	.word	0x0000dad0


	//   ....[15]....
        /*00a0*/ 	.word	0x0000db10


	//   ....[16]....
        /*00a4*/ 	.word	0x0000dbb0


	//   ....[17]....
        /*00a8*/ 	.word	0x0000dd30


	//   ....[18]....
        /*00ac*/ 	.word	0x0000deb0


	//   ....[19]....
        /*00b0*/ 	.word	0x0000e010


	//   ....[20]....
        /*00b4*/ 	.word	0x0000e120


	//   ....[21]....
        /*00b8*/ 	.word	0x0000e140


	//   ....[22]....
        /*00bc*/ 	.word	0x0000e160


	//----- nvinfo : EIATTR_MAX_THREADS
	.align		4
.L_509:
        /*00c0*/ 	.byte	0x04, 0x05
        /*00c2*/ 	.short	(.L_511 - .L_510)
.L_510:
        /*00c4*/ 	.word	0x00000080
        /*00c8*/ 	.word	0x00000001
        /*00cc*/ 	.word	0x00000001


	//----- nvinfo : EIATTR_CRS_STACK_SIZE
	.align		4
.L_511:
        /*00d0*/ 	.byte	0x04, 0x1e
        /*00d2*/ 	.short	(.L_513 - .L_512)
.L_512:
        /*00d4*/ 	.word	0x00000000


	//----- nvinfo : EIATTR_CBANK_PARAM_SIZE
	.align		4
.L_513:
        /*00d8*/ 	.byte	0x03, 0x19
        /*00da*/ 	.short	0x0250


	//----- nvinfo : EIATTR_PARAM_CBANK
	.align		4
        /*00dc*/ 	.byte	0x04, 0x0a
        /*00de*/ 	.short	(.L_515 - .L_514)
	.align		4
.L_514:
        /*00e0*/ 	.word	index@(.nv.constant0._ZN2at6native18elementwise_kernelILi128ELi4EZNS0_15gpu_kernel_implIZZNS0_61_GLOBAL__N__ae8afa13_23_FlattenIndicesKernel_cu_75b981de_308221_flatten_indices_implINS3_18CUDAKernelLauncherEiLl0EEENS_6TensorERKS6_N3c108ArrayRefIlEEENKUlvE0_clEvEUllE_EEvRNS_18TensorIteratorBaseERKT_EUliE_EEviT1_)
        /*00e4*/ 	.short	0x0210
        /*00e6*/ 	.short	0x0250


	//----- nvinfo : EIATTR_SW_WAR
	.align		4
.L_515:
        /*00e8*/ 	.byte	0x04, 0x36
        /*00ea*/ 	.short	(.L_517 - .L_516)
.L_516:
        /*00ec*/ 	.word	0x00000008
.L_517:


//--------------------- .nv.info._ZN2at6native27unrolled_elementwise_kernelIZZNS0_61_GLOBAL__N__ae8afa13_23_FlattenIndicesKernel_cu_75b981de_308221_flatten_indices_implINS2_18CUDAKernelLauncherEiLl0EEENS_6TensorERKS5_N3c108ArrayRefIlEEENKUlvE0_clEvEUllE_St5arrayIPcLm2EELi4E23TrivialOffsetCalculatorILi1EjESH_NS0_6memory12LoadWithCastILi1EEENSI_13StoreWithCastILi1EEEEEviT_T0_T2_T3_T4_T5_ --------------------------
	.section	.nv.info._ZN2at6native27unrolled_elementwise_kernelIZZNS0_61_GLOBAL__N__ae8afa13_23_FlattenIndicesKernel_cu_75b981de_308221_flatten_indices_implINS2_18CUDAKernelLauncherEiLl0EEENS_6TensorERKS5_N3c108ArrayRefIlEEENKUlvE0_clEvEUllE_St5arrayIPcLm2EELi4E23TrivialOffsetCalculatorILi1EjESH_NS0_6memory12LoadWithCastILi1EEENSI_13StoreWithCastILi1EEEEEviT_T0_T2_T3_T4_T5_,"",@"SHT_CUDA_INFO"
	.sectionflags	@""
	.align	4


	//----- nvinfo : EIATTR_CUDA_API_VERSION
	.align		4
        /*0000*/ 	.byte	0x04, 0x37
        /*0002*/ 	.short	(.L_519 - .L_518)
.L_518:
        /*0004*/ 	.word	0x00000082


	//----- nvinfo : EIATTR_KPARAM_INFO
	.align		4
.L_519:
        /*0008*/ 	.byte	0x04, 0x17
        /*000a*/ 	.short	(.L_521 - .L_520)
.L_520:
        /*000c*/ 	.word	0x00000000
        /*0010*/ 	.short	0x0006
        /*0012*/ 	.short	0x0054
        /*0014*/ 	.byte	0x00, 0xf0, 0x21, 0x00


	//----- nvinfo : EIATTR_KPARAM_INFO
	.align		4
.L_521:
        /*0018*/ 	.byte	0x04, 0x17
        /*001a*/ 	.short	(.L_523 - .L_522)
.L_522:
        /*001c*/ 	.word	0x00000000
        /*0020*/ 	.short	0x0005
        /*0022*/ 	.short	0x004c
        /*0024*/ 	.byte	0x00, 0xf0, 0x21, 0x00


	//----- nvinfo : EIATTR_KPARAM_INFO
	.align		4
.L_523:
        /*0028*/ 	.byte	0x04, 0x17
        /*002a*/ 	.short	(.L_525 - .L_524)
.L_524:
        /*002c*/ 	.word	0x00000000
        /*0030*/ 	.short	0x0004
        /*0032*/ 	.short	0x0049
        /*0034*/ 	.byte	0x00, 0xf0, 0x05, 0x00


	//----- nvinfo : EIATTR_KPARAM_INFO
	.align		4
.L_525:
        /*0038*/ 	.byte	0x04, 0x17
        /*003a*/ 	.short	(.L_527 - .L_526)
.L_526:
        /*003c*/ 	.word	0x00000000
        /*0040*/ 	.short	0x0003
        /*0042*/ 	.short	0x0048
        /*0044*/ 	.byte	0x00, 0xf0, 0x05, 0x00


	//----- nvinfo : EIATTR_KPARAM_INFO
	.align		4
.L_527:
        /*0048*/ 	.byte	0x04, 0x17
        /*004a*/ 	.short	(.L_529 - .L_528)
.L_528:
        /*004c*/ 	.word	0x00000000
        /*0050*/ 	.short	0x0002
        /*0052*/ 	.short	0x0038
        /*0054*/ 	.byte	0x00, 0xf0, 0x41, 0x00


	//----- nvinfo : EIATTR_KPARAM_INFO
	.align		4
.L_529:
        /*0058*/ 	.byte	0x04, 0x17
        /*005a*/ 	.short	(.L_531 - .L_530)
.L_530:
        /*005c*/ 	.word	0x00000000
        /*0060*/ 	.short	0x0001
        /*0062*/ 	.short	0x0008
        /*0064*/ 	.byte	0x00, 0xf0, 0xc1, 0x00


	//----- nvinfo : EIATTR_KPARAM_INFO
	.align		4
.L_531:
        /*0068*/ 	.byte	0x04, 0x17
        /*006a*/ 	.short	(.L_533 - .L_532)
.L_532:
        /*006c*/ 	.word	0x00000000
        /*0070*/ 	.short	0x0000
        /*0072*/ 	.short	0x0000
        /*0074*/ 	.byte	0x00, 0xf0, 0x11, 0x00


	//----- nvinfo : EIATTR_SPARSE_MMA_MASK
	.align		4
.L_533:
        /*0078*/ 	.byte	0x03, 0x50
        /*007a*/ 	.short	0x0000


	//----- nvinfo : EIATTR_MAXREG_COUNT
	.align		4
        /*007c*/ 	.byte	0x03, 0x1b
        /*007e*/ 	.short	0x00ff


	//----- nvinfo : EIATTR_EXTERNS
	.align		4
        /*0080*/ 	.byte	0x04, 0x0f
        /*0082*/ 	.short	(.L_535 - .L_534)


	//   ....[0]....
	.align		4
.L_534:
        /*0084*/ 	.word	index@(__assertfail)


	//----- nvinfo : EIATTR_MERCURY_ISA_VERSION
	.align		4
.L_535:
        /*0088*/ 	.byte	0x03, 0x5f
        /*008a*/ 	.short	0x0101


	//----- nvinfo : EIATTR_SYSCALL_OFFSETS
	.align		4
        /*008c*/ 	.byte	0x04, 0x46
        /*008e*/ 	.short	(.L_537 - .L_536)


	//   ....[0]....
.L_536:
        /*0090*/ 	.word	0x00000f00


	//   ....[1]....
        /*0094*/ 	.word	0x00001e10


	//   ....[2]....
        /*0098*/ 	.word	0x00002d30


	//   ....[3]....
        /*009c*/ 	.word	0x00003c20


	//   ....[4]....
        /*00a0*/ 	.word	0x0000b1d0


	//   ....[5]....
        /*00a4*/ 	.word	0x0000c0c0


	//   ....[6]....
        /*00a8*/ 	.word	0x0000cf90


	//   ....[7]....
        /*00ac*/ 	.word	0x0000de60


	//----- nvinfo : EIATTR_EXIT_INSTR_OFFSETS
	.align		4
.L_537:
        /*00b0*/ 	.byte	0x04, 0x1c
        /*00b2*/ 	.short	(.L_539 - .L_538)


	//   ....[0]....
.L_538:
        /*00b4*/ 	.word	0x0000d010


	//   ....[1]....
        /*00b8*/ 	.word	0x0000d150


	//   ....[2]....
        /*00bc*/ 	.word	0x0000d170


	//   ....[3]....
        /*00c0*/ 	.word	0x0000d1f0


	//   ....[4]....
        /*00c4*/ 	.word	0x0000d210


	//   ....[5]....
        /*00c8*/ 	.word	0x0000d230


	//   ....[6]....
        /*00cc*/ 	.word	0x0000d2c0


	//   ....[7]....
        /*00d0*/ 	.word	0x0000d300


	//   ....[8]....
        /*00d4*/ 	.word	0x0000d3a0


	//   ....[9]....
        /*00d8*/ 	.word	0x0000d3f0


	//   ....[10]....
        /*00dc*/ 	.word	0x0000d420


	//   ....[11]....
        /*00e0*/ 	.word	0x0000d4f0


	//   ....[12]....
        /*00e4*/ 	.word	0x0000d530


	//   ....[13]....
        /*00e8*/ 	.word	0x0000d6c0


	//   ....[14]....
        /*00ec*/ 	.word	0x0000d820


	//   ....[15]....
        /*00f0*/ 	.word	0x0000d860


	//   ....[16]....
        /*00f4*/ 	.word	0x0000d900


	//   ....[17]....
        /*00f8*/ 	.word	0x0000da80


	//   ....[18]....
        /*00fc*/ 	.word	0x0000dc00


	//   ....[19]....
        /*0100*/ 	.word	0x0000dd60


	//   ....[20]....
        /*0104*/ 	.word	0x0000de70


	//   ....[21]....
        /*0108*/ 	.word	0x0000de90


	//   ....[22]....
        /*010c*/ 	.word	0x0000deb0


	//----- nvinfo : EIATTR_MAX_THREADS
	.align		4
.L_539:
        /*0110*/ 	.byte	0x04, 0x05
        /*0112*/ 	.short	(.L_541 - .L_540)
.L_540:
        /*0114*/ 	.word	0x00000080
        /*0118*/ 	.word	0x00000001
        /*011c*/ 	.word	0x00000001


	//----- nvinfo : EIATTR_CRS_STACK_SIZE
	.align		4
.L_541:
        /*0120*/ 	.byte	0x04, 0x1e
        /*0122*/ 	.short	(.L_543 - .L_542)
.L_542:
        /*0124*/ 	.word	0x00000000


	//----- nvinfo : EIATTR_CBANK_PARAM_SIZE
	.align		4
.L_543:
        /*0128*/ 	.byte	0x03, 0x19
        /*012a*/ 	.short	0x005c


	//----- nvinfo : EIATTR_PARAM_CBANK
	.align		4
        /*012c*/ 	.byte	0x04, 0x0a
        /*012e*/ 	.short	(.L_545 - .L_544)
	.align		4
.L_544:
        /*0130*/ 	.word	index@(.nv.constant0._ZN2at6native27unrolled_elementwise_kernelIZZNS0_61_GLOBAL__N__ae8afa13_23_FlattenIndicesKernel_cu_75b981de_308221_flatten_indices_implINS2_18CUDAKernelLauncherEiLl0EEENS_6TensorERKS5_N3c108ArrayRefIlEEENKUlvE0_clEvEUllE_St5arrayIPcLm2EELi4E23TrivialOffsetCalculatorILi1EjESH_NS0_6memory12LoadWithCastILi1EEENSI_13StoreWithCastILi1EEEEEviT_T0_T2_T3_T4_T5_)
        /*0134*/ 	.short	0x0210
        /*0136*/ 	.short	0x005c


	//----- nvinfo : EIATTR_SW_WAR
	.align		4
.L_545:
        /*0138*/ 	.byte	0x04, 0x36
        /*013a*/ 	.short	(.L_547 - .L_546)
.L_546:
        /*013c*/ 	.word	0x00000008
.L_547:


//--------------------- .nv.info._ZN2at6native18elementwise_kernelILi128ELi2EZNS0_22gpu_kernel_impl_nocastIZZNS0_61_GLOBAL__N__ae8afa13_23_FlattenIndicesKernel_cu_75b981de_308221_flatten_indices_implINS3_18CUDAKernelLauncherEiLl0EEENS_6TensorERKS6_N3c108ArrayRefIlEEENKUlvE0_clEvEUllE_EEvRNS_18TensorIteratorBaseERKT_EUliE_EEviT1_ --------------------------
	.section	.nv.info._ZN2at6native18elementwise_kernelILi128ELi2EZNS0_22gpu_kernel_impl_nocastIZZNS0_61_GLOBAL__N__ae8afa13_23_FlattenIndicesKernel_cu_75b981de_308221_flatten_indices_implINS3_18CUDAKernelLauncherEiLl0EEENS_6TensorERKS6_N3c108ArrayRefIlEEENKUlvE0_clEvEUllE_EEvRNS_18TensorIteratorBaseERKT_EUliE_EEviT1_,"",@"SHT_CUDA_INFO"
	.sectionflags	@""
	.align	4


	//----- nvinfo : EIATTR_CUDA_API_VERSION
	.align		4
        /*0000*/ 	.byte	0x04, 0x37
        /*0002*/ 	.short	(.L_549 - .L_548)
.L_548:
        /*0004*/ 	.word	0x00000082


	//----- nvinfo : EIATTR_KPARAM_INFO
	.align		4
.L_549:
        /*0008*/ 	.byte	0x04, 0x17
        /*000a*/ 	.short	(.L_551 - .L_550)
.L_550:
        /*000c*/ 	.word	0x00000000
        /*0010*/ 	.short	0x0001
        /*0012*/ 	.short	0x0008
        /*0014*/ 	.byte	0x00, 0xf0, 0x01, 0x09


	//----- nvinfo : EIATTR_KPARAM_INFO
	.align		4
.L_551:
        /*0018*/ 	.byte	0x04, 0x17
        /*001a*/ 	.short	(.L_553 - .L_552)
.L_552:
        /*001c*/ 	.word	0x00000000
        /*0020*/ 	.short	0x0000
        /*0022*/ 	.short	0x0000
        /*0024*/ 	.byte	0x00, 0xf0, 0x11, 0x00


	//----- nvinfo : EIATTR_SPARSE_MMA_MASK
	.align		4
.L_553:
        /*0028*/ 	.byte	0x03, 0x50
        /*002a*/ 	.short	0x0000


	//----- nvinfo : EIATTR_MAXREG_COUNT
	.align		4
        /*002c*/ 	.byte	0x03, 0x1b
        /*002e*/ 	.short	0x0080


	//----- nvinfo : EIATTR_MERCURY_ISA_VERSION
	.align		4
        /*0030*/ 	.byte	0x03, 0x5f
        /*0032*/ 	.short	0x0101


	//----- nvinfo : EIATTR_EXIT_INSTR_OFFSETS
	.align		4
        /*0034*/ 	.byte	0x04, 0x1c
        /*0036*/ 	.short	(.L_555 - .L_554)


	//   ....[0]....
.L_554:
        /*0038*/ 	.word	0x00001c80


	//   ....[1]....
        /*003c*/ 	.word	0x000037c0


	//----- nvinfo : EIATTR_MAX_THREADS
	.align		4
.L_555:
        /*0040*/ 	.byte	0x04, 0x05
        /*0042*/ 	.short	(.L_557 - .L_556)
.L_556:
        /*0044*/ 	.word	0x00000080
        /*0048*/ 	.word	0x00000001
        /*004c*/ 	.word	0x00000001


	//----- nvinfo : EIATTR_CRS_STACK_SIZE
	.align		4
.L_557:
        /*0050*/ 	.byte	0x04, 0x1e
        /*0052*/ 	.short	(.L_559 - .L_558)
.L_558:
        /*0054*/ 	.word	0x00000000


	//----- nvinfo : EIATTR_CBANK_PARAM_SIZE
	.align		4
.L_559:
        /*0058*/ 	.byte	0x03, 0x19
        /*005a*/ 	.short	0x0248


	//----- nvinfo : EIATTR_PARAM_CBANK
	.align		4
        /*005c*/ 	.byte	0x04, 0x0a
        /*005e*/ 	.short	(.L_561 - .L_560)
	.align		4
.L_560:
        /*0060*/ 	.word	index@(.nv.constant0._ZN2at6native18elementwise_kernelILi128ELi2EZNS0_22gpu_kernel_impl_nocastIZZNS0_61_GLOBAL__N__ae8afa13_23_FlattenIndicesKernel_cu_75b981de_308221_flatten_indices_implINS3_18CUDAKernelLauncherEiLl0EEENS_6TensorERKS6_N3c108ArrayRefIlEEENKUlvE0_clEvEUllE_EEvRNS_18TensorIteratorBaseERKT_EUliE_EEviT1_)
        /*0064*/ 	.short	0x0210
        /*0066*/ 	.short	0x0248


	//----- nvinfo : EIATTR_SW_WAR
	.align		4
.L_561:
        /*0068*/ 	.byte	0x04, 0x36
        /*006a*/ 	.short	(.L_563 - .L_562)
.L_562:
        /*006c*/ 	.word	0x00000008
.L_563:


//--------------------- .nv.info._ZN2at6native27unrolled_elementwise_kernelIZZNS0_61_GLOBAL__N__ae8afa13_23_FlattenIndicesKernel_cu_75b981de_308221_flatten_indices_implINS2_18CUDAKernelLauncherEiLl0EEENS_6TensorERKS5_N3c108ArrayRefIlEEENKUlvE0_clEvEUllE_St5arrayIPcLm2EELi4E23TrivialOffsetCalculatorILi1EjESH_NS0_6memory15LoadWithoutCastENSI_16StoreWithoutCastEEEviT_T0_T2_T3_T4_T5_ --------------------------
	.section	.nv.info._ZN2at6native27unrolled_elementwise_kernelIZZNS0_61_GLOBAL__N__ae8afa13_23_FlattenIndicesKernel_cu_75b981de_308221_flatten_indices_implINS2_18CUDAKernelLauncherEiLl0EEENS_6TensorERKS5_N3c108ArrayRefIlEEENKUlvE0_clEvEUllE_St5arrayIPcLm2EELi4E23TrivialOffsetCalculatorILi1EjESH_NS0_6memory15LoadWithoutCastENSI_16StoreWithoutCastEEEviT_T0_T2_T3_T4_T5_,"",@"SHT_CUDA_INFO"
	.sectionflags	@""
	.align	4


	//----- nvinfo : EIATTR_CUDA_API_VERSION
	.align		4
        /*0000*/ 	.byte	0x04, 0x37
        /*0002*/ 	.short	(.L_565 - .L_564)
.L_564:
        /*0004*/ 	.word	0x00000082


	//----- nvinfo : EIATTR_KPARAM_INFO
	.align		4
.L_565:
        /*0008*/ 	.byte	0x04, 0x17
        /*000a*/ 	.short	(.L_567 - .L_566)
.L_566:
        /*000c*/ 	.word	0x00000000
        /*0010*/ 	.short	0x0006
        /*0012*/ 	.short	0x004b
        /*0014*/ 	.byte	0x00, 0xf0, 0x05, 0x00


	//----- nvinfo : EIATTR_KPARAM_INFO
	.align		4
.L_567:
        /*0018*/ 	.byte	0x04, 0x17
        /*001a*/ 	.short	(.L_569 - .L_568)
.L_568:
        /*001c*/ 	.word	0x00000000
        /*0020*/ 	.short	0x0005
        /*0022*/ 	.short	0x004a
        /*0024*/ 	.byte	0x00, 0xf0, 0x05, 0x00


	//----- nvinfo : EIATTR_KPARAM_INFO
	.align		4
.L_569:
        /*0028*/ 	.byte	0x04, 0x17
        /*002a*/ 	.short	(.L_571 - .L_570)
.L_570:
        /*002c*/ 	.word	0x00000000
        /*0030*/ 	.short	0x0004
        /*0032*/ 	.short	0x0049
        /*0034*/ 	.byte	0x00, 0xf0, 0x05, 0x00


	//----- nvinfo : EIATTR_KPARAM_INFO
	.align		4
.L_571:
        /*0038*/ 	.byte	0x04, 0x17
        /*003a*/ 	.short	(.L_573 - .L_572)
.L_572:
        /*003c*/ 	.word	0x00000000
        /*0040*/ 	.short	0x0003
        /*0042*/ 	.short	0x0048
        /*0044*/ 	.byte	0x00, 0xf0, 0x05, 0x00


	//----- nvinfo : EIATTR_KPARAM_INFO
	.align		4
.L_573:
        /*0048*/ 	.byte	0x04, 0x17
        /*004a*/ 	.short	(.L_575 - .L_574)
.L_574:
        /*004c*/ 	.word	0x00000000
        /*0050*/ 	.short	0x0002
        /*0052*/ 	.short	0x0038
        /*0054*/ 	.byte	0x00, 0xf0, 0x41, 0x00


	//----- nvinfo : EIATTR_KPARAM_INFO
	.align		4
.L_575:
        /*0058*/ 	.byte	0x04, 0x17
        /*005a*/ 	.short	(.L_577 - .L_576)
.L_576:
        /*005c*/ 	.word	0x00000000
        /*0060*/ 	.short	0x0001
        /*0062*/ 	.short	0x0008
        /*0064*/ 	.byte	0x00, 0xf0, 0xc1, 0x00


	//----- nvinfo : EIATTR_KPARAM_INFO
	.align		4
.L_577:
        /*0068*/ 	.byte	0x04, 0x17
        /*006a*/ 	.short	(.L_579 - .L_578)
.L_578:
        /*006c*/ 	.word	0x00000000
        /*0070*/ 	.short	0x0000
        /*0072*/ 	.short	0x0000
        /*0074*/ 	.byte	0x00, 0xf0, 0x11, 0x00


	//----- nvinfo : EIATTR_SPARSE_MMA_MASK
	.align		4
.L_579:
        /*0078*/ 	.byte	0x03, 0x50
        /*007a*/ 	.short	0x0000


	//----- nvinfo : EIATTR_MAXREG_COUNT
	.align		4
        /*007c*/ 	.byte	0x03, 0x1b
        /*007e*/ 	.short	0x00ff


	//----- nvinfo : EIATTR_MERCURY_ISA_VERSION
	.align		4
        /*0080*/ 	.byte	0x03, 0x5f
        /*0082*/ 	.short	0x0101


	//----- nvinfo : EIATTR_EXIT_INSTR_OFFSETS
	.align		4
        /*0084*/ 	.byte	0x04, 0x1c
        /*0086*/ 	.short	(.L_581 - .L_580)


	//   ....[0]....
.L_580:
        /*0088*/ 	.word	0x000067b0


	//   ....[1]....
        /*008c*/ 	.word	0x00006810


	//----- nvinfo : EIATTR_MAX_THREADS
	.align		4
.L_581:
        /*0090*/ 	.byte	0x04, 0x05
        /*0092*/ 	.short	(.L_583 - .L_582)
.L_582:
        /*0094*/ 	.word	0x00000080
        /*0098*/ 	.word	0x00000001
        /*009c*/ 	.word	0x00000001


	//----- nvinfo : EIATTR_CRS_STACK_SIZE
	.align		4
.L_583:
        /*00a0*/ 	.byte	0x04, 0x1e
        /*00a2*/ 	.short	(.L_585 - .L_584)
.L_584:
        /*00a4*/ 	.word	0x00000000


	//----- nvinfo : EIATTR_CBANK_PARAM_SIZE
	.align		4
.L_585:
        /*00a8*/ 	.byte	0x03, 0x19
        /*00aa*/ 	.short	0x004c


	//----- nvinfo : EIATTR_PARAM_CBANK
	.align		4
        /*00ac*/ 	.byte	0x04, 0x0a
        /*00ae*/ 	.short	(.L_587 - .L_586)
	.align		4
.L_586:
        /*00b0*/ 	.word	index@(.nv.constant0._ZN2at6native27unrolled_elementwise_kernelIZZNS0_61_GLOBAL__N__ae8afa13_23_FlattenIndicesKernel_cu_75b981de_308221_flatten_indices_implINS2_18CUDAKernelLauncherEiLl0EEENS_6TensorERKS5_N3c108ArrayRefIlEEENKUlvE0_clEvEUllE_St5arrayIPcLm2EELi4E23TrivialOffsetCalculatorILi1EjESH_NS0_6memory15LoadWithoutCastENSI_16StoreWithoutCastEEEviT_T0_T2_T3_T4_T5_)
        /*00b4*/ 	.short	0x0210
        /*00b6*/ 	.short	0x004c


	//----- nvinfo : EIATTR_SW_WAR
	.align		4
.L_587:
        /*00b8*/ 	.byte	0x04, 0x36
        /*00ba*/ 	.short	(.L_589 - .L_588)
.L_588:
        /*00bc*/ 	.word	0x00000008
.L_589:


//--------------------- .nv.info._ZN2at6native29vectorized_elementwise_kernelILi2EZZNS0_61_GLOBAL__N__ae8afa13_23_FlattenIndicesKernel_cu_75b981de_308221_flatten_indices_implINS2_18CUDAKernelLauncherEiLl0EEENS_6TensorERKS5_N3c108ArrayRefIlEEENKUlvE0_clEvEUllE_St5arrayIPcLm2EEEEviT0_T1_ --------------------------
	.section	.nv.info._ZN2at6native29vectorized_elementwise_kernelILi2EZZNS0_61_GLOBAL__N__ae8afa13_23_FlattenIndicesKernel_cu_75b981de_308221_flatten_indices_implINS2_18CUDAKernelLauncherEiLl0EEENS_6TensorERKS5_N3c108ArrayRefIlEEENKUlvE0_clEvEUllE_St5arrayIPcLm2EEEEviT0_T1_,"",@"SHT_CUDA_INFO"
	.sectionflags	@""
	.align	4


	//----- nvinfo : EIATTR_CUDA_API_VERSION
	.align		4
        /*0000*/ 	.byte	0x04, 0x37
        /*0002*/ 	.short	(.L_591 - .L_590)
.L_590:
        /*0004*/ 	.word	0x00000082


	//----- nvinfo : EIATTR_KPARAM_INFO
	.align		4
.L_591:
        /*0008*/ 	.byte	0x04, 0x17
        /*000a*/ 	.short	(.L_593 - .L_592)
.L_592:
        /*000c*/ 	.word	0x00000000
        /*0010*/ 	.short	0x0002
        /*0012*/ 	.short	0x0038
        /*0014*/ 	.byte	0x00, 0xf0, 0x41, 0x00


	//----- nvinfo : EIATTR_KPARAM_INFO
	.align		4
.L_593:
        /*0018*/ 	.byte	0x04, 0x17
        /*001a*/ 	.short	(.L_595 - .L_594)
.L_594:
        /*001c*/ 	.word	0x00000000
        /*0020*/ 	.short	0x0001
        /*0022*/ 	.short	0x0008
        /*0024*/ 	.byte	0x00, 0xf0, 0xc1, 0x00


	//----- nvinfo : EIATTR_KPARAM_INFO
	.align		4
.L_595:
        /*0028*/ 	.byte	0x04, 0x17
        /*002a*/ 	.short	(.L_597 - .L_596)
.L_596:
        /*002c*/ 	.word	0x00000000
        /*0030*/ 	.short	0x0000
        /*0032*/ 	.short	0x0000
        /*0034*/ 	.byte	0x00, 0xf0, 0x11, 0x00


	//----- nvinfo : EIATTR_SPARSE_MMA_MASK
	.align		4
.L_597:
        /*0038*/ 	.byte	0x03, 0x50
        /*003a*/ 	.short	0x0000


	//----- nvinfo : EIATTR_MAXREG_COUNT
	.align		4
        /*003c*/ 	.byte	0x03, 0x1b
        /*003e*/ 	.short	0x00ff


	//----- nvinfo : EIATTR_MERCURY_ISA_VERSION
	.align		4
        /*0040*/ 	.byte	0x03, 0x5f
        /*0042*/ 	.short	0x0101


	//----- nvinfo : EIATTR_EXIT_INSTR_OFFSETS
	.align		4
        /*0044*/ 	.byte	0x04, 0x1c
        /*0046*/ 	.short	(.L_599 - .L_598)


	//   ....[0]....
.L_598:
        /*0048*/ 	.word	0x0000c070


	//   ....[1]....
        /*004c*/ 	.word	0x00019520


	//   ....[2]....
        /*0050*/ 	.word	0x00019570


	//----- nvinfo : EIATTR_MAX_THREADS
	.align		4
.L_599:
        /*0054*/ 	.byte	0x04, 0x05
        /*0056*/ 	.short	(.L_601 - .L_600)
.L_600:
        /*0058*/ 	.word	0x00000080
        /*005c*/ 	.word	0x00000001
        /*0060*/ 	.word	0x00000001


	//----- nvinfo : EIATTR_CRS_STACK_SIZE
	.align		4
.L_601:
        /*0064*/ 	.byte	0x04, 0x1e
        /*0066*/ 	.short	(.L_603 - .L_602)
.L_602:
        /*0068*/ 	.word	0x00000000


	//----- nvinfo : EIATTR_CBANK_PARAM_SIZE
	.align		4
.L_603:
        /*006c*/ 	.byte	0x03, 0x19
        /*006e*/ 	.short	0x0048


	//----- nvinfo : EIATTR_PARAM_CBANK
	.align		4
        /*0070*/ 	.byte	0x04, 0x0a
        /*0072*/ 	.short	(.L_605 - .L_604)
	.align		4
.L_604:
        /*0074*/ 	.word	index@(.nv.constant0._ZN2at6native29vectorized_elementwise_kernelILi2EZZNS0_61_GLOBAL__N__ae8afa13_23_FlattenIndicesKernel_cu_75b981de_308221_flatten_indices_implINS2_18CUDAKernelLauncherEiLl0EEENS_6TensorERKS5_N3c108ArrayRefIlEEENKUlvE0_clEvEUllE_St5arrayIPcLm2EEEEviT0_T1_)
        /*0078*/ 	.short	0x0210
        /*007a*/ 	.short	0x0048


	//----- nvinfo : EIATTR_SW_WAR
	.align		4
.L_605:
        /*007c*/ 	.byte	0x04, 0x36
        /*007e*/ 	.short	(.L_607 - .L_606)
.L_606:
        /*0080*/ 	.word	0x00000008
.L_607:


//--------------------- .nv.info._ZN2at6native29vectorized_elementwise_kernelILi4EZZNS0_61_GLOBAL__N__ae8afa13_23_FlattenIndicesKernel_cu_75b981de_308221_flatten_indices_implINS2_18CUDAKernelLauncherEiLl0EEENS_6TensorERKS5_N3c108ArrayRefIlEEENKUlvE0_clEvEUllE_St5arrayIPcLm2EEEEviT0_T1_ --------------------------
	.section	.nv.info._ZN2at6native29vectorized_elementwise_kernelILi4EZZNS0_61_GLOBAL__N__ae8afa13_23_FlattenIndicesKernel_cu_75b981de_308221_flatten_indices_implINS2_18CUDAKernelLauncherEiLl0EEENS_6TensorERKS5_N3c108ArrayRefIlEEENKUlvE0_clEvEUllE_St5arrayIPcLm2EEEEviT0_T1_,"",@"SHT_CUDA_INFO"
	.sectionflags	@""
	.align	4


	//----- nvinfo : EIATTR_CUDA_API_VERSION
	.align		4
        /*0000*/ 	.byte	0x04, 0x37
        /*0002*/ 	.short	(.L_609 - .L_608)
.L_608:
        /*0004*/ 	.word	0x00000082


	//----- nvinfo : EIATTR_KPARAM_INFO
	.align		4
.L_609:
        /*0008*/ 	.byte	0x04, 0x17
        /*000a*/ 	.short	(.L_611 - .L_610)
.L_610:
        /*000c*/ 	.word	0x00000000
        /*0010*/ 	.short	0x0002
        /*0012*/ 	.short	0x0038
        /*0014*/ 	.byte	0x00, 0xf0, 0x41, 0x00


	//----- nvinfo : EIATTR_KPARAM_INFO
	.align		4
.L_611:
        /*0018*/ 	.byte	0x04, 0x17
        /*001a*/ 	.short	(.L_613 - .L_612)
.L_612:
        /*001c*/ 	.word	0x00000000
        /*0020*/ 	.short	0x0001
        /*0022*/ 	.short	0x0008
        /*0024*/ 	.byte	0x00, 0xf0, 0xc1, 0x00


	//----- nvinfo : EIATTR_KPARAM_INFO
	.align		4
.L_613:
        /*0028*/ 	.byte	0x04, 0x17
        /*002a*/ 	.short	(.L_615 - .L_614)
.L_614:
        /*002c*/ 	.word	0x00000000
        /*0030*/ 	.short	0x0000
        /*0032*/ 	.short	0x0000
        /*0034*/ 	.byte	0x00, 0xf0, 0x11, 0x00


	//----- nvinfo : EIATTR_SPARSE_MMA_MASK
	.align		4
.L_615:
        /*0038*/ 	.byte	0x03, 0x50
        /*003a*/ 	.short	0x0000


	//----- nvinfo : EIATTR_MAXREG_COUNT
	.align		4
        /*003c*/ 	.byte	0x03, 0x1b
        /*003e*/ 	.short	0x00ff


	//----- nvinfo : EIATTR_MERCURY_ISA_VERSION
	.align		4
        /*0040*/ 	.byte	0x03, 0x5f
        /*0042*/ 	.short	0x0101


	//----- nvinfo : EIATTR_EXIT_INSTR_OFFSETS
	.align		4
        /*0044*/ 	.byte	0x04, 0x1c
        /*0046*/ 	.short	(.L_617 - .L_616)


	//   ....[0]....
.L_616:
        /*0048*/ 	.word	0x0000c070


	//   ....[1]....
        /*004c*/ 	.word	0x00019520


	//   ....[2]....
        /*0050*/ 	.word	0x00019570


	//----- nvinfo : EIATTR_MAX_THREADS
	.align		4
.L_617:
        /*0054*/ 	.byte	0x04, 0x05
        /*0056*/ 	.short	(.L_619 - .L_618)
.L_618:
        /*0058*/ 	.word	0x00000080
        /*005c*/ 	.word	0x00000001
        /*0060*/ 	.word	0x00000001


	//----- nvinfo : EIATTR_CRS_STACK_SIZE
	.align		4
.L_619:
        /*0064*/ 	.byte	0x04, 0x1e
        /*0066*/ 	.short	(.L_621 - .L_620)
.L_620:
        /*0068*/ 	.word	0x00000000


	//----- nvinfo : EIATTR_CBANK_PARAM_SIZE
	.align		4
.L_621:
        /*006c*/ 	.byte	0x03, 0x19
        /*006e*/ 	.short	0x0048


	//----- nvinfo : EIATTR_PARAM_CBANK
	.align		4
        /*0070*/ 	.byte	0x04, 0x0a
        /*0072*/ 	.short	(.L_623 - .L_622)
	.align		4
.L_622:
        /*0074*/ 	.word	index@(.nv.constant0._ZN2at6native29vectorized_elementwise_kernelILi4EZZNS0_61_GLOBAL__N__ae8afa13_23_FlattenIndicesKernel_cu_75b981de_308221_flatten_indices_implINS2_18CUDAKernelLauncherEiLl0EEENS_6TensorERKS5_N3c108ArrayRefIlEEENKUlvE0_clEvEUllE_St5arrayIPcLm2EEEEviT0_T1_)
        /*0078*/ 	.short	0x0210
        /*007a*/ 	.short	0x0048


	//----- nvinfo : EIATTR_SW_WAR
	.align		4
.L_623:
        /*007c*/ 	.byte	0x04, 0x36
        /*007e*/ 	.short	(.L_625 - .L_624)
.L_624:
        /*0080*/ 	.word	0x00000008
.L_625:


//--------------------- .nv.info._ZN2at6native29vectorized_elementwise_kernelILi8EZZNS0_61_GLOBAL__N__ae8afa13_23_FlattenIndicesKernel_cu_75b981de_308221_flatten_indices_implINS2_18CUDAKernelLauncherEiLl0EEENS_6TensorERKS5_N3c108ArrayRefIlEEENKUlvE0_clEvEUllE_St5arrayIPcLm2EEEEviT0_T1_ --------------------------
	.section	.nv.info._ZN2at6native29vectorized_elementwise_kernelILi8EZZNS0_61_GLOBAL__N__ae8afa13_23_FlattenIndicesKernel_cu_75b981de_308221_flatten_indices_implINS2_18CUDAKernelLauncherEiLl0EEENS_6TensorERKS5_N3c108ArrayRefIlEEENKUlvE0_clEvEUllE_St5arrayIPcLm2EEEEviT0_T1_,"",@"SHT_CUDA_INFO"
	.sectionflags	@""
	.align	4


	//----- nvinfo : EIATTR_CUDA_API_VERSION
	.align		4
        /*0000*/ 	.byte	0x04, 0x37
        /*0002*/ 	.short	(.L_627 - .L_626)
.L_626:
        /*0004*/ 	.word	0x00000082


	//----- nvinfo : EIATTR_KPARAM_INFO
	.align		4
.L_627:
        /*0008*/ 	.byte	0x04, 0x17
        /*000a*/ 	.short	(.L_629 - .L_628)
.L_628:
        /*000c*/ 	.word	0x00000000
        /*0010*/ 	.short	0x0002
        /*0012*/ 	.short	0x0038
        /*0014*/ 	.byte	0x00, 0xf0, 0x41, 0x00


	//----- nvinfo : EIATTR_KPARAM_INFO
	.align		4
.L_629:
        /*0018*/ 	.byte	0x04, 0x17
        /*001a*/ 	.short	(.L_631 - .L_630)
.L_630:
        /*001c*/ 	.word	0x00000000
        /*0020*/ 	.short	0x0001
        /*0022*/ 	.short	0x0008
        /*0024*/ 	.byte	0x00, 0xf0, 0xc1, 0x00


	//----- nvinfo : EIATTR_KPARAM_INFO
	.align		4
.L_631:
        /*0028*/ 	.byte	0x04, 0x17
        /*002a*/ 	.short	(.L_633 - .L_632)
.L_632:
        /*002c*/ 	.word	0x00000000
        /*0030*/ 	.short	0x0000
        /*0032*/ 	.short	0x0000
        /*0034*/ 	.byte	0x00, 0xf0, 0x11, 0x00


	//----- nvinfo : EIATTR_SPARSE_MMA_MASK
	.align		4
.L_633:
        /*0038*/ 	.byte	0x03, 0x50
        /*003a*/ 	.short	0x0000


	//----- nvinfo : EIATTR_MAXREG_COUNT
	.align		4
        /*003c*/ 	.byte	0x03, 0x1b
        /*003e*/ 	.short	0x00ff


	//----- nvinfo : EIATTR_MERCURY_ISA_VERSION
	.align		4
        /*0040*/ 	.byte	0x03, 0x5f
        /*0042*/ 	.short	0x0101


	//----- nvinfo : EIATTR_EXIT_INSTR_OFFSETS
	.align		4
        /*0044*/ 	.byte	0x04, 0x1c
        /*0046*/ 	.short	(.L_635 - .L_634)


	//   ....[0]....
.L_634:
        /*0048*/ 	.word	0x0000c070


	//   ....[1]....
        /*004c*/ 	.word	0x00019520


	//   ....[2]....
        /*0050*/ 	.word	0x00019570


	//----- nvinfo : EIATTR_MAX_THREADS
	.align		4
.L_635:
        /*0054*/ 	.byte	0x04, 0x05
        /*0056*/ 	.short	(.L_637 - .L_636)
.L_636:
        /*0058*/ 	.word	0x00000080
        /*005c*/ 	.word	0x00000001
        /*0060*/ 	.word	0x00000001


	//----- nvinfo : EIATTR_CRS_STACK_SIZE
	.align		4
.L_637:
        /*0064*/ 	.byte	0x04, 0x1e
        /*0066*/ 	.short	(.L_639 - .L_638)
.L_638:
        /*0068*/ 	.word	0x00000000


	//----- nvinfo : EIATTR_CBANK_PARAM_SIZE
	.align		4
.L_639:
        /*006c*/ 	.byte	0x03, 0x19
        /*006e*/ 	.short	0x0048


	//----- nvinfo : EIATTR_PARAM_CBANK
	.align		4
        /*0070*/ 	.byte	0x04, 0x0a
        /*0072*/ 	.short	(.L_641 - .L_640)
	.align		4
.L_640:
        /*0074*/ 	.word	index@(.nv.constant0._ZN2at6native29vectorized_elementwise_kernelILi8EZZNS0_61_GLOBAL__N__ae8afa13_23_FlattenIndicesKernel_cu_75b981de_308221_flatten_indices_implINS2_18CUDAKernelLauncherEiLl0EEENS_6TensorERKS5_N3c108ArrayRefIlEEENKUlvE0_clEvEUllE_St5arrayIPcLm2EEEEviT0_T1_)
        /*0078*/ 	.short	0x0210
        /*007a*/ 	.short	0x0048


	//----- nvinfo : EIATTR_SW_WAR
	.align		4
.L_641:
        /*007c*/ 	.byte	0x04, 0x36
        /*007e*/ 	.short	(.L_643 - .L_642)
.L_642:
        /*0080*/ 	.word	0x00000008
.L_643:


//--------------------- .nv.info._ZN2at6native18elementwise_kernelILi128ELi4EZNS0_15gpu_kernel_implIZZNS0_61_GLOBAL__N__ae8afa13_23_FlattenIndicesKernel_cu_75b981de_308221_flatten_indices_implINS3_18CUDAKernelLauncherEiLl8EEENS_6TensorERKS6_N3c108ArrayRefIlEEENKUlvE0_clEvEUllE_EEvRNS_18TensorIteratorBaseERKT_EUliE_EEviT1_ --------------------------
	.section	.nv.info._ZN2at6native18elementwise_kernelILi128ELi4EZNS0_15gpu_kernel_implIZZNS0_61_GLOBAL__N__ae8afa13_23_FlattenIndicesKernel_cu_75b981de_308221_flatten_indices_implINS3_18CUDAKernelLauncherEiLl8EEENS_6TensorERKS6_N3c108ArrayRefIlEEENKUlvE0_clEvEUllE_EEvRNS_18TensorIteratorBaseERKT_EUliE_EEviT1_,"",@"SHT_CUDA_INFO"
	.sectionflags	@""
	.align	4


	//----- nvinfo : EIATTR_CUDA_API_VERSION
	.align		4
        /*0000*/ 	.byte	0x04, 0x37
        /*0002*/ 	.short	(.L_645 - .L_644)
.L_644:
        /*0004*/ 	.word	0x00000082


	//----- nvinfo : EIATTR_KPARAM_INFO
	.align		4
.L_645:
        /*0008*/ 	.byte	0x04, 0x17
        /*000a*/ 	.short	(.L_647 - .L_646)
.L_646:
        /*000c*/ 	.word	0x00000000
        /*0010*/ 	.short	0x0001
        /*0012*/ 	.short	0x0008
        /*0014*/ 	.byte	0x00, 0xf0, 0x01, 0x0a


	//----- nvinfo : EIATTR_KPARAM_INFO
	.align		4
.L_647:
        /*0018*/ 	.byte	0x04, 0x17
        /*001a*/ 	.short	(.L_649 - .L_648)
.L_648:
        /*001c*/ 	.word	0x00000000
        /*0020*/ 	.short	0x0000
        /*0022*/ 	.short	0x0000
        /*0024*/ 	.byte	0x00, 0xf0, 0x11, 0x00


	//----- nvinfo : EIATTR_SPARSE_MMA_MASK
	.align		4
.L_649:
        /*0028*/ 	.byte	0x03, 0x50
        /*002a*/ 	.short	0x0000


	//----- nvinfo : EIATTR_MAXREG_COUNT
	.align		4
        /*002c*/ 	.byte	0x03, 0x1b
        /*002e*/ 	.short	0x0080


	//----- nvinfo : EIATTR_EXTERNS
	.align		4
        /*0030*/ 	.byte	0x04, 0x0f
        /*0032*/ 	.short	(.L_651 - .L_650)


	//   ....[0]....
	.align		4
.L_650:
        /*0034*/ 	.word	index@(__assertfail)


	//----- nvinfo : EIATTR_MERCURY_ISA_VERSION
	.align		4
.L_651:
        /*0038*/ 	.byte	0x03, 0x5f
        /*003a*/ 	.short	0x0101


	//----- nvinfo : EIATTR_SYSCALL_OFFSETS
	.align		4
        /*003c*/ 	.byte	0x04, 0x46
        /*003e*/ 	.short	(.L_653 - .L_652)


	//   ....[0]....
.L_652:
        /*0040*/ 	.word	0x000021b0


	//   ....[1]....
        /*0044*/ 	.word	0x000037e0


	//   ....[2]....
        /*0048*/ 	.word	0x000059b0


	//   ....[3]....
        /*004c*/ 	.word	0x00006fe0


	//   ....[4]....
        /*0050*/ 	.word	0x000091b0


	//   ....[5]....
        /*0054*/ 	.word	0x0000a7e0


	//   ....[6]....
        /*0058*/ 	.word	0x0000c9a0


	//   ....[7]....
        /*005c*/ 	.word	0x0000dfd0


	//----- nvinfo : EIATTR_EXIT_INSTR_OFFSETS
	.align		4
.L_653:
        /*0060*/ 	.byte	0x04, 0x1c
        /*0062*/ 	.short	(.L_655 - .L_654)


	//   ....[0]....
.L_654:
        /*0064*/ 	.word	0x0000a870


	//   ....[1]....
        /*0068*/ 	.word	0x0000d2c0


	//   ....[2]....
        /*006c*/ 	.word	0x0000d2e0


	//   ....[3]....
        /*0070*/ 	.word	0x0000d360


	//   ....[4]....
        /*0074*/ 	.word	0x0000d380


	//   ....[5]....
        /*0078*/ 	.word	0x0000d3a0


	//   ....[6]....
        /*007c*/ 	.word	0x0000d430


	//   ....[7]....
        /*0080*/ 	.word	0x0000d470


	//   ....[8]....
        /*0084*/ 	.word	0x0000d510


	//   ....[9]....
        /*0088*/ 	.word	0x0000d560


	//   ....[10]....
        /*008c*/ 	.word	0x0000d590


	//   ....[11]....
        /*0090*/ 	.word	0x0000d660


	//   ....[12]....
        /*0094*/ 	.word	0x0000d6a0


	//   ....[13]....
        /*0098*/ 	.word	0x0000d830


	//   ....[14]....
        /*009c*/ 	.word	0x0000d990


	//   ....[15]....
        /*00a0*/ 	.word	0x0000d9d0


	//   ....[16]....
        /*00a4*/ 	.word	0x0000da70


	//   ....[17]....
        /*00a8*/ 	.word	0x0000dbf0


	//   ....[18]....
        /*00ac*/ 	.word	0x0000dd70


	//   ....[19]....
        /*00b0*/ 	.word	0x0000ded0


	//   ....[20]....
        /*00b4*/ 	.word	0x0000dfe0


	//   ....[21]....
        /*00b8*/ 	.word	0x0000e000


	//   ....[22]....
        /*00bc*/ 	.word	0x0000e020


	//----- nvinfo : EIATTR_MAX_THREADS
	.align		4
.L_655:
        /*00c0*/ 	.byte	0x04, 0x05
        /*00c2*/ 	.short	(.L_657 - .L_656)
.L_656:
        /*00c4*/ 	.word	0x00000080
        /*00c8*/ 	.word	0x00000001
        /*00cc*/ 	.word	0x00000001


	//----- nvinfo : EIATTR_CRS_STACK_SIZE
	.align		4
.L_657:
        /*00d0*/ 	.byte	0x04, 0x1e
        /*00d2*/ 	.short	(.L_659 - .L_658)
.L_658:
        /*00d4*/ 	.word	0x00000000


	//----- nvinfo : EIATTR_CBANK_PARAM_SIZE
	.align		4
.L_659:
        /*00d8*/ 	.byte	0x03, 0x19
        /*00da*/ 	.short	0x0288


	//----- nvinfo : EIATTR_PARAM_CBANK
	.align		4
        /*00dc*/ 	.byte	0x04, 0x0a
        /*00de*/ 	.short	(.L_661 - .L_660)
	.align		4
.L_660:
        /*00e0*/ 	.word	index@(.nv.constant0._ZN2at6native18elementwise_kernelILi128ELi4EZNS0_15gpu_kernel_implIZZNS0_61_GLOBAL__N__ae8afa13_23_FlattenIndicesKernel_cu_75b981de_308221_flatten_indices_implINS3_18CUDAKernelLauncherEiLl8EEENS_6TensorERKS6_N3c108ArrayRefIlEEENKUlvE0_clEvEUllE_EEvRNS_18TensorIteratorBaseERKT_EUliE_EEviT1_)
        /*00e4*/ 	.short	0x0210
        /*00e6*/ 	.short	0x0288


	//----- nvinfo : EIATTR_SW_WAR
	.align		4
.L_661:
        /*00e8*/ 	.byte	0x04, 0x36
        /*00ea*/ 	.short	(.L_663 - .L_662)
.L_662:
        /*00ec*/ 	.word	0x00000008
.L_663:


//--------------------- .nv.info._ZN2at6native27unrolled_elementwise_kernelIZZNS0_61_GLOBAL__N__ae8afa13_23_FlattenIndicesKernel_cu_75b981de_308221_flatten_indices_implINS2_18CUDAKernelLauncherEiLl8EEENS_6TensorERKS5_N3c108ArrayRefIlEEENKUlvE0_clEvEUllE_St5arrayIPcLm2EELi4E23TrivialOffsetCalculatorILi1EjESH_NS0_6memory12LoadWithCastILi1EEENSI_13StoreWithCastILi1EEEEEviT_T0_T2_T3_T4_T5_ --------------------------
	.section	.nv.info._ZN2at6native27unrolled_elementwise_kernelIZZNS0_61_GLOBAL__N__ae8afa13_23_FlattenIndicesKernel_cu_75b981de_308221_flatten_indices_implINS2_18CUDAKernelLauncherEiLl8EEENS_6TensorERKS5_N3c108ArrayRefIlEEENKUlvE0_clEvEUllE_St5arrayIPcLm2EELi4E23TrivialOffsetCalculatorILi1EjESH_NS0_6memory12LoadWithCastILi1EEENSI_13StoreWithCastILi1EEEEEviT_T0_T2_T3_T4_T5_,"",@"SHT_CUDA_INFO"
	.sectionflags	@""
	.align	4


	//----- nvinfo : EIATTR_CUDA_API_VERSION
	.align		4
        /*0000*/ 	.byte	0x04, 0x37
        /*0002*/ 	.short	(.L_665 - .L_664)
.L_664:
        /*0004*/ 	.word	0x00000082


	//----- nvinfo : EIATTR_KPARAM_INFO
	.align		4
.L_665:
        /*0008*/ 	.byte	0x04, 0x17
        /*000a*/ 	.short	(.L_667 - .L_666)
.L_666:
        /*000c*/ 	.word	0x00000000
        /*0010*/ 	.short	0x0006
        /*0012*/ 	.short	0x008c
        /*0014*/ 	.byte	0x00, 0xf0, 0x21, 0x00


	//----- nvinfo : EIATTR_KPARAM_INFO
	.align		4
.L_667:
        /*0018*/ 	.byte	0x04, 0x17
        /*001a*/ 	.short	(.L_669 - .L_668)
.L_668:
        /*001c*/ 	.word	0x00000000
        /*0020*/ 	.short	0x0005
        /*0022*/ 	.short	0x0084
        /*0024*/ 	.byte	0x00, 0xf0, 0x21, 0x00


	//----- nvinfo : EIATTR_KPARAM_INFO
	.align		4
.L_669:
        /*0028*/ 	.byte	0x04, 0x17
        /*002a*/ 	.short	(.L_671 - .L_670)
.L_670:
        /*002c*/ 	.word	0x00000000
        /*0030*/ 	.short	0x0004
        /*0032*/ 	.short	0x0081
        /*0034*/ 	.byte	0x00, 0xf0, 0x05, 0x00


	//----- nvinfo : EIATTR_KPARAM_INFO
	.align		4
.L_671:
        /*0038*/ 	.byte	0x04, 0x17
        /*003a*/ 	.short	(.L_673 - .L_672)
.L_672:
        /*003c*/ 	.word	0x00000000
        /*0040*/ 	.short	0x0003
        /*0042*/ 	.short	0x0080
        /*0044*/ 	.byte	0x00, 0xf0, 0x05, 0x00


	//----- nvinfo : EIATTR_KPARAM_INFO
	.align		4
.L_673:
        /*0048*/ 	.byte	0x04, 0x17
        /*004a*/ 	.short	(.L_675 - .L_674)
.L_674:
        /*004c*/ 	.word	0x00000000
        /*0050*/ 	.short	0x0002
        /*0052*/ 	.short	0x0070
        /*0054*/ 	.byte	0x00, 0xf0, 0x41, 0x00


	//----- nvinfo : EIATTR_KPARAM_INFO
	.align		4
.L_675:
        /*0058*/ 	.byte	0x04, 0x17
        /*005a*/ 	.short	(.L_677 - .L_676)
.L_676:
        /*005c*/ 	.word	0x00000000
        /*0060*/ 	.short	0x0001
        /*0062*/ 	.short	0x0008
        /*0064*/ 	.byte	0x00, 0xf0, 0xa1, 0x01


	//----- nvinfo : EIATTR_KPARAM_INFO
	.align		4
.L_677:
        /*0068*/ 	.byte	0x04, 0x17
        /*006a*/ 	.short	(.L_679 - .L_678)
.L_678:
        /*006c*/ 	.word	0x00000000
        /*0070*/ 	.short	0x0000
        /*0072*/ 	.short	0x0000
        /*0074*/ 	.byte	0x00, 0xf0, 0x11, 0x00


	//----- nvinfo : EIATTR_SPARSE_MMA_MASK
	.align		4
.L_679:
        /*0078*/ 	.byte	0x03, 0x50
        /*007a*/ 	.short	0x0000


	//----- nvinfo : EIATTR_MAXREG_COUNT
	.align		4
        /*007c*/ 	.byte	0x03, 0x1b
        /*007e*/ 	.short	0x00ff


	//----- nvinfo : EIATTR_EXTERNS
	.align		4
        /*0080*/ 	.byte	0x04, 0x0f
        /*0082*/ 	.short	(.L_681 - .L_680)


	//   ....[0]....
	.align		4
.L_680:
        /*0084*/ 	.word	index@(__assertfail)


	//----- nvinfo : EIATTR_MERCURY_ISA_VERSION
	.align		4
.L_681:
        /*0088*/ 	.byte	0x03, 0x5f
        /*008a*/ 	.short	0x0101


	//----- nvinfo : EIATTR_SYSCALL_OFFSETS
	.align		4
        /*008c*/ 	.byte	0x04, 0x46
        /*008e*/ 	.short	(.L_683 - .L_682)


	//   ....[0]....
.L_682:
        /*0090*/ 	.word	0x000010a0


	//   ....[1]....
        /*0094*/ 	.word	0x00001fa0


	//   ....[2]....
        /*0098*/ 	.word	0x00002eb0


	//   ....[3]....
        /*009c*/ 	.word	0x00003da0


	//   ....[4]....
        /*00a0*/ 	.word	0x0000ae10


	//   ....[5]....
        /*00a4*/ 	.word	0x0000bcf0


	//   ....[6]....
        /*00a8*/ 	.word	0x0000cb90


	//   ....[7]....
        /*00ac*/ 	.word	0x0000da50


	//----- nvinfo : EIATTR_EXIT_INSTR_OFFSETS
	.align		4
.L_683:
        /*00b0*/ 	.byte	0x04, 0x1c
        /*00b2*/ 	.short	(.L_685 - .L_684)


	//   ....[0]....
.L_684:
        /*00b4*/ 	.word	0x0000cc10


	//   ....[1]....
        /*00b8*/ 	.word	0x0000cd40


	//   ....[2]....
        /*00bc*/ 	.word	0x0000cd60


	//   ....[3]....
        /*00c0*/ 	.word	0x0000cde0


	//   ....[4]....
        /*00c4*/ 	.word	0x0000ce00


	//   ....[5]....
        /*00c8*/ 	.word	0x0000ce20


	//   ....[6]....
        /*00cc*/ 	.word	0x0000ceb0


	//   ....[7]....
        /*00d0*/ 	.word	0x0000cef0


	//   ....[8]....
        /*00d4*/ 	.word	0x0000cf90


	//   ....[9]....
        /*00d8*/ 	.word	0x0000cfe0


	//   ....[10]....
        /*00dc*/ 	.word	0x0000d010


	//   ....[11]....
        /*00e0*/ 	.word	0x0000d0e0


	//   ....[12]....
        /*00e4*/ 	.word	0x0000d120


	//   ....[13]....
        /*00e8*/ 	.word	0x0000d2b0


	//   ....[14]....
        /*00ec*/ 	.word	0x0000d410


	//   ....[15]....
        /*00f0*/ 	.word	0x0000d450


	//   ....[16]....
        /*00f4*/ 	.word	0x0000d4f0


	//   ....[17]....
        /*00f8*/ 	.word	0x0000d670


	//   ....[18]....
        /*00fc*/ 	.word	0x0000d7f0


	//   ....[19]....
        /*0100*/ 	.word	0x0000d950


	//   ....[20]....
        /*0104*/ 	.word	0x0000da60


	//   ....[21]....
        /*0108*/ 	.word	0x0000da80


	//   ....[22]....
        /*010c*/ 	.word	0x0000daa0


	//----- nvinfo : EIATTR_MAX_THREADS
	.align		4
.L_685:
        /*0110*/ 	.byte	0x04, 0x05
        /*0112*/ 	.short	(.L_687 - .L_686)
.L_686:
        /*0114*/ 	.word	0x00000080
        /*0118*/ 	.word	0x00000001
        /*011c*/ 	.word	0x00000001


	//----- nvinfo : EIATTR_CRS_STACK_SIZE
	.align		4
.L_687:
        /*0120*/ 	.byte	0x04, 0x1e
        /*0122*/ 	.short	(.L_689 - .L_688)
.L_688:
        /*0124*/ 	.word	0x00000000


	//----- nvinfo : EIATTR_CBANK_PARAM_SIZE
	.align		4
.L_689:
        /*0128*/ 	.byte	0x03, 0x19
        /*012a*/ 	.short	0x0094


	//----- nvinfo : EIATTR_PARAM_CBANK
	.align		4
        /*012c*/ 	.byte	0x04, 0x0a
        /*012e*/ 	.short	(.L_691 - .L_690)
	.align		4
.L_690:
        /*0130*/ 	.word	index@(.nv.constant0._ZN2at6native27unrolled_elementwise_kernelIZZNS0_61_GLOBAL__N__ae8afa13_23_FlattenIndicesKernel_cu_75b981de_308221_flatten_indices_implINS2_18CUDAKernelLauncherEiLl8EEENS_6TensorERKS5_N3c108ArrayRefIlEEENKUlvE0_clEvEUllE_St5arrayIPcLm2EELi4E23TrivialOffsetCalculatorILi1EjESH_NS0_6memory12LoadWithCastILi1EEENSI_13StoreWithCastILi1EEEEEviT_T0_T2_T3_T4_T5_)
        /*0134*/ 	.short	0x0210
        /*0136*/ 	.short	0x0094


	//----- nvinfo : EIATTR_SW_WAR
	.align		4
.L_691:
        /*0138*/ 	.byte	0x04, 0x36
        /*013a*/ 	.short	(.L_693 - .L_692)
.L_692:
        /*013c*/ 	.word	0x00000008
.L_693:


//--------------------- .nv.info._ZN2at6native18elementwise_kernelILi128ELi2EZNS0_22gpu_kernel_impl_nocastIZZNS0_61_GLOBAL__N__ae8afa13_23_FlattenIndicesKernel_cu_75b981de_308221_flatten_indices_implINS3_18CUDAKernelLauncherEiLl8EEENS_6TensorERKS6_N3c108ArrayRefIlEEENKUlvE0_clEvEUllE_EEvRNS_18TensorIteratorBaseERKT_EUliE_EEviT1_ --------------------------
	.section	.nv.info._ZN2at6native18elementwise_kernelILi128ELi2EZNS0_22gpu_kernel_impl_nocastIZZNS0_61_GLOBAL__N__ae8afa13_23_FlattenIndicesKernel_cu_75b981de_308221_flatten_indices_implINS3_18CUDAKernelLauncherEiLl8EEENS_6TensorERKS6_N3c108ArrayRefIlEEENKUlvE0_clEvEUllE_EEvRNS_18TensorIteratorBaseERKT_EUliE_EEviT1_,"",@"SHT_CUDA_INFO"
	.sectionflags	@""
	.align	4


	//----- nvinfo : EIATTR_CUDA_API_VERSION
	.align		4
        /*0000*/ 	.byte	0x04, 0x37
        /*0002*/ 	.short	(.L_695 - .L_694)
.L_694:
        /*0004*/ 	.word	0x00000082


	//----- nvinfo : EIATTR_KPARAM_INFO
	.align		4
.L_695:
        /*0008*/ 	.byte	0x04, 0x17
        /*000a*/ 	.short	(.L_697 - .L_696)
.L_696:
        /*000c*/ 	.word	0x00000000
        /*0010*/ 	.short	0x0001
        /*0012*/ 	.short	0x0008
        /*0014*/ 	.byte	0x00, 0xf0, 0xe1, 0x09


	//----- nvinfo : EIATTR_KPARAM_INFO
	.align		4
.L_697:
        /*0018*/ 	.byte	0x04, 0x17
        /*001a*/ 	.short	(.L_699 - .L_698)
.L_698:
        /*001c*/ 	.word	0x00000000
        /*0020*/ 	.short	0x0000
        /*0022*/ 	.short	0x0000
        /*0024*/ 	.byte	0x00, 0xf0, 0x11, 0x00


	//----- nvinfo : EIATTR_SPARSE_MMA_MASK
	.align		4
.L_699:
        /*0028*/ 	.byte	0x03, 0x50
        /*002a*/ 	.short	0x0000


	//----- nvinfo : EIATTR_MAXREG_COUNT
	.align		4
        /*002c*/ 	.byte	0x03, 0x1b
        /*002e*/ 	.short	0x0080


	//----- nvinfo : EIATTR_MERCURY_ISA_VERSION
	.align		4
        /*0030*/ 	.byte	0x03, 0x5f
        /*0032*/ 	.short	0x0101


	//----- nvinfo : EIATTR_EXIT_INSTR_OFFSETS
	.align		4
        /*0034*/ 	.byte	0x04, 0x1c
        /*0036*/ 	.short	(.L_701 - .L_700)


	//   ....[0]....
.L_700:
        /*0038*/ 	.word	0x00001c30


	//   ....[1]....
        /*003c*/ 	.word	0x00003700


	//----- nvinfo : EIATTR_MAX_THREADS
	.align		4
.L_701:
        /*0040*/ 	.byte	0x04, 0x05
        /*0042*/ 	.short	(.L_703 - .L_702)
.L_702:
        /*0044*/ 	.word	0x00000080
        /*0048*/ 	.word	0x00000001
        /*004c*/ 	.word	0x00000001


	//----- nvinfo : EIATTR_CRS_STACK_SIZE
	.align		4
.L_703:
        /*0050*/ 	.byte	0x04, 0x1e
        /*0052*/ 	.short	(.L_705 - .L_704)
.L_704:
        /*0054*/ 	.word	0x00000000


	//----- nvinfo : EIATTR_CBANK_PARAM_SIZE
	.align		4
.L_705:
        /*0058*/ 	.byte	0x03, 0x19
        /*005a*/ 	.short	0x0280


	//----- nvinfo : EIATTR_PARAM_CBANK
	.align		4
        /*005c*/ 	.byte	0x04, 0x0a
        /*005e*/ 	.short	(.L_707 - .L_706)
	.align		4
.L_706:
        /*0060*/ 	.word	index@(.nv.constant0._ZN2at6native18elementwise_kernelILi128ELi2EZNS0_22gpu_kernel_impl_nocastIZZNS0_61_GLOBAL__N__ae8afa13_23_FlattenIndicesKernel_cu_75b981de_308221_flatten_indices_implINS3_18CUDAKernelLauncherEiLl8EEENS_6TensorERKS6_N3c108ArrayRefIlEEENKUlvE0_clEvEUllE_EEvRNS_18TensorIteratorBaseERKT_EUliE_EEviT1_)
        /*0064*/ 	.short	0x0210
        /*0066*/ 	.short	0x0280


	//----- nvinfo : EIATTR_SW_WAR
	.align		4
.L_707:
        /*0068*/ 	.byte	0x04, 0x36
        /*006a*/ 	.short	(.L_709 - .L_708)
.L_708:
        /*006c*/ 	.word	0x00000008
.L_709:


//--------------------- .nv.info._ZN2at6native27unrolled_elementwise_kernelIZZNS0_61_GLOBAL__N__ae8afa13_23_FlattenIndicesKernel_cu_75b981de_308221_flatten_indices_implINS2_18CUDAKernelLauncherEiLl8EEENS_6TensorERKS5_N3c108ArrayRefIlEEENKUlvE0_clEvEUllE_St5arrayIPcLm2EELi4E23TrivialOffsetCalculatorILi1EjESH_NS0_6memory15LoadWithoutCastENSI_16StoreWithoutCastEEEviT_T0_T2_T3_T4_T5_ --------------------------
	.section	.nv.info._ZN2at6native27unrolled_elementwise_kernelIZZNS0_61_GLOBAL__N__ae8afa13_23_FlattenIndicesKernel_cu_75b981de_308221_flatten_indices_implINS2_18CUDAKernelLauncherEiLl8EEENS_6TensorERKS5_N3c108ArrayRefIlEEENKUlvE0_clEvEUllE_St5arrayIPcLm2EELi4E23TrivialOffsetCalculatorILi1EjESH_NS0_6memory15LoadWithoutCastENSI_16StoreWithoutCastEEEviT_T0_T2_T3_T4_T5_,"",@"SHT_CUDA_INFO"
	.sectionflags	@""
	.align	4


	//----- nvinfo : EIATTR_CUDA_API_VERSION
	.align		4
        /*0000*/ 	.byte	0x04, 0x37
        /*0002*/ 	.short	(.L_711 - .L_710)
.L_710:
        /*0004*/ 	.word	0x00000082


	//----- nvinfo : EIATTR_KPARAM_INFO
	.align		4
.L_711:
        /*0008*/ 	.byte	0x04, 0x17
        /*000a*/ 	.short	(.L_713 - .L_712)
.L_712:
        /*000c*/ 	.word	0x00000000
        /*0010*/ 	.short	0x0006
        /*0012*/ 	.short	0x0083
        /*0014*/ 	.byte	0x00, 0xf0, 0x05, 0x00


	//----- nvinfo : EIATTR_KPARAM_INFO
	.align		4
.L_713:
        /*0018*/ 	.byte	0x04, 0x17
        /*001a*/ 	.short	(.L_715 - .L_714)
.L_714:
        /*001c*/ 	.word	0x00000000
        /*0020*/ 	.short	0x0005
        /*0022*/ 	.short	0x0082
        /*0024*/ 	.byte	0x00, 0xf0, 0x05, 0x00


	//----- nvinfo : EIATTR_KPARAM_INFO
	.align		4
.L_715:
        /*0028*/ 	.byte	0x04, 0x17
        /*002a*/ 	.short	(.L_717 - .L_716)
.L_716:
        /*002c*/ 	.word	0x00000000
        /*0030*/ 	.short	0x0004
        /*0032*/ 	.short	0x0081
        /*0034*/ 	.byte	0x00, 0xf0, 0x05, 0x00


	//----- nvinfo : EIATTR_KPARAM_INFO
	.align		4
.L_717:
        /*0038*/ 	.byte	0x04, 0x17
        /*003a*/ 	.short	(.L_719 - .L_718)
.L_718:
        /*003c*/ 	.word	0x00000000
        /*0040*/ 	.short	0x0003
        /*0042*/ 	.short	0x0080
        /*0044*/ 	.byte	0x00, 0xf0, 0x05, 0x00


	//----- nvinfo : EIATTR_KPARAM_INFO
	.align		4
.L_719:
        /*0048*/ 	.byte	0x04, 0x17
        /*004a*/ 	.short	(.L_721 - .L_720)
.L_720:
        /*004c*/ 	.word	0x00000000
        /*0050*/ 	.short	0x0002
        /*0052*/ 	.short	0x0070
        /*0054*/ 	.byte	0x00, 0xf0, 0x41, 0x00


	//----- nvinfo : EIATTR_KPARAM_INFO
	.align		4
.L_721:
        /*0058*/ 	.byte	0x04, 0x17
        /*005a*/ 	.short	(.L_723 - .L_722)
.L_722:
        /*005c*/ 	.word	0x00000000
        /*0060*/ 	.short	0x0001
        /*0062*/ 	.short	0x0008
        /*0064*/ 	.byte	0x00, 0xf0, 0xa1, 0x01


	//----- nvinfo : EIATTR_KPARAM_INFO
	.align		4
.L_723:
        /*0068*/ 	.byte	0x04, 0x17
        /*006a*/ 	.short	(.L_725 - .L_724)
.L_724:
        /*006c*/ 	.word	0x00000000
        /*0070*/ 	.short	0x0000
        /*0072*/ 	.short	0x0000
        /*0074*/ 	.byte	0x00, 0xf0, 0x11, 0x00


	//----- nvinfo : EIATTR_SPARSE_MMA_MASK
	.align		4
.L_725:
        /*0078*/ 	.byte	0x03, 0x50
        /*007a*/ 	.short	0x0000


	//----- nvinfo : EIATTR_MAXREG_COUNT
	.align		4
        /*007c*/ 	.byte	0x03, 0x1b
        /*007e*/ 	.short	0x00ff


	//----- nvinfo : EIATTR_MERCURY_ISA_VERSION
	.align		4
        /*0080*/ 	.byte	0x03, 0x5f
        /*0082*/ 	.short	0x0101


	//----- nvinfo : EIATTR_EXIT_INSTR_OFFSETS
	.align		4
        /*0084*/ 	.byte	0x04, 0x1c
        /*0086*/ 	.short	(.L_727 - .L_726)


	//   ....[0]....
.L_726:
        /*0088*/ 	.word	0x00006820


	//   ....[1]....
        /*008c*/ 	.word	0x00006880


	//----- nvinfo : EIATTR_MAX_THREADS
	.align		4
.L_727:
        /*0090*/ 	.byte	0x04, 0x05
        /*0092*/ 	.short	(.L_729 - .L_728)
.L_728:
        /*0094*/ 	.word	0x00000080
        /*0098*/ 	.word	0x00000001
        /*009c*/ 	.word	0x00000001


	//----- nvinfo : EIATTR_CRS_STACK_SIZE
	.align		4
.L_729:
        /*00a0*/ 	.byte	0x04, 0x1e
        /*00a2*/ 	.short	(.L_731 - .L_730)
.L_730:
        /*00a4*/ 	.word	0x00000000


	//----- nvinfo : EIATTR_CBANK_PARAM_SIZE
	.align		4
.L_731:
        /*00a8*/ 	.byte	0x03, 0x19
        /*00aa*/ 	.short	0x0084


	//----- nvinfo : EIATTR_PARAM_CBANK
	.align		4
        /*00ac*/ 	.byte	0x04, 0x0a
        /*00ae*/ 	.short	(.L_733 - .L_732)
	.align		4
.L_732:
        /*00b0*/ 	.word	index@(.nv.constant0._ZN2at6native27unrolled_elementwise_kernelIZZNS0_61_GLOBAL__N__ae8afa13_23_FlattenIndicesKernel_cu_75b981de_308221_flatten_indices_implINS2_18CUDAKernelLauncherEiLl8EEENS_6TensorERKS5_N3c108ArrayRefIlEEENKUlvE0_clEvEUllE_St5arrayIPcLm2EELi4E23TrivialOffsetCalculatorILi1EjESH_NS0_6memory15LoadWithoutCastENSI_16StoreWithoutCastEEEviT_T0_T2_T3_T4_T5_)
        /*00b4*/ 	.short	0x0210
        /*00b6*/ 	.short	0x0084


	//----- nvinfo : EIATTR_SW_WAR
	.align		4
.L_733:
        /*00b8*/ 	.byte	0x04, 0x36
        /*00ba*/ 	.short	(.L_735 - .L_734)
.L_734:
        /*00bc*/ 	.word	0x00000008
.L_735:


//--------------------- .nv.info._ZN2at6native29vectorized_elementwise_kernelILi2EZZNS0_61_GLOBAL__N__ae8afa13_23_FlattenIndicesKernel_cu_75b981de_308221_flatten_indices_implINS2_18CUDAKernelLauncherEiLl8EEENS_6TensorERKS5_N3c108ArrayRefIlEEENKUlvE0_clEvEUllE_St5arrayIPcLm2EEEEviT0_T1_ --------------------------
	.section	.nv.info._ZN2at6native29vectorized_elementwise_kernelILi2EZZNS0_61_GLOBAL__N__ae8afa13_23_FlattenIndicesKernel_cu_75b981de_308221_flatten_indices_implINS2_18CUDAKernelLauncherEiLl8EEENS_6TensorERKS5_N3c108ArrayRefIlEEENKUlvE0_clEvEUllE_St5arrayIPcLm2EEEEviT0_T1_,"",@"SHT_CUDA_INFO"
	.sectionflags	@""
	.align	4


	//----- nvinfo : EIATTR_CUDA_API_VERSION
	.align		4
        /*0000*/ 	.byte	0x04, 0x37
        /*0002*/ 	.short	(.L_737 - .L_736)
.L_736:
        /*0004*/ 	.word	0x00000082


	//----- nvinfo : EIATTR_KPARAM_INFO
	.align		4
.L_737:
        /*0008*/ 	.byte	0x04, 0x17
        /*000a*/ 	.short	(.L_739 - .L_738)
.L_738:
        /*000c*/ 	.word	0x00000000
        /*0010*/ 	.short	0x0002
        /*0012*/ 	.short	0x0070
        /*0014*/ 	.byte	0x00, 0xf0, 0x41, 0x00


	//----- nvinfo : EIATTR_KPARAM_INFO
	.align		4
.L_739:
        /*0018*/ 	.byte	0x04, 0x17
        /*001a*/ 	.short	(.L_741 - .L_740)
.L_740:
        /*001c*/ 	.word	0x00000000
        /*0020*/ 	.short	0x0001
        /*0022*/ 	.short	0x0008
        /*0024*/ 	.byte	0x00, 0xf0, 0xa1, 0x01


	//----- nvinfo : EIATTR_KPARAM_INFO
	.align		4
.L_741:
        /*0028*/ 	.byte	0x04, 0x17
        /*002a*/ 	.short	(.L_743 - .L_742)
.L_742:
        /*002c*/ 	.word	0x00000000
        /*0030*/ 	.short	0x0000
        /*0032*/ 	.short	0x0000
        /*0034*/ 	.byte	0x00, 0xf0, 0x11, 0x00


	//----- nvinfo : EIATTR_SPARSE_MMA_MASK
	.align		4
.L_743:
        /*0038*/ 	.byte	0x03, 0x50
        /*003a*/ 	.short	0x0000


	//----- nvinfo : EIATTR_MAXREG_COUNT
	.align		4
        /*003c*/ 	.byte	0x03, 0x1b
        /*003e*/ 	.short	0x00ff


	//----- nvinfo : EIATTR_MERCURY_ISA_VERSION
	.align		4
        /*0040*/ 	.byte	0x03, 0x5f
        /*0042*/ 	.short	0x0101


	//----- nvinfo : EIATTR_EXIT_INSTR_OFFSETS
	.align		4
        /*0044*/ 	.byte	0x04, 0x1c
        /*0046*/ 	.short	(.L_745 - .L_744)


	//   ....[0]....
.L_744:
        /*0048*/ 	.word	0x0000c6b0


	//   ....[1]....
        /*004c*/ 	.word	0x00019630


	//   ....[2]....
        /*0050*/ 	.word	0x00019680


	//----- nvinfo : EIATTR_MAX_THREADS
	.align		4
.L_745:
        /*0054*/ 	.byte	0x04, 0x05
        /*0056*/ 	.short	(.L_747 - .L_746)
.L_746:
        /*0058*/ 	.word	0x00000080
        /*005c*/ 	.word	0x00000001
        /*0060*/ 	.word	0x00000001


	//----- nvinfo : EIATTR_CRS_STACK_SIZE
	.align		4
.L_747:
        /*0064*/ 	.byte	0x04, 0x1e
        /*0066*/ 	.short	(.L_749 - .L_748)
.L_748:
        /*0068*/ 	.word	0x00000000


	//----- nvinfo : EIATTR_CBANK_PARAM_SIZE
	.align		4
.L_749:
        /*006c*/ 	.byte	0x03, 0x19
        /*006e*/ 	.short	0x0080


	//----- nvinfo : EIATTR_PARAM_CBANK
	.align		4
        /*0070*/ 	.byte	0x04, 0x0a
        /*0072*/ 	.short	(.L_751 - .L_750)
	.align		4
.L_750:
        /*0074*/ 	.word	index@(.nv.constant0._ZN2at6native29vectorized_elementwise_kernelILi2EZZNS0_61_GLOBAL__N__ae8afa13_23_FlattenIndicesKernel_cu_75b981de_308221_flatten_indices_implINS2_18CUDAKernelLauncherEiLl8EEENS_6TensorERKS5_N3c108ArrayRefIlEEENKUlvE0_clEvEUllE_St5arrayIPcLm2EEEEviT0_T1_)
        /*0078*/ 	.short	0x0210
        /*007a*/ 	.short	0x0080


	//----- nvinfo : EIATTR_SW_WAR
	.align		4
.L_751:
        /*007c*/ 	.byte	0x04, 0x36
        /*007e*/ 	.short	(.L_753 - .L_752)
.L_752:
        /*0080*/ 	.word	0x00000008
.L_753:


//--------------------- .nv.info._ZN2at6native29vectorized_elementwise_kernelILi4EZZNS0_61_GLOBAL__N__ae8afa13_23_FlattenIndicesKernel_cu_75b981de_308221_flatten_indices_implINS2_18CUDAKernelLauncherEiLl8EEENS_6TensorERKS5_N3c108ArrayRefIlEEENKUlvE0_clEvEUllE_St5arrayIPcLm2EEEEviT0_T1_ --------------------------
	.section	.nv.info._ZN2at6native29vectorized_elementwise_kernelILi4EZZNS0_61_GLOBAL__N__ae8afa13_23_FlattenIndicesKernel_cu_75b981de_308221_flatten_indices_implINS2_18CUDAKernelLauncherEiLl8EEENS_6TensorERKS5_N3c108ArrayRefIlEEENKUlvE0_clEvEUllE_St5arrayIPcLm2EEEEviT0_T1_,"",@"SHT_CUDA_INFO"
	.sectionflags	@""
	.align	4


	//----- nvinfo : EIATTR_CUDA_API_VERSION
	.align		4
        /*0000*/ 	.byte	0x04, 0x37
        /*0002*/ 	.short	(.L_755 - .L_754)
.L_754:
        /*0004*/ 	.word	0x00000082


	//----- nvinfo : EIATTR_KPARAM_INFO
	.align		4
.L_755:
        /*0008*/ 	.byte	0x04, 0x17
        /*000a*/ 	.short	(.L_757 - .L_756)
.L_756:
        /*000c*/ 	.word	0x00000000
        /*0010*/ 	.short	0x0002
        /*0012*/ 	.short	0x0070
        /*0014*/ 	.byte	0x00, 0xf0, 0x41, 0x00


	//----- nvinfo : EIATTR_KPARAM_INFO
	.align		4
.L_757:
        /*0018*/ 	.byte	0x04, 0x17
        /*001a*/ 	.short	(.L_759 - .L_758)
.L_758:
        /*001c*/ 	.word	0x00000000
        /*0020*/ 	.short	0x0001
        /*0022*/ 	.short	0x0008
        /*0024*/ 	.byte	0x00, 0xf0, 0xa1, 0x01


	//----- nvinfo : EIATTR_KPARAM_INFO
	.align		4
.L_759:
        /*0028*/ 	.byte	0x04, 0x17
        /*002a*/ 	.short	(.L_761 - .L_760)
.L_760:
        /*002c*/ 	.word	0x00000000
        /*0030*/ 	.short	0x0000
        /*0032*/ 	.short	0x0000
        /*0034*/ 	.byte	0x00, 0xf0, 0x11, 0x00


	//----- nvinfo : EIATTR_SPARSE_MMA_MASK
	.align		4
.L_761:
        /*0038*/ 	.byte	0x03, 0x50
        /*003a*/ 	.short	0x0000


	//----- nvinfo : EIATTR_MAXREG_COUNT
	.align		4
        /*003c*/ 	.byte	0x03, 0x1b
        /*003e*/ 	.short	0x00ff


	//----- nvinfo : EIATTR_MERCURY_ISA_VERSION
	.align		4
        /*0040*/ 	.byte	0x03, 0x5f
        /*0042*/ 	.short	0x0101


	//----- nvinfo : EIATTR_EXIT_INSTR_OFFSETS
	.align		4
        /*0044*/ 	.byte	0x04, 0x1c
        /*0046*/ 	.short	(.L_763 - .L_762)


	//   ....[0]....
.L_762:
        /*0048*/ 	.word	0x0000c6b0


	//   ....[1]....
        /*004c*/ 	.word	0x00019630


	//   ....[2]....
        /*0050*/ 	.word	0x00019680


	//----- nvinfo : EIATTR_MAX_THREADS
	.align		4
.L_763:
        /*0054*/ 	.byte	0x04, 0x05
        /*0056*/ 	.short	(.L_765 - .L_764)
.L_764:
        /*0058*/ 	.word	0x00000080
        /*005c*/ 	.word	0x00000001
        /*0060*/ 	.word	0x00000001


	//----- nvinfo : EIATTR_CRS_STACK_SIZE
	.align		4
.L_765:
        /*0064*/ 	.byte	0x04, 0x1e
        /*0066*/ 	.short	(.L_767 - .L_766)
.L_766:
        /*0068*/ 	.word	0x00000000


	//----- nvinfo : EIATTR_CBANK_PARAM_SIZE
	.align		4
.L_767:
        /*006c*/ 	.byte	0x03, 0x19
        /*006e*/ 	.short	0x0080


	//----- nvinfo : EIATTR_PARAM_CBANK
	.align		4
        /*0070*/ 	.byte	0x04, 0x0a
        /*0072*/ 	.short	(.L_769 - .L_768)
	.align		4
.L_768:
        /*0074*/ 	.word	index@(.nv.constant0._ZN2at6native29vectorized_elementwise_kernelILi4EZZNS0_61_GLOBAL__N__ae8afa13_23_FlattenIndicesKernel_cu_75b981de_308221_flatten_indices_implINS2_18CUDAKernelLauncherEiLl8EEENS_6TensorERKS5_N3c108ArrayRefIlEEENKUlvE0_clEvEUllE_St5arrayIPcLm2EEEEviT0_T1_)
        /*0078*/ 	.short	0x0210
        /*007a*/ 	.short	0x0080


	//----- nvinfo : EIATTR_SW_WAR
	.align		4
.L_769:
        /*007c*/ 	.byte	0x04, 0x36
        /*007e*/ 	.short	(.L_771 - .L_770)
.L_770:
        /*0080*/ 	.word	0x00000008
.L_771:


//--------------------- .nv.info._ZN2at6native29vectorized_elementwise_kernelILi8EZZNS0_61_GLOBAL__N__ae8afa13_23_FlattenIndicesKernel_cu_75b981de_308221_flatten_indices_implINS2_18CUDAKernelLauncherEiLl8EEENS_6TensorERKS5_N3c108ArrayRefIlEEENKUlvE0_clEvEUllE_St5arrayIPcLm2EEEEviT0_T1_ --------------------------
	.section	.nv.info._ZN2at6native29vectorized_elementwise_kernelILi8EZZNS0_61_GLOBAL__N__ae8afa13_23_FlattenIndicesKernel_cu_75b981de_308221_flatten_indices_implINS2_18CUDAKernelLauncherEiLl8EEENS_6TensorERKS5_N3c108ArrayRefIlEEENKUlvE0_clEvEUllE_St5arrayIPcLm2EEEEviT0_T1_,"",@"SHT_CUDA_INFO"
	.sectionflags	@""
	.align	4


	//----- nvinfo : EIATTR_CUDA_API_VERSION
	.align		4
        /*0000*/ 	.byte	0x04, 0x37
        /*0002*/ 	.short	(.L_773 - .L_772)
.L_772:
        /*0004*/ 	.word	0x00000082


	//----- nvinfo : EIATTR_KPARAM_INFO
	.align		4
.L_773:
        /*0008*/ 	.byte	0x04, 0x17
        /*000a*/ 	.short	(.L_775 - .L_774)
.L_774:
        /*000c*/ 	.word	0x00000000
        /*0010*/ 	.short	0x0002
        /*0012*/ 	.short	0x0070
        /*0014*/ 	.byte	0x00, 0xf0, 0x41, 0x00


	//----- nvinfo : EIATTR_KPARAM_INFO
	.align		4
.L_775:
        /*0018*/ 	.byte	0x04, 0x17
        /*001a*/ 	.short	(.L_777 - .L_776)
.L_776:
        /*001c*/ 	.word	0x00000000
        /*0020*/ 	.short	0x0001
        /*0022*/ 	.short	0x0008
        /*0024*/ 	.byte	0x00, 0xf0, 0xa1, 0x01


	//----- nvinfo : EIATTR_KPARAM_INFO
	.align		4
.L_777:
        /*0028*/ 	.byte	0x04, 0x17
        /*002a*/ 	.short	(.L_779 - .L_778)
.L_778:
        /*002c*/ 	.word	0x00000000
        /*0030*/ 	.short	0x0000
        /*0032*/ 	.short	0x0000
        /*0034*/ 	.byte	0x00, 0xf0, 0x11, 0x00


	//----- nvinfo : EIATTR_SPARSE_MMA_MASK
	.align		4
.L_779:
        /*0038*/ 	.byte	0x03, 0x50
        /*003a*/ 	.short	0x0000


	//----- nvinfo : EIATTR_MAXREG_COUNT
	.align		4
        /*003c*/ 	.byte	0x03, 0x1b
        /*003e*/ 	.short	0x00ff


	//----- nvinfo : EIATTR_MERCURY_ISA_VERSION
	.align		4
        /*0040*/ 	.byte	0x03, 0x5f
        /*0042*/ 	.short	0x0101


	//----- nvinfo : EIATTR_EXIT_INSTR_OFFSETS
	.align		4
        /*0044*/ 	.byte	0x04, 0x1c
        /*0046*/ 	.short	(.L_781 - .L_780)


	//   ....[0]....
.L_780:
        /*0048*/ 	.word	0x0000c6b0


	//   ....[1]....
        /*004c*/ 	.word	0x00019630


	//   ....[2]....
        /*0050*/ 	.word	0x00019680


	//----- nvinfo : EIATTR_MAX_THREADS
	.align		4
.L_781:
        /*0054*/ 	.byte	0x04, 0x05
        /*0056*/ 	.short	(.L_783 - .L_782)
.L_782:
        /*0058*/ 	.word	0x00000080
        /*005c*/ 	.word	0x00000001
        /*0060*/ 	.word	0x00000001


	//----- nvinfo : EIATTR_CRS_STACK_SIZE
	.align		4
.L_783:
        /*0064*/ 	.byte	0x04, 0x1e
        /*0066*/ 	.short	(.L_785 - .L_784)
.L_784:
        /*0068*/ 	.word	0x00000000


	//----- nvinfo : EIATTR_CBANK_PARAM_SIZE
	.align		4
.L_785:
        /*006c*/ 	.byte	0x03, 0x19
        /*006e*/ 	.short	0x0080


	//----- nvinfo : EIATTR_PARAM_CBANK
	.align		4
        /*0070*/ 	.byte	0x04, 0x0a
        /*0072*/ 	.short	(.L_787 - .L_786)
	.align		4
.L_786:
        /*0074*/ 	.word	index@(.nv.constant0._ZN2at6native29vectorized_elementwise_kernelILi8EZZNS0_61_GLOBAL__N__ae8afa13_23_FlattenIndicesKernel_cu_75b981de_308221_flatten_indices_implINS2_18CUDAKernelLauncherEiLl8EEENS_6TensorERKS5_N3c108ArrayRefIlEEENKUlvE0_clEvEUllE_St5arrayIPcLm2EEEEviT0_T1_)
        /*0078*/ 	.short	0x0210
        /*007a*/ 	.short	0x0080


	//----- nvinfo : EIATTR_SW_WAR
	.align		4
.L_787:
        /*007c*/ 	.byte	0x04, 0x36
        /*007e*/ 	.short	(.L_789 - .L_788)
.L_788:
        /*0080*/ 	.word	0x00000008
.L_789:


//--------------------- .nv.callgraph             --------------------------
	.section	.nv.callgraph,"",@"SHT_CUDA_CALLGRAPH"
	.align	4
	.sectionentsize	8
	.align		4
        /*0000*/ 	.word	0x00000000
	.align		4
        /*0004*/ 	.word	0xffffffff
	.align		4
        /*0008*/ 	.word	index@(_ZN2at6native18elementwise_kernelILi128ELi4EZNS0_15gpu_kernel_implIZZNS0_61_GLOBAL__N__ae8afa13_23_FlattenIndicesKernel_cu_75b981de_308221_flatten_indices_implINS3_18CUDAKernelLauncherElLl0EEENS_6TensorERKS6_N3c108ArrayRefIlEEENKUlvE0_clEvEUllE_EEvRNS_18TensorIteratorBaseERKT_EUliE_EEviT1_)
	.align		4
        /*000c*/ 	.word	index@(__assertfail)
	.align		4
        /*0010*/ 	.word	index@(_ZN2at6native27unrolled_elementwise_kernelIZZNS0_61_GLOBAL__N__ae8afa13_23_FlattenIndicesKernel_cu_75b981de_308221_flatten_indices_implINS2_18CUDAKernelLauncherElLl0EEENS_6TensorERKS5_N3c108ArrayRefIlEEENKUlvE0_clEvEUllE_St5arrayIPcLm2EELi4E23TrivialOffsetCalculatorILi1EjESH_NS0_6memory12LoadWithCastILi1EEENSI_13StoreWithCastILi1EEEEEviT_T0_T2_T3_T4_T5_)
	.align		4
        /*0014*/ 	.word	index@(__assertfail)
	.align		4
        /*0018*/ 	.word	index@(_ZN2at6native18elementwise_kernelILi128ELi4EZNS0_15gpu_kernel_implIZZNS0_61_GLOBAL__N__ae8afa13_23_FlattenIndicesKernel_cu_75b981de_308221_flatten_indices_implINS3_18CUDAKernelLauncherElLl8EEENS_6TensorERKS6_N3c108ArrayRefIlEEENKUlvE0_clEvEUllE_EEvRNS_18TensorIteratorBaseERKT_EUliE_EEviT1_)
	.align		4
        /*001c*/ 	.word	index@(__assertfail)
	.align		4
        /*0020*/ 	.word	index@(_ZN2at6native27unrolled_elementwise_kernelIZZNS0_61_GLOBAL__N__ae8afa13_23_FlattenIndicesKernel_cu_75b981de_308221_flatten_indices_implINS2_18CUDAKernelLauncherElLl8EEENS_6TensorERKS5_N3c108ArrayRefIlEEENKUlvE0_clEvEUllE_St5arrayIPcLm2EELi4E23TrivialOffsetCalculatorILi1EjESH_NS0_6memory12LoadWithCastILi1EEENSI_13StoreWithCastILi1EEEEEviT_T0_T2_T3_T4_T5_)
	.align		4
        /*0024*/ 	.word	index@(__assertfail)
	.align		4
        /*0028*/ 	.word	index@(_ZN2at6native18elementwise_kernelILi128ELi4EZNS0_15gpu_kernel_implIZZNS0_61_GLOBAL__N__ae8afa13_23_FlattenIndicesKernel_cu_75b981de_308221_flatten_indices_implINS3_18CUDAKernelLauncherEiLl0EEENS_6TensorERKS6_N3c108ArrayRefIlEEENKUlvE0_clEvEUllE_EEvRNS_18TensorIteratorBaseERKT_EUliE_EEviT1_)
	.align		4
        /*002c*/ 	.word	index@(__assertfail)
	.align		4
        /*0030*/ 	.word	index@(_ZN2at6native27unrolled_elementwise_kernelIZZNS0_61_GLOBAL__N__ae8afa13_23_FlattenIndicesKernel_cu_75b981de_308221_flatten_indices_implINS2_18CUDAKernelLauncherEiLl0EEENS_6TensorERKS5_N3c108ArrayRefIlEEENKUlvE0_clEvEUllE_St5arrayIPcLm2EELi4E23TrivialOffsetCalculatorILi1EjESH_NS0_6memory12LoadWithCastILi1EEENSI_13StoreWithCastILi1EEEEEviT_T0_T2_T3_T4_T5_)
	.align		4
        /*0034*/ 	.word	index@(__assertfail)
	.align		4
        /*0038*/ 	.word	index@(_ZN2at6native18elementwise_kernelILi128ELi4EZNS0_15gpu_kernel_implIZZNS0_61_GLOBAL__N__ae8afa13_23_FlattenIndicesKernel_cu_75b981de_308221_flatten_indices_implINS3_18CUDAKernelLauncherEiLl8EEENS_6TensorERKS6_N3c108ArrayRefIlEEENKUlvE0_clEvEUllE_EEvRNS_18TensorIteratorBaseERKT_EUliE_EEviT1_)
	.align		4
        /*003c*/ 	.word	index@(__assertfail)
	.align		4
        /*0040*/ 	.word	index@(_ZN2at6native27unrolled_elementwise_kernelIZZNS0_61_GLOBAL__N__ae8afa13_23_FlattenIndicesKernel_cu_75b981de_308221_flatten_indices_implINS2_18CUDAKernelLauncherEiLl8EEENS_6TensorERKS5_N3c108ArrayRefIlEEENKUlvE0_clEvEUllE_St5arrayIPcLm2EELi4E23TrivialOffsetCalculatorILi1EjESH_NS0_6memory12LoadWithCastILi1EEENSI_13StoreWithCastILi1EEEEEviT_T0_T2_T3_T4_T5_)
	.align		4
        /*0044*/ 	.word	index@(__assertfail)
	.align		4
        /*0048*/ 	.word	0x00000000
	.align		4
        /*004c*/ 	.word	0xfffffffe
	.align		4
        /*0050*/ 	.word	0x00000000
	.align		4
        /*0054*/ 	.word	0xfffffffd
	.align		4
        /*0058*/ 	.word	0x00000000
	.align		4
        /*005c*/ 	.word	0xfffffffc


//--------------------- .nv.constant4             --------------------------
	.section	.nv.constant4,"a",@progbits
	.align	8
	.align		8
.nv.constant4:
        /*0000*/ 	.dword	__assertfail
	.align		8
        /*0008*/ 	.dword	__unnamed_1
	.align		8
        /*0010*/ 	.dword	__unnamed_2
	.align		8
        /*0018*/ 	.dword	_ZN59_INTERNAL_ae8afa13_23_FlattenIndicesKernel_cu_75b981de_30824cuda3std3__45__cpo5beginE
	.align		8
        /*0020*/ 	.dword	_ZN59_INTERNAL_ae8afa13_23_FlattenIndicesKernel_cu_75b981de_30824cuda3std3__45__cpo3endE
	.align		8
        /*0028*/ 	.dword	_ZN59_INTERNAL_ae8afa13_23_FlattenIndicesKernel_cu_75b981de_30824cuda3std3__45__cpo6cbeginE
	.align		8
        /*0030*/ 	.dword	_ZN59_INTERNAL_ae8afa13_23_FlattenIndicesKernel_cu_75b981de_30824cuda3std3__45__cpo4cendE
	.align		8
        /*0038*/ 	.dword	_ZN59_INTERNAL_ae8afa13_23_FlattenIndicesKernel_cu_75b981de_30824cuda3std3__45__cpo6rbeginE
	.align		8
        /*0040*/ 	.dword	_ZN59_INTERNAL_ae8afa13_23_FlattenIndicesKernel_cu_75b981de_30824cuda3std3__45__cpo4rendE
	.align		8
        /*0048*/ 	.dword	_ZN59_INTERNAL_ae8afa13_23_FlattenIndicesKernel_cu_75b981de_30824cuda3std3__45__cpo7crbeginE
	.align		8
        /*0050*/ 	.dword	_ZN59_INTERNAL_ae8afa13_23_FlattenIndicesKernel_cu_75b981de_30824cuda3std3__45__cpo5crendE
	.align		8
        /*0058*/ 	.dword	_ZN59_INTERNAL_ae8afa13_23_FlattenIndicesKernel_cu_75b981de_30824cuda3std3__461_GLOBAL__N__ae8afa13_23_FlattenIndicesKernel_cu_75b981de_30826ignoreE
	.align		8
        /*0060*/ 	.dword	_ZN59_INTERNAL_ae8afa13_23_FlattenIndicesKernel_cu_75b981de_30824cuda3std3__419piecewise_constructE
	.align		8
        /*0068*/ 	.dword	_ZN59_INTERNAL_ae8afa13_23_FlattenIndicesKernel_cu_75b981de_30824cuda3std3__48in_placeE
	.align		8
        /*0070*/ 	.dword	_ZN59_INTERNAL_ae8afa13_23_FlattenIndicesKernel_cu_75b981de_30824cuda3std3__420unreachable_sentinelE
	.align		8
        /*0078*/ 	.dword	_ZN59_INTERNAL_ae8afa13_23_FlattenIndicesKernel_cu_75b981de_30824cuda3std6ranges3__45__cpo4swapE
	.align		8
        /*0080*/ 	.dword	_ZN59_INTERNAL_ae8afa13_23_FlattenIndicesKernel_cu_75b981de_30824cuda3std6ranges3__45__cpo9iter_moveE
	.align		8
        /*0088*/ 	.dword	_ZN59_INTERNAL_ae8afa13_23_FlattenIndicesKernel_cu_75b981de_30824cuda3std6ranges3__45__cpo5beginE
	.align		8
        /*0090*/ 	.dword	_ZN59_INTERNAL_ae8afa13_23_FlattenIndicesKernel_cu_75b981de_30824cuda3std6ranges3__45__cpo3endE
	.align		8
        /*0098*/ 	.dword	_ZN59_INTERNAL_ae8afa13_23_FlattenIndicesKernel_cu_75b981de_30824cuda3std6ranges3__45__cpo6cbeginE
	.align		8
        /*00a0*/ 	.dword	_ZN59_INTERNAL_ae8afa13_23_FlattenIndicesKernel_cu_75b981de_30824cuda3std6ranges3__45__cpo4cendE
	.align		8
        /*00a8*/ 	.dword	_ZN59_INTERNAL_ae8afa13_23_FlattenIndicesKernel_cu_75b981de_30824cuda3std6ranges3__45__cpo7advanceE
	.align		8
        /*00b0*/ 	.dword	_ZN59_INTERNAL_ae8afa13_23_FlattenIndicesKernel_cu_75b981de_30824cuda3std6ranges3__45__cpo9iter_swapE
	.align		8
        /*00b8*/ 	.dword	_ZN59_INTERNAL_ae8afa13_23_FlattenIndicesKernel_cu_75b981de_30824cuda3std6ranges3__45__cpo4nextE
	.align		8
        /*00c0*/ 	.dword	_ZN59_INTERNAL_ae8afa13_23_FlattenIndicesKernel_cu_75b981de_30824cuda3std6ranges3__45__cpo4prevE
	.align		8
        /*00c8*/ 	.dword	_ZN59_INTERNAL_ae8afa13_23_FlattenIndicesKernel_cu_75b981de_30824cuda3std6ranges3__45__cpo4dataE
	.align		8
        /*00d0*/ 	.dword	_ZN59_INTERNAL_ae8afa13_23_FlattenIndicesKernel_cu_75b981de_30824cuda3std6ranges3__45__cpo5cdataE
	.align		8
        /*00d8*/ 	.dword	_ZN59_INTERNAL_ae8afa13_23_FlattenIndicesKernel_cu_75b981de_30824cuda3std6ranges3__45__cpo4sizeE
	.align		8
        /*00e0*/ 	.dword	_ZN59_INTERNAL_ae8afa13_23_FlattenIndicesKernel_cu_75b981de_30824cuda3std6ranges3__45__cpo5ssizeE
	.align		8
        /*00e8*/ 	.dword	_ZN59_INTERNAL_ae8afa13_23_FlattenIndicesKernel_cu_75b981de_30824cuda3std6ranges3__45__cpo8distanceE
	.align		8
        /*00f0*/ 	.dword	_ZN59_INTERNAL_ae8afa13_23_FlattenIndicesKernel_cu_75b981de_30826thrust23THRUST_300001_SM_900_NS6system6detail10sequential3seqE
	.align		8
        /*00f8*/ 	.dword	$str$5
	.align		8
        /*0100*/ 	.dword	$str$6


//--------------------- .text._ZN2at6native18elementwise_kernelILi128ELi4EZNS0_15gpu_kernel_implIZZNS0_61_GLOBAL__N__ae8afa13_23_FlattenIndicesKernel_cu_75b981de_308221_flatten_indices_implINS3_18CUDAKernelLauncherElLl0EEENS_6TensorERKS6_N3c108ArrayRefIlEEENKUlvE0_clEvEUllE_EEvRNS_18TensorIteratorBaseERKT_EUliE_EEviT1_ --------------------------
	.section	.text._ZN2at6native18elementwise_kernelILi128ELi4EZNS0_15gpu_kernel_implIZZNS0_61_GLOBAL__N__ae8afa13_23_FlattenIndicesKernel_cu_75b981de_308221_flatten_indices_implINS3_18CUDAKernelLauncherElLl0EEENS_6TensorERKS6_N3c108ArrayRefIlEEENKUlvE0_clEvEUllE_EEvRNS_18TensorIteratorBaseERKT_EUliE_EEviT1_,"ax",@progbits
	.align	128
        .global         _ZN2at6native18elementwise_kernelILi128ELi4EZNS0_15gpu_kernel_implIZZNS0_61_GLOBAL__N__ae8afa13_23_FlattenIndicesKernel_cu_75b981de_308221_flatten_indices_implINS3_18CUDAKernelLauncherElLl0EEENS_6TensorERKS6_N3c108ArrayRefIlEEENKUlvE0_clEvEUllE_EEvRNS_18TensorIteratorBaseERKT_EUliE_EEviT1_
        .type           _ZN2at6native18elementwise_kernelILi128ELi4EZNS0_15gpu_kernel_implIZZNS0_61_GLOBAL__N__ae8afa13_23_FlattenIndicesKernel_cu_75b981de_308221_flatten_indices_implINS3_18CUDAKernelLauncherElLl0EEENS_6TensorERKS6_N3c108ArrayRefIlEEENKUlvE0_clEvEUllE_EEvRNS_18TensorIteratorBaseERKT_EUliE_EEviT1_,@function
        .size           _ZN2at6native18elementwise_kernelILi128ELi4EZNS0_15gpu_kernel_implIZZNS0_61_GLOBAL__N__ae8afa13_23_FlattenIndicesKernel_cu_75b981de_308221_flatten_indices_implINS3_18CUDAKernelLauncherElLl0EEENS_6TensorERKS6_N3c108ArrayRefIlEEENKUlvE0_clEvEUllE_EEvRNS_18TensorIteratorBaseERKT_EUliE_EEviT1_,(.L_x_3942 - _ZN2at6native18elementwise_kernelILi128ELi4EZNS0_15gpu_kernel_implIZZNS0_61_GLOBAL__N__ae8afa13_23_FlattenIndicesKernel_cu_75b981de_308221_flatten_indices_implINS3_18CUDAKernelLauncherElLl0EEENS_6TensorERKS6_N3c108ArrayRefIlEEENKUlvE0_clEvEUllE_EEvRNS_18TensorIteratorBaseERKT_EUliE_EEviT1_)
        .other          _ZN2at6native18elementwise_kernelILi128ELi4EZNS0_15gpu_kernel_implIZZNS0_61_GLOBAL__N__ae8afa13_23_FlattenIndicesKernel_cu_75b981de_308221_flatten_indices_implINS3_18CUDAKernelLauncherElLl0EEENS_6TensorERKS6_N3c108ArrayRefIlEEENKUlvE0_clEvEUllE_EEvRNS_18TensorIteratorBaseERKT_EUliE_EEviT1_,@"STO_CUDA_ENTRY STV_DEFAULT"
_ZN2at6native18elementwise_kernelILi128ELi4EZNS0_15gpu_kernel_implIZZNS0_61_GLOBAL__N__ae8afa13_23_FlattenIndicesKernel_cu_75b981de_308221_flatten_indices_implINS3_18CUDAKernelLauncherElLl0EEENS_6TensorERKS6_N3c108ArrayRefIlEEENKUlvE0_clEvEUllE_EEvRNS_18TensorIteratorBaseERKT_EUliE_EEviT1_:
.text._ZN2at6native18elementwise_kernelILi128ELi4EZNS0_15gpu_kernel_implIZZNS0_61_GLOBAL__N__ae8afa13_23_FlattenIndicesKernel_cu_75b981de_308221_flatten_indices_implINS3_18CUDAKernelLauncherElLl0EEENS_6TensorERKS6_N3c108ArrayRefIlEEENKUlvE0_clEvEUllE_EEvRNS_18TensorIteratorBaseERKT_EUliE_EEviT1_:
[----:B------:R-:W0:Y:S01]  /*0000*/  LDC R1, c[0x0][0x28] ;  /* 0x00000a00ff017b82 */ /* 0x000e220000000800 */
[----:B------:R-:W1:Y:S01]  /*0010*/  S2R R19, SR_CTAID.X ;  /* 0x0000000000137919 */ /* 0x000e620000002500 */
[----:B------:R-:W-:Y:S01]  /*0020*/  ULDC UR4, c[0x0][0x210] ;  /* 0x0000840000047ab9 */ /* 0x000fe20000000800 */
[----:B------:R-:W-:Y:S01]  /*0030*/  ULDC.64 UR36, c[0x0][0x208] ;  /* 0x0000820000247ab9 */ /* 0x000fe20000000a00 */
[----:B------:R-:W-:Y:S01]  /*0040*/  BSSY B6, `(.L_x_0) ;  /* 0x0000380000067945 */ /* 0x000fe20003800000 */
[----:B------:R-:W1:Y:S02]  /*0050*/  S2R R0, SR_TID.X ;  /* 0x0000000000007919 */ /* 0x000e640000002100 */
[----:B-1----:R-:W-:-:S05]  /*0060*/  IMAD R19, R19, 0x200, R0 ;  /* 0x0000020013137824 */ /* 0x002fca00078e0200 */
[----:B------:R-:W-:-:S13]  /*0070*/  ISETP.GE.AND P0, PT, R19, UR4, PT ;  /* 0x0000000413007c0c */ /* 0x000fda000bf06270 */
[----:B0-----:R-:W-:Y:S05]  /*0080*/  @P0 BRA `(.L_x_1) ;  /* 0x0000003400ec0947 */ /* 0x001fea0003800000 */
[----:B------:R-:W0:Y:S01]  /*0090*/  LDC R6, c[0x0][0x218] ;  /* 0x00008600ff067b82 */ /* 0x000e220000000800 */
[----:B------:R-:W-:Y:S02]  /*00a0*/  IMAD.MOV.U32 R0, RZ, RZ, RZ ;  /* 0x000000ffff007224 */ /* 0x000fe400078e00ff */
[----:B------:R-:W-:Y:S01]  /*00b0*/  IMAD.MOV.U32 R16, RZ, RZ, RZ ;  /* 0x000000ffff107224 */ /* 0x000fe200078e00ff */
[----:B0-----:R-:W-:-:S13]  /*00c0*/  ISETP.NE.AND P0, PT, R6, RZ, PT ;  /* 0x000000ff0600720c */ /* 0x001fda0003f05270 */
[----:B------:R-:W-:Y:S05]  /*00d0*/  @!P0 BRA `(.L_x_2) ;  /* 0x0000001000a88947 */ /* 0x000fea0003800000 */
[----:B------:R-:W-:Y:S01]  /*00e0*/  IMAD.MOV.U32 R18, RZ, RZ, RZ ;  /* 0x000000ffff127224 */ /* 0x000fe200078e00ff */
[----:B------:R-:W-:Y:S01]  /*00f0*/  ULDC.64 UR4, c[0x0][0x220] ;  /* 0x0000880000047ab9 */ /* 0x000fe20000000a00 */
[----:B------:R-:W-:Y:S02]  /*0100*/  ISETP.NE.AND P0, PT, R6, 0x1, PT ;  /* 0x000000010600780c */ /* 0x000fe40003f05270 */
[----:B------:R-:W-:Y:S01]  /*0110*/  IMAD.HI.U32 R2, R19, UR4, R18 ;  /* 0x0000000413027c27 */ /* 0x000fe2000f8e0012 */
[----:B------:R-:W-:-:S04]  /*0120*/  ULDC UR4, c[0x0][0x21c] ;  /* 0x0000870000047ab9 */ /* 0x000fc80000000800 */
[----:B------:R-:W-:-:S05]  /*0130*/  SHF.R.U32.HI R3, RZ, UR5, R2 ;  /* 0x00000005ff037c19 */ /* 0x000fca0008011602 */
[----:B------:R-:W-:-:S04]  /*0140*/  IMAD.MOV R0, RZ, RZ, -R3 ;  /* 0x000000ffff007224 */ /* 0x000fc800078e0a03 */
[----:B------:R-:W-:Y:S01]  /*0150*/  IMAD R0, R0, UR4, R19 ;  /* 0x0000000400007c24 */ /* 0x000fe2000f8e0213 */
[----:B------:R-:W-:-:S03]  /*0160*/  ULDC.64 UR4, c[0x0][0x348] ;  /* 0x0000d20000047ab9 */ /* 0x000fc60000000a00 */
[C---:B------:R-:W-:Y:S02]  /*0170*/  IMAD R16, R0.reuse, UR4, RZ ;  /* 0x0000000400107c24 */ /* 0x040fe4000f8e02ff */
[----:B------:R-:W-:Y:S01]  /*0180*/  IMAD R0, R0, UR5, RZ ;  /* 0x0000000500007c24 */ /* 0x000fe2000f8e02ff */
[----:B------:R-:W-:Y:S06]  /*0190*/  @!P0 BRA `(.L_x_2) ;  /* 0x0000001000788947 */ /* 0x000fec0003800000 */
[----:B------:R-:W-:Y:S01]  /*01a0*/  IMAD.MOV.U32 R2, RZ, RZ, RZ ;  /* 0x000000ffff027224 */ /* 0x000fe200078e00ff */
[----:B------:R-:W-:Y:S01]  /*01b0*/  ULDC.64 UR6, c[0x0][0x228] ;  /* 0x00008a0000067ab9 */ /* 0x000fe20000000a00 */
[----:B------:R-:W-:Y:S01]  /*01c0*/  ULDC UR4, c[0x0][0x230] ;  /* 0x00008c0000047ab9 */ /* 0x000fe20000000800 */
[----:B------:R-:W-:Y:S01]  /*01d0*/  ISETP.NE.AND P0, PT, R6, 0x2, PT ;  /* 0x000000020600780c */ /* 0x000fe20003f05270 */
[----:B------:R-:W-:-:S05]  /*01e0*/  IMAD.HI.U32 R4, R3, UR7, R2 ;  /* 0x0000000703047c27 */ /* 0x000fca000f8e0002 */
[----:B------:R-:W-:Y:S01]  /*01f0*/  SHF.R.U32.HI R5, RZ, UR4, R4 ;  /* 0x00000004ff057c19 */ /* 0x000fe20008011604 */
[----:B------:R-:W-:-:S04]  /*0200*/  ULDC.64 UR4, c[0x0][0x350] ;  /* 0x0000d40000047ab9 */ /* 0x000fc80000000a00 */
[----:B------:R-:W-:-:S04]  /*0210*/  IMAD.MOV R2, RZ, RZ, -R5 ;  /* 0x000000ffff027224 */ /* 0x000fc800078e0a05 */
[----:B------:R-:W-:-:S04]  /*0220*/  IMAD R3, R2, UR6, R3 ;  /* 0x0000000602037c24 */ /* 0x000fc8000f8e0203 */
[C---:B------:R-:W-:Y:S02]  /*0230*/  IMAD R16, R3.reuse, UR4, R16 ;  /* 0x0000000403107c24 */ /* 0x040fe4000f8e0210 */
[----:B------:R-:W-:Y:S01]  /*0240*/  IMAD R0, R3, UR5, R0 ;  /* 0x0000000503007c24 */ /* 0x000fe2000f8e0200 */
[----:B------:R-:W-:Y:S06]  /*0250*/  @!P0 BRA `(.L_x_2) ;  /* 0x0000001000488947 */ /* 0x000fec0003800000 */
        /* <DEDUP_REMOVED lines=9> */
[C---:B------:R-:W-:Y:S02]  /*02f0*/  IMAD R16, R5.reuse, UR4, R16 ;  /* 0x0000000405107c24 */ /* 0x040fe4000f8e0210 */
[----:B------:R-:W-:Y:S01]  /*0300*/  IMAD R0, R5, UR5, R0 ;  /* 0x0000000505007c24 */ /* 0x000fe2000f8e0200 */
        /* <DEDUP_REMOVED lines=97> */
[----:B------:R-:W-:Y:S01]  /*0920*/  HFMA2.MMA R2, -RZ, RZ, 0, 0 ;  /* 0x00000000ff027435 */ /* 0x000fe200000001ff */
[----:B------:R-:W-:Y:S01]  /*0930*/  ULDC.64 UR6, c[0x0][0x2a0] ;  /* 0x0000a80000067ab9 */ /* 0x000fe20000000a00 */
[----:B------:R-:W-:Y:S01]  /*0940*/  ULDC UR4, c[0x0][0x2a8] ;  /* 0x0000aa0000047ab9 */ /* 0x000fe20000000800 */
[----:B------:R-:W-:-:S07]  /*0950*/  ISETP.NE.AND P0, PT, R6, 0xc, PT ;  /* 0x0000000c0600780c */ /* 0x000fce0003f05270 */
        /* <DEDUP_REMOVED lines=146> */
[----:B------:R-:W-:-:S03]  /*1280*/  ULDC.64 UR4, c[0x0][0x400] ;  /* 0x0001000000047ab9 */ /* 0x000fc60000000a00 */
[----:B------:R-:W-:-:S05]  /*1290*/  IADD3 R2, -R5, RZ, RZ ;  /* 0x000000ff05027210 */ /* 0x000fca0007ffe1ff */
[----:B------:R-:W-:-:S04]  /*12a0*/  IMAD R3, R2, UR6, R3 ;  /* 0x0000000602037c24 */ /* 0x000fc8000f8e0203 */
[C---:B------:R-:W-:Y:S02]  /*12b0*/  IMAD R16, R3.reuse, UR4, R16 ;  /* 0x0000000403107c24 */ /* 0x040fe4000f8e0210 */
[----:B------:R-:W-:Y:S01]  /*12c0*/  IMAD R0, R3, UR5, R0 ;  /* 0x0000000503007c24 */ /* 0x000fe2000f8e0200 */
[----:B------:R-:W-:Y:S06]  /*12d0*/  @!P0 BRA `(.L_x_2) ;  /* 0x0000000000288947 */ /* 0x000fec0003800000 */
[----:B------:R-:W-:Y:S01]  /*12e0*/  IMAD.MOV.U32 R4, RZ, RZ, RZ ;  /* 0x000000ffff047224 */ /* 0x000fe200078e00ff */
[----:B------:R-:W-:-:S03]  /*12f0*/  ULDC.64 UR4, c[0x0][0x340] ;  /* 0x0000d00000047ab9 */ /* 0x000fc60000000a00 */
[----:B------:R-:W-:Y:S01]  /*1300*/  IMAD.HI.U32 R2, R5, UR4, R4 ;  /* 0x0000000405027c27 */ /* 0x000fe2000f8e0004 */
[----:B------:R-:W-:-:S04]  /*1310*/  ULDC UR4, c[0x0][0x33c] ;  /* 0x0000cf0000047ab9 */ /* 0x000fc80000000800 */
[----:B------:R-:W-:-:S05]  /*1320*/  SHF.R.U32.HI R2, RZ, UR5, R2 ;  /* 0x00000005ff027c19 */ /* 0x000fca0008011602 */
[----:B------:R-:W-:-:S04]  /*1330*/  IMAD.MOV R3, RZ, RZ, -R2 ;  /* 0x000000ffff037224 */ /* 0x000fc800078e0a02 */
[----:B------:R-:W-:Y:S01]  /*1340*/  IMAD R5, R3, UR4, R5 ;  /* 0x0000000403057c24 */ /* 0x000fe2000f8e0205 */
[----:B------:R-:W-:-:S03]  /*1350*/  ULDC.64 UR4, c[0x0][0x408] ;  /* 0x0001020000047ab9 */ /* 0x000fc60000000a00 */
[C---:B------:R-:W-:Y:S02]  /*1360*/  IMAD R16, R5.reuse, UR4, R16 ;  /* 0x0000000405107c24 */ /* 0x040fe4000f8e0210 */
[----:B------:R-:W-:-:S07]  /*1370*/  IMAD R0, R5, UR5, R0 ;  /* 0x0000000505007c24 */ /* 0x000fce000f8e0200 */
.L_x_2:
[----:B------:R-:W0:Y:S01]  /*1380*/  LDC.U8 R3, c[0x0][0x451] ;  /* 0x00011440ff037b82 */ /* 0x000e220000000000 */
[----:B------:R-:W-:Y:S01]  /*1390*/  ULDC.64 UR4, c[0x0][0x410] ;  /* 0x0001040000047ab9 */ /* 0x000fe20000000a00 */
[----:B------:R-:W-:Y:S01]  /*13a0*/  ULDC.64 UR6, c[0x0][0x418] ;  /* 0x0001060000067ab9 */ /* 0x000fe20000000a00 */
[----:B------:R-:W-:Y:S02]  /*13b0*/  IADD3 R16, P1, R16, UR4, RZ ;  /* 0x0000000410107c10 */ /* 0x000fe4000ff3e0ff */
[----:B------:R-:W-:-:S03]  /*13c0*/  IADD3 R4, P2, R0, UR6, RZ ;  /* 0x0000000600047c10 */ /* 0x000fc6000ff5e0ff */
[----:B------:R-:W-:Y:S02]  /*13d0*/  IMAD.X R17, RZ, RZ, UR5, P1 ;  /* 0x00000005ff117e24 */ /* 0x000fe400088e06ff */
[----:B------:R-:W-:Y:S01]  /*13e0*/  IMAD.X R5, RZ, RZ, UR7, P2 ;  /* 0x00000007ff057e24 */ /* 0x000fe200090e06ff */
[----:B0-----:R-:W-:-:S04]  /*13f0*/  PRMT R2, R3, 0x9910, RZ ;  /* 0x0000991003027816 */ /* 0x001fc800000000ff */
[----:B------:R-:W-:-:S13]  /*1400*/  ISETP.GT.AND P0, PT, R2, 0x9, PT ;  /* 0x000000090200780c */ /* 0x000fda0003f04270 */
[----:B------:R-:W-:Y:S05]  /*1410*/  @P0 BRA `(.L_x_3) ;  /* 0x0000000000e40947 */ /* 0x000fea0003800000 */
[----:B------:R-:W-:-:S13]  /*1420*/  ISETP.GT.AND P0, PT, R2, 0x4, PT ;  /* 0x000000040200780c */ /* 0x000fda0003f04270 */
[----:B------:R-:W-:Y:S05]  /*1430*/  @P0 BRA `(.L_x_4) ;  /* 0x0000000000680947 */ /* 0x000fea0003800000 */
[----:B------:R-:W-:-:S13]  /*1440*/  ISETP.GT.AND P0, PT, R2, 0x1, PT ;  /* 0x000000010200780c */ /* 0x000fda0003f04270 */
[----:B------:R-:W-:Y:S05]  /*1450*/  @P0 BRA `(.L_x_5) ;  /* 0x0000000000280947 */ /* 0x000fea0003800000 */
[----:B------:R-:W-:-:S13]  /*1460*/  ISETP.NE.AND P0, PT, R3, RZ, PT ;  /* 0x000000ff0300720c */ /* 0x000fda0003f05270 */
[----:B------:R-:W-:Y:S05]  /*1470*/  @!P0 BRA `(.L_x_6) ;  /* 0x0000000000148947 */ /* 0x000fea0003800000 */
[----:B------:R-:W-:-:S13]  /*1480*/  ISETP.NE.AND P0, PT, R2, 0x1, PT ;  /* 0x000000010200780c */ /* 0x000fda0003f05270 */
[----:B------:R-:W-:Y:S05]  /*1490*/  @P0 BRA `(.L_x_7) ;  /* 0x0000000c00080947 */ /* 0x000fea0003800000 */
[----:B------:R-:W2:Y:S02]  /*14a0*/  LDG.E.S8 R2, desc[UR36][R4.64] ;  /* 0x0000002404027981 */ /* 0x000ea4000c1e1300 */
[----:B--2---:R-:W-:Y:S01]  /*14b0*/  SHF.R.S32.HI R3, RZ, 0x1f, R2 ;  /* 0x0000001fff037819 */ /* 0x004fe20000011402 */
[----:B------:R-:W-:Y:S06]  /*14c0*/  BRA `(.L_x_8) ;  /* 0x0000000c00547947 */ /* 0x000fec0003800000 */
.L_x_6:
[----:B------:R0:W5:Y:S01]  /*14d0*/  LDG.E.U8 R2, desc[UR36][R4.64] ;  /* 0x0000002404027981 */ /* 0x000162000c1e1100 */
[----:B------:R-:W-:Y:S01]  /*14e0*/  IMAD.MOV.U32 R3, RZ, RZ, RZ ;  /* 0x000000ffff037224 */ /* 0x000fe200078e00ff */
[----:B------:R-:W-:Y:S06]  /*14f0*/  BRA `(.L_x_8) ;  /* 0x0000000c00487947 */ /* 0x000fec0003800000 */
.L_x_5:
[----:B------:R-:W-:-:S13]  /*1500*/  ISETP.NE.AND P0, PT, R2, 0x2, PT ;  /* 0x000000020200780c */ /* 0x000fda0003f05270 */
[----:B------:R-:W-:Y:S05]  /*1510*/  @!P0 BRA `(.L_x_9) ;  /* 0x0000000000248947 */ /* 0x000fea0003800000 */
[----:B------:R-:W-:-:S13]  /*1520*/  ISETP.NE.AND P0, PT, R2, 0x3, PT ;  /* 0x000000030200780c */ /* 0x000fda0003f05270 */
[----:B------:R-:W-:Y:S05]  /*1530*/  @!P0 BRA `(.L_x_10) ;  /* 0x0000000000108947 */ /* 0x000fea0003800000 */
[----:B------:R-:W-:-:S13]  /*1540*/  ISETP.NE.AND P0, PT, R2, 0x4, PT ;  /* 0x000000040200780c */ /* 0x000fda0003f05270 */
[----:B------:R-:W-:Y:S05]  /*1550*/  @P0 BRA `(.L_x_7) ;  /* 0x0000000800d80947 */ /* 0x000fea0003800000 */
[----:B------:R0:W5:Y:S01]  /*1560*/  LDG.E.64 R2, desc[UR36][R4.64] ;  /* 0x0000002404027981 */ /* 0x000162000c1e1b00 */
[----:B------:R-:W-:Y:S05]  /*1570*/  BRA `(.L_x_8) ;  /* 0x0000000c00287947 */ /* 0x000fea0003800000 */
.L_x_10:
[----:B------:R-:W2:Y:S02]  /*1580*/  LDG.E R2, desc[UR36][R4.64] ;  /* 0x0000002404027981 */ /* 0x000ea4000c1e1900 */
[----:B--2---:R-:W-:Y:S01]  /*1590*/  SHF.R.S32.HI R3, RZ, 0x1f, R2 ;  /* 0x0000001fff037819 */ /* 0x004fe20000011402 */
[----:B------:R-:W-:Y:S06]  /*15a0*/  BRA `(.L_x_8) ;  /* 0x0000000c001c7947 */ /* 0x000fec0003800000 */
.L_x_9:
[----:B------:R-:W2:Y:S02]  /*15b0*/  LDG.E.S16 R2, desc[UR36][R4.64] ;  /* 0x0000002404027981 */ /* 0x000ea4000c1e1700 */
[----:B--2---:R-:W-:Y:S01]  /*15c0*/  SHF.R.S32.HI R3, RZ, 0x1f, R2 ;  /* 0x0000001fff037819 */ /* 0x004fe20000011402 */
[----:B------:R-:W-:Y:S06]  /*15d0*/  BRA `(.L_x_8) ;  /* 0x0000000c00107947 */ /* 0x000fec0003800000 */
.L_x_4:
[----:B------:R-:W-:-:S13]  /*15e0*/  ISETP.GT.AND P0, PT, R2, 0x6, PT ;  /* 0x000000060200780c */ /* 0x000fda0003f04270 */
[----:B------:R-:W-:Y:S05]  /*15f0*/  @P0 BRA `(.L_x_11) ;  /* 0x00000000002c0947 */ /* 0x000fea0003800000 */
[----:B------:R-:W-:-:S13]  /*1600*/  ISETP.NE.AND P0, PT, R2, 0x5, PT ;  /* 0x000000050200780c */ /* 0x000fda0003f05270 */
[----:B------:R-:W-:Y:S05]  /*1610*/  @!P0 BRA `(.L_x_12) ;  /* 0x0000000000148947 */ /* 0x000fea0003800000 */
[----:B------:R-:W-:-:S13]  /*1620*/  ISETP.NE.AND P0, PT, R2, 0x6, PT ;  /* 0x000000060200780c */ /* 0x000fda0003f05270 */
[----:B------:R-:W-:Y:S05]  /*1630*/  @P0 BRA `(.L_x_7) ;  /* 0x0000000800a00947 */ /* 0x000fea0003800000 */
[----:B------:R-:W2:Y:S02]  /*1640*/  LDG.E R2, desc[UR36][R4.64] ;  /* 0x0000002404027981 */ /* 0x000ea4000c1e1900 */
[----:B--2---:R-:W0:Y:S01]  /*1650*/  F2I.S64.TRUNC R2, R2 ;  /* 0x0000000200027311 */ /* 0x004e22000020d900 */
[----:B------:R-:W-:Y:S05]  /*1660*/  BRA `(.L_x_8) ;  /* 0x0000000800ec7947 */ /* 0x000fea0003800000 */
.L_x_12:
[----:B------:R-:W2:Y:S02]  /*1670*/  LDG.E.U16 R4, desc[UR36][R4.64] ;  /* 0x0000002404047981 */ /* 0x000ea4000c1e1500 */
[----:B--2---:R-:W-:-:S06]  /*1680*/  HADD2.F32 R2, -RZ, R4.H0_H0 ;  /* 0x20000004ff027230 */ /* 0x004fcc0000004100 */
[----:B------:R-:W0:Y:S01]  /*1690*/  F2I.S64.TRUNC R2, R2 ;  /* 0x0000000200027311 */ /* 0x000e22000020d900 */
[----:B------:R-:W-:Y:S05]  /*16a0*/  BRA `(.L_x_8) ;  /* 0x0000000800dc7947 */ /* 0x000fea0003800000 */
.L_x_11:
[----:B------:R-:W-:-:S13]  /*16b0*/  ISETP.NE.AND P0, PT, R2, 0x7, PT ;  /* 0x000000070200780c */ /* 0x000fda0003f05270 */
[----:B------:R-:W-:Y:S05]  /*16c0*/  @!P0 BRA `(.L_x_13) ;  /* 0x00000000002c8947 */ /* 0x000fea0003800000 */
[----:B------:R-:W-:-:S13]  /*16d0*/  ISETP.NE.AND P0, PT, R2, 0x8, PT ;  /* 0x000000080200780c */ /* 0x000fda0003f05270 */
[----:B------:R-:W-:Y:S05]  /*16e0*/  @!P0 BRA `(.L_x_14) ;  /* 0x0000000000148947 */ /* 0x000fea0003800000 */
[----:B------:R-:W-:-:S13]  /*16f0*/  ISETP.NE.AND P0, PT, R2, 0x9, PT ;  /* 0x000000090200780c */ /* 0x000fda0003f05270 */
[----:B------:R-:W-:Y:S05]  /*1700*/  @P0 BRA `(.L_x_7) ;  /* 0x00000008006c0947 */ /* 0x000fea0003800000 */
[----:B------:R-:W2:Y:S02]  /*1710*/  LDG.E R2, desc[UR36][R4.64] ;  /* 0x0000002404027981 */ /* 0x000ea4000c1e1900 */
[----:B--2---:R-:W0:Y:S01]  /*1720*/  F2I.S64.TRUNC R2, R2 ;  /* 0x0000000200027311 */ /* 0x004e22000020d900 */
[----:B------:R-:W-:Y:S05]  /*1730*/  BRA `(.L_x_8) ;  /* 0x0000000800b87947 */ /* 0x000fea0003800000 */
.L_x_14:
[----:B------:R-:W2:Y:S02]  /*1740*/  LDG.E.U16 R4, desc[UR36][R4.64] ;  /* 0x0000002404047981 */ /* 0x000ea4000c1e1500 */
[----:B--2---:R-:W-:-:S06]  /*1750*/  HADD2.F32 R2, -RZ, R4.H0_H0 ;  /* 0x20000004ff027230 */ /* 0x004fcc0000004100 */
[----:B------:R-:W0:Y:S01]  /*1760*/  F2I.S64.TRUNC R2, R2 ;  /* 0x0000000200027311 */ /* 0x000e22000020d900 */
[----:B------:R-:W-:Y:S05]  /*1770*/  BRA `(.L_x_8) ;  /* 0x0000000800a87947 */ /* 0x000fea0003800000 */
.L_x_13:
[----:B------:R-:W2:Y:S02]  /*1780*/  LDG.E.64 R2, desc[UR36][R4.64] ;  /* 0x0000002404027981 */ /* 0x000ea4000c1e1b00 */
[----:B--2---:R-:W0:Y:S01]  /*1790*/  F2I.S64.F64.TRUNC R2, R2 ;  /* 0x0000000200027311 */ /* 0x004e22000030d900 */
[----:B------:R-:W-:Y:S05]  /*17a0*/  BRA `(.L_x_8) ;  /* 0x00000008009c7947 */ /* 0x000fea0003800000 */
.L_x_3:
[----:B------:R-:W-:-:S13]  /*17b0*/  ISETP.GT.AND P0, PT, R2, 0x18, PT ;  /* 0x000000180200780c */ /* 0x000fda0003f04270 */
[----:B------:R-:W-:Y:S05]  /*17c0*/  @P0 BRA `(.L_x_15) ;  /* 0x0000000000ec0947 */ /* 0x000fea0003800000 */
[----:B------:R-:W-:-:S13]  /*17d0*/  ISETP.GT.AND P0, PT, R2, 0xe, PT ;  /* 0x0000000e0200780c */ /* 0x000fda0003f04270 */
[----:B------:R-:W-:Y:S05]  /*17e0*/  @P0 BRA `(.L_x_16) ;  /* 0x0000000000300947 */ /* 0x000fea0003800000 */
[----:B------:R-:W-:-:S13]  /*17f0*/  ISETP.NE.AND P0, PT, R2, 0xa, PT ;  /* 0x0000000a0200780c */ /* 0x000fda0003f05270 */
[----:B------:R-:W-:Y:S05]  /*1800*/  @!P0 BRA `(.L_x_17) ;  /* 0x00000000001c8947 */ /* 0x000fea0003800000 */
[----:B------:R-:W-:-:S13]  /*1810*/  ISETP.NE.AND P0, PT, R2, 0xb, PT ;  /* 0x0000000b0200780c */ /* 0x000fda0003f05270 */
[----:B------:R-:W-:Y:S05]  /*1820*/  @P0 BRA `(.L_x_7) ;  /* 0x0000000800240947 */ /* 0x000fea0003800000 */
[----:B------:R-:W2:Y:S01]  /*1830*/  LDG.E.U8 R4, desc[UR36][R4.64] ;  /* 0x0000002404047981 */ /* 0x000ea2000c1e1100 */
[----:B------:R-:W-:Y:S01]  /*1840*/  IMAD.MOV.U32 R3, RZ, RZ, RZ ;  /* 0x000000ffff037224 */ /* 0x000fe200078e00ff */
[----:B--2---:R-:W-:-:S04]  /*1850*/  ISETP.NE.AND P0, PT, R4, RZ, PT ;  /* 0x000000ff0400720c */ /* 0x004fc80003f05270 */
[----:B------:R-:W-:Y:S01]  /*1860*/  SEL R2, RZ, 0x1, !P0 ;  /* 0x00000001ff027807 */ /* 0x000fe20004000000 */
[----:B------:R-:W-:Y:S08]  /*1870*/  BRA `(.L_x_8) ;  /* 0x0000000800687947 */ /* 0x000ff00003800000 */
.L_x_17:
[----:B------:R-:W2:Y:S02]  /*1880*/  LDG.E.64 R2, desc[UR36][R4.64] ;  /* 0x0000002404027981 */ /* 0x000ea4000c1e1b00 */
[----:B--2---:R-:W0:Y:S01]  /*1890*/  F2I.S64.F64.TRUNC R2, R2 ;  /* 0x0000000200027311 */ /* 0x004e22000030d900 */
[----:B------:R-:W-:Y:S05]  /*18a0*/  BRA `(.L_x_8) ;  /* 0x00000008005c7947 */ /* 0x000fea0003800000 */
.L_x_16:
[----:B------:R-:W-:-:S13]  /*18b0*/  ISETP.NE.AND P0, PT, R2, 0xf, PT ;  /* 0x0000000f0200780c */ /* 0x000fda0003f05270 */
[----:B------:R-:W-:Y:S05]  /*18c0*/  @!P0 BRA `(.L_x_18) ;  /* 0x00000000009c8947 */ /* 0x000fea0003800000 */
[----:B------:R-:W-:-:S13]  /*18d0*/  ISETP.NE.AND P0, PT, R2, 0x17, PT ;  /* 0x000000170200780c */ /* 0x000fda0003f05270 */
[----:B------:R-:W-:Y:S05]  /*18e0*/  @!P0 BRA `(.L_x_19) ;  /* 0x00000000005c8947 */ /* 0x000fea0003800000 */
[----:B------:R-:W-:-:S13]  /*18f0*/  ISETP.NE.AND P0, PT, R2, 0x18, PT ;  /* 0x000000180200780c */ /* 0x000fda0003f05270 */
[----:B------:R-:W-:Y:S05]  /*1900*/  @P0 BRA `(.L_x_7) ;  /* 0x0000000400ec0947 */ /* 0x000fea0003800000 */
[----:B------:R-:W2:Y:S01]  /*1910*/  LDG.E.U8 R0, desc[UR36][R4.64] ;  /* 0x0000002404007981 */ /* 0x000ea2000c1e1100 */
[----:B------:R-:W-:Y:S02]  /*1920*/  IMAD.MOV.U32 R8, RZ, RZ, -0x800000 ;  /* 0xff800000ff087424 */ /* 0x000fe400078e00ff */
[----:B--2---:R-:W-:-:S05]  /*1930*/  IMAD.SHL.U32 R0, R0, 0x1000000, RZ ;  /* 0x0100000000007824 */ /* 0x004fca00078e00ff */
[----:B------:R-:W-:-:S04]  /*1940*/  LOP3.LUT R2, R0, 0x7f000000, RZ, 0xc0, !PT ;  /* 0x7f00000000027812 */ /* 0x000fc800078ec0ff */
[----:B------:R-:W0:Y:S01]  /*1950*/  FLO.U32 R3, R2 ;  /* 0x0000000200037300 */ /* 0x000e2200000e0000 */
[----:B------:R-:W-:-:S05]  /*1960*/  VIADD R6, R2, 0x1000000 ;  /* 0x0100000002067836 */ /* 0x000fca0000000000 */
[----:B------:R-:W-:Y:S02]  /*1970*/  SHF.R.S32.HI R6, RZ, 0x8, R6 ;  /* 0x00000008ff067819 */ /* 0x000fe40000011406 */
[----:B0-----:R-:W-:-:S04]  /*1980*/  IADD3 R3, -R3, 0x1f, RZ ;  /* 0x0000001f03037810 */ /* 0x001fc80007ffe1ff */
[C---:B------:R-:W-:Y:S01]  /*1990*/  ISETP.GT.U32.AND P0, PT, R3.reuse, 0x4, PT ;  /* 0x000000040300780c */ /* 0x040fe20003f04070 */
[----:B------:R-:W-:-:S05]  /*19a0*/  VIADD R3, R3, 0xfffffffc ;  /* 0xfffffffc03037836 */ /* 0x000fca0000000000 */
[----:B------:R-:W-:-:S04]  /*19b0*/  SEL R3, R3, RZ, P0 ;  /* 0x000000ff03037207 */ /* 0x000fc80000000000 */
[C---:B------:R-:W-:Y:S01]  /*19c0*/  SHF.L.U32 R4, R2.reuse, R3, RZ ;  /* 0x0000000302047219 */ /* 0x040fe200000006ff */
[----:B------:R-:W-:Y:S02]  /*19d0*/  IMAD R7, R3, R8, 0x3c000000 ;  /* 0x3c00000003077424 */ /* 0x000fe400078e0208 */
[----:B------:R-:W-:-:S03]  /*19e0*/  VIADD R3, R2, 0xffffffff ;  /* 0xffffffff02037836 */ /* 0x000fc60000000000 */
[----:B------:R-:W-:Y:S02]  /*19f0*/  LEA.HI R7, R4, R7, RZ, 0x1c ;  /* 0x0000000704077211 */ /* 0x000fe400078fe0ff */
[----:B------:R-:W-:Y:S02]  /*1a00*/  SHF.R.S32.HI R3, RZ, 0x1f, R3 ;  /* 0x0000001fff037819 */ /* 0x000fe40000011403 */
[----:B------:R-:W-:-:S04]  /*1a10*/  LOP3.LUT R6, R7, 0x7f800000, R6, 0xf8, !PT ;  /* 0x7f80000007067812 */ /* 0x000fc800078ef806 */
[----:B------:R-:W-:-:S04]  /*1a20*/  LOP3.LUT R3, R6, R3, RZ, 0x30, !PT ;  /* 0x0000000306037212 */ /* 0x000fc800078e30ff */
[----:B------:R-:W-:-:S06]  /*1a30*/  LOP3.LUT R3, R3, 0x80000000, R0, 0xf8, !PT ;  /* 0x8000000003037812 */ /* 0x000fcc00078ef800 */
[----:B------:R-:W0:Y:S01]  /*1a40*/  F2I.S64.TRUNC R2, R3 ;  /* 0x0000000300027311 */ /* 0x000e22000020d900 */
[----:B------:R-:W-:Y:S05]  /*1a50*/  BRA `(.L_x_8) ;  /* 0x0000000400f07947 */ /* 0x000fea0003800000 */
.L_x_19:
[----:B------:R-:W2:Y:S02]  /*1a60*/  LDG.E.U8 R3, desc[UR36][R4.64] ;  /* 0x0000002404037981 */ /* 0x000ea4000c1e1100 */
[----:B--2---:R-:W-:-:S05]  /*1a70*/  IMAD.SHL.U32 R0, R3, 0x2000000, RZ ;  /* 0x0200000003007824 */ /* 0x004fca00078e00ff */
[----:B------:R-:W-:-:S13]  /*1a80*/  ISETP.GE.U32.AND P0, PT, R0, 0x8000000, PT ;  /* 0x080000000000780c */ /* 0x000fda0003f06070 */
[C---:B------:R-:W-:Y:S02]  /*1a90*/  @!P0 IMAD.SHL.U32 R0, R3.reuse, 0x100, RZ ;  /* 0x0000010003008824 */ /* 0x040fe400078e00ff */
[C---:B------:R-:W-:Y:S02]  /*1aa0*/  @P0 IMAD.SHL.U32 R2, R3.reuse, 0x200000, RZ ;  /* 0x0020000003020824 */ /* 0x040fe400078e00ff */
[----:B------:R-:W-:Y:S01]  /*1ab0*/  IMAD.SHL.U32 R3, R3, 0x1000000, RZ ;  /* 0x0100000003037824 */ /* 0x000fe200078e00ff */
[----:B------:R-:W-:Y:S02]  /*1ac0*/  @!P0 LOP3.LUT R0, R0, 0x7f00, RZ, 0xc0, !PT ;  /* 0x00007f0000008812 */ /* 0x000fe400078ec0ff */
[----:B------:R-:W-:Y:S02]  /*1ad0*/  @P0 LOP3.LUT R2, R2, 0x70000000, RZ, 0xfc, !PT ;  /* 0x7000000002020812 */ /* 0x000fe400078efcff */
[----:B------:R-:W-:-:S03]  /*1ae0*/  @!P0 LOP3.LUT R0, R0, 0x3f000000, RZ, 0xfc, !PT ;  /* 0x3f00000000008812 */ /* 0x000fc600078efcff */
[----:B------:R-:W-:Y:S02]  /*1af0*/  @P0 FMUL.FTZ R2, R2, 1.9259299443872358531e-34 ;  /* 0x0780000002020820 */ /* 0x000fe40000410000 */
[----:B------:R-:W-:-:S05]  /*1b00*/  @!P0 FADD.FTZ R2, R0, -0.5 ;  /* 0xbf00000000028421 */ /* 0x000fca0000010000 */
[----:B------:R-:W-:-:S06]  /*1b10*/  LOP3.LUT R2, R2, 0x80000000, R3, 0xf8, !PT ;  /* 0x8000000002027812 */ /* 0x000fcc00078ef803 */
[----:B------:R-:W0:Y:S01]  /*1b20*/  F2I.S64.TRUNC R2, R2 ;  /* 0x0000000200027311 */ /* 0x000e22000020d900 */
[----:B------:R-:W-:Y:S05]  /*1b30*/  BRA `(.L_x_8) ;  /* 0x0000000400b87947 */ /* 0x000fea0003800000 */
.L_x_18:
[----:B------:R-:W2:Y:S02]  /*1b40*/  LDG.E.U16 R2, desc[UR36][R4.64] ;  /* 0x0000002404027981 */ /* 0x000ea4000c1e1500 */
[----:B--2---:R-:W-:-:S06]  /*1b50*/  IMAD.U32 R2, R2, 0x10000, RZ ;  /* 0x0001000002027824 */ /* 0x004fcc00078e00ff */
[----:B------:R-:W0:Y:S01]  /*1b60*/  F2I.S64.TRUNC R2, R2 ;  /* 0x0000000200027311 */ /* 0x000e22000020d900 */
[----:B------:R-:W-:Y:S05]  /*1b70*/  BRA `(.L_x_8) ;  /* 0x0000000400a87947 */ /* 0x000fea0003800000 */
.L_x_15:
[----:B------:R-:W-:-:S13]  /*1b80*/  ISETP.GT.AND P0, PT, R2, 0x1b, PT ;  /* 0x0000001b0200780c */ /* 0x000fda0003f04270 */
[----:B------:R-:W-:Y:S05]  /*1b90*/  @P0 BRA `(.L_x_20) ;  /* 0x0000000400040947 */ /* 0x000fea0003800000 */
[----:B------:R-:W-:-:S13]  /*1ba0*/  ISETP.NE.AND P0, PT, R2, 0x19, PT ;  /* 0x000000190200780c */ /* 0x000fda0003f05270 */
[----:B------:R-:W-:Y:S05]  /*1bb0*/  @!P0 BRA `(.L_x_21) ;  /* 0x00000000008c8947 */ /* 0x000fea0003800000 */
[----:B------:R-:W-:-:S13]  /*1bc0*/  ISETP.NE.AND P0, PT, R2, 0x1a, PT ;  /* 0x0000001a0200780c */ /* 0x000fda0003f05270 */
[----:B------:R-:W-:Y:S05]  /*1bd0*/  @!P0 BRA `(.L_x_22) ;  /* 0x0000000000148947 */ /* 0x000fea0003800000 */
[----:B------:R-:W-:-:S13]  /*1be0*/  ISETP.NE.AND P0, PT, R2, 0x1b, PT ;  /* 0x0000001b0200780c */ /* 0x000fda0003f05270 */
[----:B------:R-:W-:Y:S05]  /*1bf0*/  @P0 BRA `(.L_x_7) ;  /* 0x0000000400300947 */ /* 0x000fea0003800000 */
[----:B------:R0:W5:Y:S01]  /*1c00*/  LDG.E.U16 R2, desc[UR36][R4.64] ;  /* 0x0000002404027981 */ /* 0x000162000c1e1500 */
[----:B------:R-:W-:Y:S01]  /*1c10*/  IMAD.MOV.U32 R3, RZ, RZ, RZ ;  /* 0x000000ffff037224 */ /* 0x000fe200078e00ff */
[----:B------:R-:W-:Y:S06]  /*1c20*/  BRA `(.L_x_8) ;  /* 0x00000004007c7947 */ /* 0x000fec0003800000 */
.L_x_22:
[----:B------:R-:W2:Y:S01]  /*1c30*/  LDG.E.U8 R4, desc[UR36][R4.64] ;  /* 0x0000002404047981 */ /* 0x000ea2000c1e1100 */
[----:B------:R-:W-:Y:S01]  /*1c40*/  BSSY B0, `(.L_x_23) ;  /* 0x0000018000007945 */ /* 0x000fe20003800000 */
[----:B------:R-:W-:Y:S01]  /*1c50*/  IMAD.MOV.U32 R2, RZ, RZ, RZ ;  /* 0x000000ffff027224 */ /* 0x000fe200078e00ff */
[----:B--2---:R-:W-:-:S13]  /*1c60*/  ISETP.NE.AND P0, PT, R4, RZ, PT ;  /* 0x000000ff0400720c */ /* 0x004fda0003f05270 */
[----:B------:R-:W-:Y:S05]  /*1c70*/  @!P0 BRA `(.L_x_24) ;  /* 0x0000000000508947 */ /* 0x000fea0003800000 */
[----:B------:R-:W-:-:S13]  /*1c80*/  ISETP.NE.AND P0, PT, R4, 0x80, PT ;  /* 0x000000800400780c */ /* 0x000fda0003f05270 */
[----:B------:R-:W-:Y:S01]  /*1c90*/  @!P0 IMAD.MOV.U32 R2, RZ, RZ, 0x7f800001 ;  /* 0x7f800001ff028424 */ /* 0x000fe200078e00ff */
[----:B------:R-:W-:Y:S06]  /*1ca0*/  @!P0 BRA `(.L_x_24) ;  /* 0x0000000000448947 */ /* 0x000fec0003800000 */
[C---:B------:R-:W-:Y:S01]  /*1cb0*/  LOP3.LUT P0, R0, R4.reuse, 0x78, RZ, 0xc0, !PT ;  /* 0x0000007804007812 */ /* 0x040fe2000780c0ff */
[----:B------:R-:W-:Y:S01]  /*1cc0*/  BSSY B1, `(.L_x_25) ;  /* 0x000000c000017945 */ /* 0x000fe20003800000 */
[----:B------:R-:W-:Y:S02]  /*1cd0*/  SHF.R.U32.HI R3, RZ, 0x7, R4 ;  /* 0x00000007ff037819 */ /* 0x000fe40000011604 */
[----:B------:R-:W-:Y:S02]  /*1ce0*/  LOP3.LUT R2, R4, 0x7, RZ, 0xc0, !PT ;  /* 0x0000000704027812 */ /* 0x000fe400078ec0ff */
[----:B------:R-:W-:Y:S01]  /*1cf0*/  SHF.R.U32.HI R0, RZ, 0x3, R0 ;  /* 0x00000003ff007819 */ /* 0x000fe20000011600 */
[----:B------:R-:W-:-:S06]  /*1d00*/  IMAD.U32 R4, R3, -0x80000000, RZ ;  /* 0x8000000003047824 */ /* 0x000fcc00078e00ff */
[----:B------:R-:W-:Y:S05]  /*1d10*/  @P0 BRA `(.L_x_26) ;  /* 0x0000000000180947 */ /* 0x000fea0003800000 */
[----:B------:R-:W0:Y:S02]  /*1d20*/  FLO.U32 R3, R2 ;  /* 0x0000000200037300 */ /* 0x000e2400000e0000 */
[----:B0-----:R-:W-:-:S04]  /*1d30*/  IADD3 R3, -R3, 0x1f, RZ ;  /* 0x0000001f03037810 */ /* 0x001fc80007ffe1ff */
[----:B------:R-:W-:Y:S01]  /*1d40*/  IADD3 R0, R0, 0x1d, -R3 ;  /* 0x0000001d00007810 */ /* 0x000fe20007ffe803 */
[----:B------:R-:W-:-:S05]  /*1d50*/  VIADD R5, R3, 0xffffffe4 ;  /* 0xffffffe403057836 */ /* 0x000fca0000000000 */
[----:B------:R-:W-:-:S04]  /*1d60*/  SHF.L.U32 R5, R2, R5, RZ ;  /* 0x0000000502057219 */ /* 0x000fc800000006ff */
[----:B------:R-:W-:-:S07]  /*1d70*/  LOP3.LUT R2, R5, 0x7, RZ, 0xc0, !PT ;  /* 0x0000000705027812 */ /* 0x000fce00078ec0ff */
.L_x_26:
[----:B------:R-:W-:Y:S05]  /*1d80*/  BSYNC B1 ;  /* 0x0000000000017941 */ /* 0x000fea0003800000 */
.L_x_25:
[----:B------:R-:W-:Y:S01]  /*1d90*/  IMAD.SHL.U32 R2, R2, 0x100000, RZ ;  /* 0x0010000002027824 */ /* 0x000fe200078e00ff */
[----:B------:R-:W-:-:S04]  /*1da0*/  LEA R3, R0, 0x3b800000, 0x17 ;  /* 0x3b80000000037811 */ /* 0x000fc800078eb8ff */
[----:B------:R-:W-:-:S07]  /*1db0*/  LOP3.LUT R2, R3, R2, R4, 0xfe, !PT ;  /* 0x0000000203027212 */ /* 0x000fce00078efe04 */
.L_x_24:
[----:B------:R-:W-:Y:S05]  /*1dc0*/  BSYNC B0 ;  /* 0x0000000000007941 */ /* 0x000fea0003800000 */
.L_x_23:
[----:B------:R-:W1:Y:S01]  /*1dd0*/  F2I.S64.TRUNC R2, R2 ;  /* 0x0000000200027311 */ /* 0x000e62000020d900 */
[----:B------:R-:W-:Y:S05]  /*1de0*/  BRA `(.L_x_8) ;  /* 0x00000004000c7947 */ /* 0x000fea0003800000 */
.L_x_21:
        /* <DEDUP_REMOVED lines=12> */
[----:B------:R-:W-:Y:S02]  /*1eb0*/  SHF.L.U32 R4, R3, 0x1f, RZ ;  /* 0x0000001f03047819 */ /* 0x000fe400000006ff */
[----:B------:R-:W-:-:S05]  /*1ec0*/  SHF.R.U32.HI R0, RZ, 0x2, R0 ;  /* 0x00000002ff007819 */ /* 0x000fca0000011600 */
[----:B------:R-:W-:Y:S05]  /*1ed0*/  @P0 BRA `(.L_x_30) ;  /* 0x0000000000180947 */ /* 0x000fea0003800000 */
[----:B------:R-:W0:Y:S02]  /*1ee0*/  FLO.U32 R3, R2 ;  /* 0x0000000200037300 */ /* 0x000e2400000e0000 */
[----:B0-----:R-:W-:-:S04]  /*1ef0*/  IADD3 R3, -R3, 0x1f, RZ ;  /* 0x0000001f03037810 */ /* 0x001fc80007ffe1ff */
[----:B------:R-:W-:Y:S01]  /*1f00*/  IADD3 R0, R0, 0x1e, -R3 ;  /* 0x0000001e00007810 */ /* 0x000fe20007ffe803 */
[----:B------:R-:W-:-:S05]  /*1f10*/  VIADD R5, R3, 0xffffffe3 ;  /* 0xffffffe303057836 */ /* 0x000fca0000000000 */
[----:B------:R-:W-:-:S04]  /*1f20*/  SHF.L.U32 R5, R2, R5, RZ ;  /* 0x0000000502057219 */ /* 0x000fc800000006ff */
[----:B------:R-:W-:-:S07]  /*1f30*/  LOP3.LUT R2, R5, 0x3, RZ, 0xc0, !PT ;  /* 0x0000000305027812 */ /* 0x000fce00078ec0ff */
.L_x_30:
[----:B------:R-:W-:Y:S05]  /*1f40*/  BSYNC B1 ;  /* 0x0000000000017941 */ /* 0x000fea0003800000 */
.L_x_29:
[----:B------:R-:W-:Y:S01]  /*1f50*/  IMAD.SHL.U32 R2, R2, 0x200000, RZ ;  /* 0x0020000002027824 */ /* 0x000fe200078e00ff */
[----:B------:R-:W-:-:S04]  /*1f60*/  LEA R3, R0, 0x37800000, 0x17 ;  /* 0x3780000000037811 */ /* 0x000fc800078eb8ff */
[----:B------:R-:W-:-:S07]  /*1f70*/  LOP3.LUT R2, R3, R2, R4, 0xfe, !PT ;  /* 0x0000000203027212 */ /* 0x000fce00078efe04 */
.L_x_28:
[----:B------:R-:W-:Y:S05]  /*1f80*/  BSYNC B0 ;  /* 0x0000000000007941 */ /* 0x000fea0003800000 */
.L_x_27:
[----:B------:R-:W2:Y:S01]  /*1f90*/  F2I.S64.TRUNC R2, R2 ;  /* 0x0000000200027311 */ /* 0x000ea2000020d900 */
[----:B------:R-:W-:Y:S05]  /*1fa0*/  BRA `(.L_x_8) ;  /* 0x00000000009c7947 */ /* 0x000fea0003800000 */
.L_x_20:
[----:B------:R-:W-:-:S13]  /*1fb0*/  ISETP.NE.AND P0, PT, R2, 0x1c, PT ;  /* 0x0000001c0200780c */ /* 0x000fda0003f05270 */
[----:B------:R-:W-:Y:S05]  /*1fc0*/  @!P0 BRA `(.L_x_31) ;  /* 0x00000000008c8947 */ /* 0x000fea0003800000 */
[----:B------:R-:W-:-:S13]  /*1fd0*/  ISETP.NE.AND P0, PT, R2, 0x1d, PT ;  /* 0x0000001d0200780c */ /* 0x000fda0003f05270 */
[----:B------:R-:W-:Y:S05]  /*1fe0*/  @!P0 BRA `(.L_x_32) ;  /* 0x00000000007c8947 */ /* 0x000fea0003800000 */
[----:B------:R-:W-:-:S13]  /*1ff0*/  ISETP.NE.AND P0, PT, R2, 0x2c, PT ;  /* 0x0000002c0200780c */ /* 0x000fda0003f05270 */
[----:B------:R-:W-:Y:S05]  /*2000*/  @P0 BRA `(.L_x_7) ;  /* 0x00000000002c0947 */ /* 0x000fea0003800000 */
[----:B------:R-:W2:Y:S01]  /*2010*/  LDG.E.U8 R4, desc[UR36][R4.64] ;  /* 0x0000002404047981 */ /* 0x000ea2000c1e1100 */
[----:B------:R-:W-:Y:S01]  /*2020*/  BSSY B0, `(.L_x_33) ;  /* 0x0000007000007945 */ /* 0x000fe20003800000 */
[----:B------:R-:W-:Y:S01]  /*2030*/  IMAD.MOV.U32 R2, RZ, RZ, 0x400000 ;  /* 0x00400000ff027424 */ /* 0x000fe200078e00ff */
[----:B--2---:R-:W-:-:S13]  /*2040*/  ISETP.NE.AND P0, PT, R4, RZ, PT ;  /* 0x000000ff0400720c */ /* 0x004fda0003f05270 */
[----:B------:R-:W-:Y:S05]  /*2050*/  @!P0 BRA `(.L_x_34) ;  /* 0x00000000000c8947 */ /* 0x000fea0003800000 */
[----:B------:R-:W-:-:S13]  /*2060*/  ISETP.NE.AND P0, PT, R4, 0xff, PT ;  /* 0x000000ff0400780c */ /* 0x000fda0003f05270 */
[----:B------:R-:W-:Y:S02]  /*2070*/  @!P0 IMAD.MOV.U32 R2, RZ, RZ, 0x7f800001 ;  /* 0x7f800001ff028424 */ /* 0x000fe400078e00ff */
[----:B------:R-:W-:-:S07]  /*2080*/  @P0 IMAD.SHL.U32 R2, R4, 0x800000, RZ ;  /* 0x0080000004020824 */ /* 0x000fce00078e00ff */
.L_x_34:
[----:B------:R-:W-:Y:S05]  /*2090*/  BSYNC B0 ;  /* 0x0000000000007941 */ /* 0x000fea0003800000 */
.L_x_33:
[----:B------:R-:W4:Y:S01]  /*20a0*/  F2I.S64.TRUNC R2, R2 ;  /* 0x0000000200027311 */ /* 0x000f22000020d900 */
[----:B------:R-:W-:Y:S05]  /*20b0*/  BRA `(.L_x_8) ;  /* 0x0000000000587947 */ /* 0x000fea0003800000 */
.L_x_7:
[----:B------:R-:W-:Y:S01]  /*20c0*/  MOV R0, 0x0 ;  /* 0x0000000000007802 */ /* 0x000fe20000000f00 */
[----:B------:R-:W-:Y:S01]  /*20d0*/  ULDC.64 UR4, c[0x4][0xf8] ;  /* 0x01003e0000047ab9 */ /* 0x000fe20000000a00 */
[----:B------:R-:W-:Y:S01]  /*20e0*/  ULDC.64 UR6, c[0x4][0x8] ;  /* 0x0100020000067ab9 */ /* 0x000fe20000000a00 */
[----:B------:R-:W-:Y:S01]  /*20f0*/  IMAD.U32 R4, RZ, RZ, UR4 ;  /* 0x00000004ff047e24 */ /* 0x000fe2000f8e00ff */
[----:B------:R0:W1:Y:S01]  /*2100*/  LDC.64 R2, c[0x4][R0] ;  /* 0x0100000000027b82 */ /* 0x0000620000000a00 */
[----:B------:R-:W-:Y:S01]  /*2110*/  IMAD.U32 R5, RZ, RZ, UR5 ;  /* 0x00000005ff057e24 */ /* 0x000fe2000f8e00ff */
[----:B------:R-:W-:Y:S01]  /*2120*/  ULDC.64 UR4, c[0x4][0x100] ;  /* 0x0100400000047ab9 */ /* 0x000fe20000000a00 */
[----:B------:R-:W-:Y:S02]  /*2130*/  IMAD.U32 R10, RZ, RZ, UR6 ;  /* 0x00000006ff0a7e24 */ /* 0x000fe4000f8e00ff */
[----:B------:R-:W-:Y:S02]  /*2140*/  IMAD.U32 R6, RZ, RZ, UR4 ;  /* 0x00000004ff067e24 */ /* 0x000fe4000f8e00ff */
[----:B------:R-:W-:-:S02]  /*2150*/  IMAD.U32 R7, RZ, RZ, UR5 ;  /* 0x00000005ff077e24 */ /* 0x000fc4000f8e00ff */
[----:B------:R-:W-:Y:S02]  /*2160*/  IMAD.U32 R11, RZ, RZ, UR7 ;  /* 0x00000007ff0b7e24 */ /* 0x000fe4000f8e00ff */
[----:B------:R-:W-:Y:S02]  /*2170*/  IMAD.MOV.U32 R8, RZ, RZ, 0x4e ;  /* 0x0000004eff087424 */ /* 0x000fe400078e00ff */
[----:B------:R-:W-:Y:S02]  /*2180*/  IMAD.MOV.U32 R12, RZ, RZ, 0x1 ;  /* 0x00000001ff0c7424 */ /* 0x000fe400078e00ff */
[----:B0-----:R-:W-:-:S07]  /*2190*/  IMAD.MOV.U32 R13, RZ, RZ, RZ ;  /* 0x000000ffff0d7224 */ /* 0x001fce00078e00ff */
[----:B------:R-:W-:-:S07]  /*21a0*/  LEPC R20, `(.L_x_35) ;  /* 0x000000001014794e */ /* 0x000fce0000000000 */
[----:B-1----:R-:W-:Y:S05]  /*21b0*/  CALL.ABS.NOINC R2 ;  /* 0x0000000002007343 */ /* 0x002fea0003c00000 */
.L_x_35:
[----:B------:R-:W-:Y:S01]  /*21c0*/  CS2R R2, SRZ ;  /* 0x0000000000027805 */ /* 0x000fe2000001ff00 */
[----:B------:R-:W-:Y:S06]  /*21d0*/  BRA `(.L_x_8) ;  /* 0x0000000000107947 */ /* 0x000fec0003800000 */
.L_x_32:
[----:B------:R0:W5:Y:S01]  /*21e0*/  LDG.E.64 R2, desc[UR36][R4.64] ;  /* 0x0000002404027981 */ /* 0x000162000c1e1b00 */
[----:B------:R-:W-:Y:S05]  /*21f0*/  BRA `(.L_x_8) ;  /* 0x0000000000087947 */ /* 0x000fea0003800000 */
.L_x_31:
[----:B------:R3:W5:Y:S01]  /*2200*/  LDG.E R2, desc[UR36][R4.64] ;  /* 0x0000002404027981 */ /* 0x000762000c1e1900 */
[----:B------:R-:W-:-:S07]  /*2210*/  IMAD.MOV.U32 R3, RZ, RZ, RZ ;  /* 0x000000ffff037224 */ /* 0x000fce00078e00ff */
.L_x_8:
[----:B------:R-:W3:Y:S01]  /*2220*/  LDC.64 R6, c[0x0][0x430] ;  /* 0x00010c00ff067b82 */ /* 0x000ee20000000a00 */
[----:B------:R-:W-:Y:S01]  /*2230*/  ULDC.64 UR4, c[0x0][0x428] ;  /* 0x00010a0000047ab9 */ /* 0x000fe20000000a00 */
[----:B------:R-:W-:Y:S01]  /*2240*/  CS2R R34, SRZ ;  /* 0x0000000000227805 */ /* 0x000fe2000001ff00 */
[----:B012-45:R-:W-:Y:S02]  /*2250*/  IMAD R3, R3, UR4, RZ ;  /* 0x0000000403037c24 */ /* 0x037fe4000f8e02ff */
[----:B------:R-:W-:-:S04]  /*2260*/  IMAD.WIDE.U32 R8, R2, UR4, RZ ;  /* 0x0000000402087c25 */ /* 0x000fc8000f8e00ff */
[----:B---3--:R-:W-:Y:S01]  /*2270*/  IMAD R5, R2, UR5, R3 ;  /* 0x0000000502057c24 */ /* 0x008fe2000f8e0203 */
[----:B------:R-:W-:-:S04]  /*2280*/  ISETP.GE.U32.AND P0, PT, R6, 0x1, PT ;  /* 0x000000010600780c */ /* 0x000fc80003f06070 */
[----:B------:R-:W-:-:S13]  /*2290*/  ISETP.GE.AND.EX P0, PT, R7, RZ, PT, P0 ;  /* 0x000000ff0700720c */ /* 0x000fda0003f06300 */
[----:B------:R-:W-:Y:S05]  /*22a0*/  @!P0 BRA `(.L_x_36) ;  /* 0x0000000400d48947 */ /* 0x000fea0003800000 */
[----:B------:R-:W-:Y:S01]  /*22b0*/  ISETP.GT.U32.AND P0, PT, R6, 0x1, PT ;  /* 0x000000010600780c */ /* 0x000fe20003f04070 */
[----:B------:R-:W-:Y:S01]  /*22c0*/  IMAD.IADD R5, R9, 0x1, R5 ;  /* 0x0000000109057824 */ /* 0x000fe200078e0205 */
[----:B------:R-:W-:Y:S01]  /*22d0*/  CS2R R34, SRZ ;  /* 0x0000000000227805 */ /* 0x000fe2000001ff00 */
[----:B------:R-:W-:Y:S01]  /*22e0*/  IMAD.MOV.U32 R43, RZ, RZ, RZ ;  /* 0x000000ffff2b7224 */ /* 0x000fe200078e00ff */
[----:B------:R-:W-:Y:S01]  /*22f0*/  ISETP.GT.AND.EX P0, PT, R7, RZ, PT, P0 ;  /* 0x000000ff0700720c */ /* 0x000fe20003f04300 */
[----:B------:R-:W-:-:S03]  /*2300*/  IMAD.MOV.U32 R39, RZ, RZ, RZ ;  /* 0x000000ffff277224 */ /* 0x000fc600078e00ff */
[----:B------:R-:W-:Y:S02]  /*2310*/  SEL R3, R6, 0x1, P0 ;  /* 0x0000000106037807 */ /* 0x000fe40000000000 */
[----:B------:R-:W-:Y:S02]  /*2320*/  SEL R18, R7, RZ, P0 ;  /* 0x000000ff07127207 */ /* 0x000fe40000000000 */
[C---:B------:R-:W-:Y:S01]  /*2330*/  IADD3 R2, P2, R3.reuse, -0x1, RZ ;  /* 0xffffffff03027810 */ /* 0x040fe20007f5e0ff */
[----:B------:R-:W0:Y:S01]  /*2340*/  LDC.64 R6, c[0x0][0x440] ;  /* 0x00011000ff067b82 */ /* 0x000e220000000a00 */
[----:B------:R-:W-:Y:S02]  /*2350*/  LOP3.LUT R0, R3, 0x3, RZ, 0xc0, !PT ;  /* 0x0000000303007812 */ /* 0x000fe400078ec0ff */
[----:B------:R-:W-:Y:S02]  /*2360*/  ISETP.GE.U32.AND P1, PT, R2, 0x3, PT ;  /* 0x000000030200780c */ /* 0x000fe40003f26070 */
[----:B------:R-:W-:-:S02]  /*2370*/  IADD3.X R2, R18, -0x1, RZ, P2, !PT ;  /* 0xffffffff12027810 */ /* 0x000fc400017fe4ff */
[----:B------:R-:W-:Y:S02]  /*2380*/  ISETP.NE.U32.AND P0, PT, R0, RZ, PT ;  /* 0x000000ff0000720c */ /* 0x000fe40003f05070 */
[----:B------:R-:W-:Y:S02]  /*2390*/  ISETP.GE.U32.AND.EX P1, PT, R2, RZ, PT, P1 ;  /* 0x000000ff0200720c */ /* 0x000fe40003f26110 */
[----:B------:R-:W-:-:S11]  /*23a0*/  ISETP.NE.AND.EX P0, PT, RZ, RZ, PT, P0 ;  /* 0x000000ffff00720c */ /* 0x000fd60003f05300 */
[----:B------:R-:W-:Y:S05]  /*23b0*/  @!P1 BRA `(.L_x_37) ;  /* 0x0000000000e89947 */ /* 0x000fea0003800000 */
[----:B------:R-:W-:Y:S01]  /*23c0*/  ULDC.64 UR4, c[0x0][0x420] ;  /* 0x0001080000047ab9 */ /* 0x000fe20000000a00 */
[----:B0-----:R-:W-:Y:S01]  /*23d0*/  IMAD.SHL.U32 R41, R7, 0x8, RZ ;  /* 0x0000000807297824 */ /* 0x001fe200078e00ff */
[C---:B------:R-:W-:Y:S01]  /*23e0*/  LEA R45, P1, R8.reuse, UR4, 0x3 ;  /* 0x00000004082d7c11 */ /* 0x040fe2000f8218ff */
[----:B------:R-:W-:Y:S01]  /*23f0*/  ULDC.64 UR6, c[0x0][0x438] ;  /* 0x00010e0000067ab9 */ /* 0x000fe20000000a00 */
[----:B------:R-:W-:Y:S01]  /*2400*/  BSSY B0, `(.L_x_37) ;  /* 0x0000035000007945 */ /* 0x000fe20003800000 */
[----:B------:R-:W-:Y:S01]  /*2410*/  IMAD.U32 R10, RZ, RZ, UR6 ;  /* 0x00000006ff0a7e24 */ /* 0x000fe2000f8e00ff */
[----:B------:R-:W-:Y:S01]  /*2420*/  LEA.HI.X R26, R8, UR5, R5, 0x3, P1 ;  /* 0x00000005081a7c11 */ /* 0x000fe200088f1c05 */
[----:B------:R-:W-:Y:S01]  /*2430*/  IMAD.U32 R11, RZ, RZ, UR7 ;  /* 0x00000007ff0b7e24 */ /* 0x000fe2000f8e00ff */
[----:B------:R-:W-:Y:S01]  /*2440*/  IADD3 R38, P1, R0, -R3, RZ ;  /* 0x8000000300267210 */ /* 0x000fe20007f3e0ff */
[----:B------:R-:W-:-:S04]  /*2450*/  IMAD.WIDE.U32 R2, R6, 0x8, RZ ;  /* 0x0000000806027825 */ /* 0x000fc800078e00ff */
[----:B------:R-:W-:Y:S01]  /*2460*/  IMAD.MOV.U32 R43, RZ, RZ, RZ ;  /* 0x000000ffff2b7224 */ /* 0x000fe200078e00ff */
[----:B------:R-:W-:Y:S01]  /*2470*/  IADD3 R41, R3, R41, RZ ;  /* 0x0000002903297210 */ /* 0x000fe20007ffe0ff */
[----:B------:R-:W-:Y:S02]  /*2480*/  IMAD.MOV.U32 R39, RZ, RZ, RZ ;  /* 0x000000ffff277224 */ /* 0x000fe400078e00ff */
[----:B------:R-:W-:-:S07]  /*2490*/  IMAD.X R18, RZ, RZ, ~R18, P1 ;  /* 0x000000ffff127224 */ /* 0x000fce00008e0e12 */
.L_x_38:
[----:B------:R-:W-:Y:S02]  /*24a0*/  IMAD.MOV.U32 R12, RZ, RZ, R45 ;  /* 0x000000ffff0c7224 */ /* 0x000fe400078e002d */
[----:B------:R-:W-:Y:S01]  /*24b0*/  IMAD.MOV.U32 R13, RZ, RZ, R26 ;  /* 0x000000ffff0d7224 */ /* 0x000fe200078e001a */
[-C--:B------:R-:W-:Y:S01]  /*24c0*/  IADD3 R44, P1, R45, R2.reuse, RZ ;  /* 0x000000022d2c7210 */ /* 0x080fe20007f3e0ff */
[----:B------:R-:W2:Y:S04]  /*24d0*/  LDG.E.64 R14, desc[UR36][R10.64] ;  /* 0x000000240a0e7981 */ /* 0x000ea8000c1e1b00 */
[----:B------:R-:W2:Y:S01]  /*24e0*/  LDG.E.64 R12, desc[UR36][R12.64] ;  /* 0x000000240c0c7981 */ /* 0x000ea2000c1e1b00 */
[----:B------:R-:W-:Y:S01]  /*24f0*/  IMAD.X R45, R26, 0x1, R41, P1 ;  /* 0x000000011a2d7824 */ /* 0x000fe200008e0629 */
[----:B------:R-:W-:-:S02]  /*2500*/  IADD3 R36, P1, R44, R2, RZ ;  /* 0x000000022c247210 */ /* 0x000fc40007f3e0ff */
[----:B------:R-:W3:Y:S04]  /*2510*/  LDG.E.64 R20, desc[UR36][R10.64+0x8] ;  /* 0x000008240a147981 */ /* 0x000ee8000c1e1b00 */
[----:B------:R-:W3:Y:S01]  /*2520*/  LDG.E.64 R22, desc[UR36][R44.64] ;  /* 0x000000242c167981 */ /* 0x000ee2000c1e1b00 */
[--C-:B------:R-:W-:Y:S01]  /*2530*/  IMAD.X R37, R45, 0x1, R41.reuse, P1 ;  /* 0x000000012d257824 */ /* 0x100fe200008e0629 */
[----:B------:R-:W-:Y:S02]  /*2540*/  IADD3 R26, P1, R36, R2, RZ ;  /* 0x00000002241a7210 */ /* 0x000fe40007f3e0ff */
[----:B------:R-:W4:Y:S04]  /*2550*/  LDG.E.64 R24, desc[UR36][R10.64+0x10] ;  /* 0x000010240a187981 */ /* 0x000f28000c1e1b00 */
[----:B------:R-:W4:Y:S01]  /*2560*/  LDG.E.64 R28, desc[UR36][R36.64] ;  /* 0x00000024241c7981 */ /* 0x000f22000c1e1b00 */
[----:B------:R-:W-:-:S03]  /*2570*/  IMAD.X R27, R37, 0x1, R41, P1 ;  /* 0x00000001251b7824 */ /* 0x000fc600008e0629 */
[----:B------:R0:W5:Y:S04]  /*2580*/  LDG.E.64 R30, desc[UR36][R10.64+0x18] ;  /* 0x000018240a1e7981 */ /* 0x000168000c1e1b00 */
[----:B------:R-:W5:Y:S01]  /*2590*/  LDG.E.64 R32, desc[UR36][R26.64] ;  /* 0x000000241a207981 */ /* 0x000f62000c1e1b00 */
[----:B------:R-:W-:-:S05]  /*25a0*/  IADD3 R43, P1, R43, 0x4, RZ ;  /* 0x000000042b2b7810 */ /* 0x000fca0007f3e0ff */
[----:B------:R-:W-:Y:S01]  /*25b0*/  IMAD.X R39, RZ, RZ, R39, P1 ;  /* 0x000000ffff277224 */ /* 0x000fe200008e0627 */
[----:B0-----:R-:W-:-:S05]  /*25c0*/  IADD3 R10, P3, R10, 0x20, RZ ;  /* 0x000000200a0a7810 */ /* 0x001fca0007f7e0ff */
[----:B------:R-:W-:Y:S02]  /*25d0*/  IMAD.X R11, RZ, RZ, R11, P3 ;  /* 0x000000ffff0b7224 */ /* 0x000fe400018e060b */
[-C--:B--2---:R-:W-:Y:S02]  /*25e0*/  IMAD R13, R13, R14.reuse, RZ ;  /* 0x0000000e0d0d7224 */ /* 0x084fe400078e02ff */
[----:B------:R-:W-:-:S04]  /*25f0*/  IMAD.WIDE.U32 R34, R12, R14, R34 ;  /* 0x0000000e0c227225 */ /* 0x000fc800078e0022 */
[----:B------:R-:W-:Y:S01]  /*2600*/  IMAD R13, R12, R15, R13 ;  /* 0x0000000f0c0d7224 */ /* 0x000fe200078e020d */
[----:B------:R-:W-:-:S03]  /*2610*/  IADD3 R12, P2, R43, R38, RZ ;  /* 0x000000262b0c7210 */ /* 0x000fc60007f5e0ff */
[----:B------:R-:W-:Y:S02]  /*2620*/  IMAD.IADD R35, R35, 0x1, R13 ;  /* 0x0000000123237824 */ /* 0x000fe400078e020d */
[----:B---3--:R-:W-:Y:S01]  /*2630*/  IMAD R13, R23, R20, RZ ;  /* 0x00000014170d7224 */ /* 0x008fe200078e02ff */
[----:B------:R-:W-:-:S03]  /*2640*/  ISETP.NE.U32.AND P1, PT, R12, RZ, PT ;  /* 0x000000ff0c00720c */ /* 0x000fc60003f25070 */
[C---:B------:R-:W-:Y:S02]  /*2650*/  IMAD R13, R22.reuse, R21, R13 ;  /* 0x00000015160d7224 */ /* 0x040fe400078e020d */
[----:B------:R-:W-:-:S04]  /*2660*/  IMAD.WIDE.U32 R20, R22, R20, R34 ;  /* 0x0000001416147225 */ /* 0x000fc800078e0022 */
[----:B------:R-:W-:Y:S02]  /*2670*/  IMAD.X R12, R39, 0x1, R18, P2 ;  /* 0x00000001270c7824 */ /* 0x000fe400010e0612 */
[----:B------:R-:W-:Y:S02]  /*2680*/  IMAD.IADD R21, R21, 0x1, R13 ;  /* 0x0000000115157824 */ /* 0x000fe400078e020d */
[----:B----4-:R-:W-:Y:S01]  /*2690*/  IMAD R13, R29, R24, RZ ;  /* 0x000000181d0d7224 */ /* 0x010fe200078e02ff */
[----:B------:R-:W-:-:S03]  /*26a0*/  ISETP.NE.AND.EX P1, PT, R12, RZ, PT, P1 ;  /* 0x000000ff0c00720c */ /* 0x000fc60003f25310 */
[C---:B------:R-:W-:Y:S02]  /*26b0*/  IMAD R13, R28.reuse, R25, R13 ;  /* 0x000000191c0d7224 */ /* 0x040fe400078e020d */
[----:B------:R-:W-:Y:S01]  /*26c0*/  IMAD.WIDE.U32 R24, R28, R24, R20 ;  /* 0x000000181c187225 */ /* 0x000fe200078e0014 */
[----:B------:R-:W-:-:S03]  /*26d0*/  IADD3 R45, P2, R26, R2, RZ ;  /* 0x000000021a2d7210 */ /* 0x000fc60007f5e0ff */
[-C--:B-----5:R-:W-:Y:S02]  /*26e0*/  IMAD R15, R33, R30.reuse, RZ ;  /* 0x0000001e210f7224 */ /* 0x0a0fe400078e02ff */
[----:B------:R-:W-:Y:S02]  /*26f0*/  IMAD.IADD R25, R25, 0x1, R13 ;  /* 0x0000000119197824 */ /* 0x000fe400078e020d */
[C---:B------:R-:W-:Y:S02]  /*2700*/  IMAD R15, R32.reuse, R31, R15 ;  /* 0x0000001f200f7224 */ /* 0x040fe400078e020f */
[----:B------:R-:W-:-:S04]  /*2710*/  IMAD.WIDE.U32 R34, R32, R30, R24 ;  /* 0x0000001e20227225 */ /* 0x000fc800078e0018 */
[----:B------:R-:W-:Y:S02]  /*2720*/  IMAD.IADD R35, R35, 0x1, R15 ;  /* 0x0000000123237824 */ /* 0x000fe400078e020f */
[----:B------:R-:W-:Y:S01]  /*2730*/  IMAD.X R26, R27, 0x1, R41, P2 ;  /* 0x000000011b1a7824 */ /* 0x000fe200010e0629 */
[----:B------:R-:W-:Y:S06]  /*2740*/  @P1 BRA `(.L_x_38) ;  /* 0xfffffffc00541947 */ /* 0x000fec000383ffff */
[----:B------:R-:W-:Y:S05]  /*2750*/  BSYNC B0 ;  /* 0x0000000000007941 */ /* 0x000fea0003800000 */
.L_x_37:
[----:B------:R-:W-:Y:S05]  /*2760*/  @!P0 BRA `(.L_x_36) ;  /* 0x0000000000a48947 */ /* 0x000fea0003800000 */
[-C--:B0-----:R-:W-:Y:S01]  /*2770*/  IMAD R2, R39, R6.reuse, RZ ;  /* 0x0000000627027224 */ /* 0x081fe200078e02ff */
[----:B------:R-:W-:Y:S01]  /*2780*/  ULDC.64 UR4, c[0x0][0x438] ;  /* 0x00010e0000047ab9 */ /* 0x000fe20000000a00 */
[----:B------:R-:W-:Y:S01]  /*2790*/  IMAD.MOV.U32 R4, RZ, RZ, R8 ;  /* 0x000000ffff047224 */ /* 0x000fe200078e0008 */
[----:B------:R-:W-:Y:S01]  /*27a0*/  ULDC.64 UR6, c[0x0][0x420] ;  /* 0x0001080000067ab9 */ /* 0x000fe20000000a00 */
[C---:B------:R-:W-:Y:S01]  /*27b0*/  IMAD R3, R43.reuse, R7, R2 ;  /* 0x000000072b037224 */ /* 0x040fe200078e0202 */
[C---:B------:R-:W-:Y:S01]  /*27c0*/  LEA R2, P0, R43.reuse, UR4, 0x3 ;  /* 0x000000042b027c11 */ /* 0x040fe2000f8018ff */
[----:B------:R-:W-:-:S04]  /*27d0*/  IMAD.WIDE.U32 R4, R43, R6, R4 ;  /* 0x000000062b047225 */ /* 0x000fc800078e0004 */
[----:B------:R-:W-:Y:S01]  /*27e0*/  IMAD.IADD R5, R5, 0x1, R3 ;  /* 0x0000000105057824 */ /* 0x000fe200078e0203 */
[C---:B------:R-:W-:Y:S02]  /*27f0*/  LEA R10, P1, R4.reuse, UR6, 0x3 ;  /* 0x00000006040a7c11 */ /* 0x040fe4000f8218ff */
[----:B------:R-:W-:Y:S02]  /*2800*/  LEA.HI.X R3, R43, UR5, R39, 0x3, P0 ;  /* 0x000000052b037c11 */ /* 0x000fe400080f1c27 */
[----:B------:R-:W-:-:S03]  /*2810*/  LEA.HI.X R11, R4, UR7, R5, 0x3, P1 ;  /* 0x00000007040b7c11 */ /* 0x000fc600088f1c05 */
[----:B------:R-:W2:Y:S04]  /*2820*/  LDG.E.64 R8, desc[UR36][R2.64] ;  /* 0x0000002402087981 */ /* 0x000ea8000c1e1b00 */
[----:B------:R-:W2:Y:S01]  /*2830*/  LDG.E.64 R4, desc[UR36][R10.64] ;  /* 0x000000240a047981 */ /* 0x000ea2000c1e1b00 */
[----:B------:R-:W-:-:S04]  /*2840*/  ISETP.NE.U32.AND P0, PT, R0, 0x1, PT ;  /* 0x000000010000780c */ /* 0x000fc80003f05070 */
[----:B------:R-:W-:Y:S01]  /*2850*/  ISETP.NE.AND.EX P0, PT, RZ, RZ, PT, P0 ;  /* 0x000000ffff00720c */ /* 0x000fe20003f05300 */
[-C--:B--2---:R-:W-:Y:S02]  /*2860*/  IMAD R5, R5, R8.reuse, RZ ;  /* 0x0000000805057224 */ /* 0x084fe400078e02ff */
[----:B------:R-:W-:-:S04]  /*2870*/  IMAD.WIDE.U32 R34, R4, R8, R34 ;  /* 0x0000000804227225 */ /* 0x000fc800078e0022 */
[----:B------:R-:W-:-:S04]  /*2880*/  IMAD R5, R4, R9, R5 ;  /* 0x0000000904057224 */ /* 0x000fc800078e0205 */
[----:B------:R-:W-:Y:S02]  /*2890*/  IMAD.IADD R35, R35, 0x1, R5 ;  /* 0x0000000123237824 */ /* 0x000fe400078e0205 */
[----:B------:R-:W-:Y:S05]  /*28a0*/  @!P0 BRA `(.L_x_36) ;  /* 0x0000000000548947 */ /* 0x000fea0003800000 */
[----:B------:R-:W-:Y:S01]  /*28b0*/  ISETP.NE.U32.AND P0, PT, R0, 0x2, PT ;  /* 0x000000020000780c */ /* 0x000fe20003f05070 */
[C---:B------:R-:W-:Y:S01]  /*28c0*/  IMAD.SHL.U32 R9, R6.reuse, 0x8, RZ ;  /* 0x0000000806097824 */ /* 0x040fe200078e00ff */
[----:B------:R-:W-:Y:S02]  /*28d0*/  SHF.L.U64.HI R15, R6, 0x3, R7 ;  /* 0x00000003060f7819 */ /* 0x000fe40000010207 */
[----:B------:R-:W-:Y:S01]  /*28e0*/  ISETP.NE.AND.EX P0, PT, RZ, RZ, PT, P0 ;  /* 0x000000ffff00720c */ /* 0x000fe20003f05300 */
[----:B------:R-:W2:Y:S01]  /*28f0*/  LDG.E.64 R6, desc[UR36][R2.64+0x8] ;  /* 0x0000082402067981 */ /* 0x000ea2000c1e1b00 */
[----:B------:R-:W-:-:S05]  /*2900*/  IADD3 R12, P1, R9, R10, RZ ;  /* 0x0000000a090c7210 */ /* 0x000fca0007f3e0ff */
[----:B------:R-:W-:-:S05]  /*2910*/  IMAD.X R13, R15, 0x1, R11, P1 ;  /* 0x000000010f0d7824 */ /* 0x000fca00008e060b */
[----:B------:R-:W2:Y:S01]  /*2920*/  LDG.E.64 R4, desc[UR36][R12.64] ;  /* 0x000000240c047981 */ /* 0x000ea2000c1e1b00 */
[----:B------:R-:W-:-:S03]  /*2930*/  @P0 IADD3 R8, P1, R12, R9, RZ ;  /* 0x000000090c080210 */ /* 0x000fc60007f3e0ff */
[----:B------:R-:W3:Y:S02]  /*2940*/  @P0 LDG.E.64 R10, desc[UR36][R2.64+0x10] ;  /* 0x00001024020a0981 */ /* 0x000ee4000c1e1b00 */
[----:B------:R-:W-:-:S06]  /*2950*/  @P0 IMAD.X R9, R13, 0x1, R15, P1 ;  /* 0x000000010d090824 */ /* 0x000fcc00008e060f */
[----:B------:R-:W3:Y:S01]  /*2960*/  @P0 LDG.E.64 R8, desc[UR36][R8.64] ;  /* 0x0000002408080981 */ /* 0x000ee2000c1e1b00 */
[-C--:B--2---:R-:W-:Y:S02]  /*2970*/  IMAD R5, R5, R6.reuse, RZ ;  /* 0x0000000605057224 */ /* 0x084fe400078e02ff */
[----:B------:R-:W-:-:S04]  /*2980*/  IMAD.WIDE.U32 R34, R4, R6, R34 ;  /* 0x0000000604227225 */ /* 0x000fc800078e0022 */
[----:B------:R-:W-:-:S04]  /*2990*/  IMAD R5, R4, R7, R5 ;  /* 0x0000000704057224 */ /* 0x000fc800078e0205 */
[----:B------:R-:W-:Y:S02]  /*29a0*/  IMAD.IADD R35, R35, 0x1, R5 ;  /* 0x0000000123237824 */ /* 0x000fe400078e0205 */
[----:B---3--:R-:W-:-:S04]  /*29b0*/  @P0 IMAD R7, R9, R10, RZ ;  /* 0x0000000a09070224 */ /* 0x008fc800078e02ff */
[C---:B------:R-:W-:Y:S02]  /*29c0*/  @P0 IMAD R7, R8.reuse, R11, R7 ;  /* 0x0000000b08070224 */ /* 0x040fe400078e0207 */
[----:B------:R-:W-:-:S04]  /*29d0*/  @P0 IMAD.WIDE.U32 R10, R8, R10, R34 ;  /* 0x0000000a080a0225 */ /* 0x000fc800078e0022 */
[----:B------:R-:W-:Y:S02]  /*29e0*/  @P0 IMAD.IADD R35, R11, 0x1, R7 ;  /* 0x000000010b230824 */ /* 0x000fe400078e0207 */
[----:B------:R-:W-:-:S07]  /*29f0*/  @P0 IMAD.MOV.U32 R34, RZ, RZ, R10 ;  /* 0x000000ffff220224 */ /* 0x000fce00078e000a */
.L_x_36:
[----:B------:R-:W1:Y:S02]  /*2a00*/  LDC.U8 R2, c[0x0][0x450] ;  /* 0x00011400ff027b82 */ /* 0x000e640000000000 */
[----:B-1----:R-:W-:-:S04]  /*2a10*/  PRMT R0, R2, 0x9910, RZ ;  /* 0x0000991002007816 */ /* 0x002fc800000000ff */
        /* <DEDUP_REMOVED lines=10> */
[----:B------:R1:W-:Y:S01]  /*2ac0*/  STG.E.U8 desc[UR36][R16.64], R34 ;  /* 0x0000002210007986 */ /* 0x0003e2000c101124 */
[----:B------:R-:W-:Y:S05]  /*2ad0*/  BRA `(.L_x_44) ;  /* 0x0000000c00547947 */ /* 0x000fea0003800000 */
.L_x_42:
[----:B------:R4:W-:Y:S01]  /*2ae0*/  STG.E.U8 desc[UR36][R16.64], R34 ;  /* 0x0000002210007986 */ /* 0x0009e2000c101124 */
[----:B------:R-:W-:Y:S05]  /*2af0*/  BRA `(.L_x_44) ;  /* 0x0000000c004c7947 */ /* 0x000fea0003800000 */
.L_x_41:
[----:B------:R-:W-:-:S13]  /*2b00*/  ISETP.NE.AND P0, PT, R0, 0x2, PT ;  /* 0x000000020000780c */ /* 0x000fda0003f05270 */
[----:B------:R-:W-:Y:S05]  /*2b10*/  @!P0 BRA `(.L_x_45) ;  /* 0x0000000000208947 */ /* 0x000fea0003800000 */
[----:B------:R-:W-:-:S13]  /*2b20*/  ISETP.NE.AND P0, PT, R0, 0x3, PT ;  /* 0x000000030000780c */ /* 0x000fda0003f05270 */
[----:B------:R-:W-:Y:S05]  /*2b30*/  @!P0 BRA `(.L_x_46) ;  /* 0x0000000000108947 */ /* 0x000fea0003800000 */
[----:B------:R-:W-:-:S13]  /*2b40*/  ISETP.NE.AND P0, PT, R0, 0x4, PT ;  /* 0x000000040000780c */ /* 0x000fda0003f05270 */
[----:B------:R-:W-:Y:S05]  /*2b50*/  @P0 BRA `(.L_x_43) ;  /* 0x0000000800e40947 */ /* 0x000fea0003800000 */
[----:B------:R1:W-:Y:S01]  /*2b60*/  STG.E.64 desc[UR36][R16.64], R34 ;  /* 0x0000002210007986 */ /* 0x0003e2000c101b24 */
[----:B------:R-:W-:Y:S05]  /*2b70*/  BRA `(.L_x_44) ;  /* 0x0000000c002c7947 */ /* 0x000fea0003800000 */
.L_x_46:
[----:B------:R2:W-:Y:S01]  /*2b80*/  STG.E desc[UR36][R16.64], R34 ;  /* 0x0000002210007986 */ /* 0x0005e2000c101924 */
[----:B------:R-:W-:Y:S05]  /*2b90*/  BRA `(.L_x_44) ;  /* 0x0000000c00247947 */ /* 0x000fea0003800000 */
.L_x_45:
[----:B------:R3:W-:Y:S01]  /*2ba0*/  STG.E.U16 desc[UR36][R16.64], R34 ;  /* 0x0000002210007986 */ /* 0x0007e2000c101524 */
[----:B------:R-:W-:Y:S05]  /*2bb0*/  BRA `(.L_x_44) ;  /* 0x0000000c001c7947 */ /* 0x000fea0003800000 */
.L_x_40:
[----:B------:R-:W-:-:S13]  /*2bc0*/  ISETP.GT.AND P0, PT, R0, 0x6, PT ;  /* 0x000000060000780c */ /* 0x000fda0003f04270 */
[----:B------:R-:W-:Y:S05]  /*2bd0*/  @P0 BRA `(.L_x_47) ;  /* 0x00000000002c0947 */ /* 0x000fea0003800000 */
[----:B------:R-:W-:-:S13]  /*2be0*/  ISETP.NE.AND P0, PT, R0, 0x5, PT ;  /* 0x000000050000780c */ /* 0x000fda0003f05270 */
[----:B------:R-:W-:Y:S05]  /*2bf0*/  @!P0 BRA `(.L_x_48) ;  /* 0x0000000000148947 */ /* 0x000fea0003800000 */
[----:B------:R-:W-:-:S13]  /*2c00*/  ISETP.NE.AND P0, PT, R0, 0x6, PT ;  /* 0x000000060000780c */ /* 0x000fda0003f05270 */
[----:B------:R-:W-:Y:S05]  /*2c10*/  @P0 BRA `(.L_x_43) ;  /* 0x0000000800b40947 */ /* 0x000fea0003800000 */
[----:B------:R-:W1:Y:S02]  /*2c20*/  I2F.S64 R35, R34 ;  /* 0x0000002200237312 */ /* 0x000e640000301400 */
[----:B-1----:R1:W-:Y:S01]  /*2c30*/  STG.E desc[UR36][R16.64], R35 ;  /* 0x0000002310007986 */ /* 0x0023e2000c101924 */
[----:B------:R-:W-:Y:S05]  /*2c40*/  BRA `(.L_x_44) ;  /* 0x0000000800f87947 */ /* 0x000fea0003800000 */
.L_x_48:
[----:B------:R-:W1:Y:S02]  /*2c50*/  I2F.S64 R0, R34 ;  /* 0x0000002200007312 */ /* 0x000e640000301400 */
[----:B-1----:R-:W-:-:S05]  /*2c60*/  F2FP.F16.F32.PACK_AB R0, RZ, R0 ;  /* 0x00000000ff00723e */ /* 0x002fca00000000ff */
[----:B------:R1:W-:Y:S01]  /*2c70*/  STG.E.U16 desc[UR36][R16.64], R0 ;  /* 0x0000000010007986 */ /* 0x0003e2000c101524 */
[----:B------:R-:W-:Y:S05]  /*2c80*/  BRA `(.L_x_44) ;  /* 0x0000000800e87947 */ /* 0x000fea0003800000 */
.L_x_47:
[----:B------:R-:W-:-:S13]  /*2c90*/  ISETP.NE.AND P0, PT, R0, 0x7, PT ;  /* 0x000000070000780c */ /* 0x000fda0003f05270 */
[----:B------:R-:W-:Y:S05]  /*2ca0*/  @!P0 BRA `(.L_x_49) ;  /* 0x0000000000348947 */ /* 0x000fea0003800000 */
[----:B------:R-:W-:-:S13]  /*2cb0*/  ISETP.NE.AND P0, PT, R0, 0x8, PT ;  /* 0x000000080000780c */ /* 0x000fda0003f05270 */
[----:B------:R-:W-:Y:S05]  /*2cc0*/  @!P0 BRA `(.L_x_50) ;  /* 0x0000000000188947 */ /* 0x000fea0003800000 */
[----:B------:R-:W-:-:S13]  /*2cd0*/  ISETP.NE.AND P0, PT, R0, 0x9, PT ;  /* 0x000000090000780c */ /* 0x000fda0003f05270 */
[----:B------:R-:W-:Y:S05]  /*2ce0*/  @P0 BRA `(.L_x_43) ;  /* 0x0000000800800947 */ /* 0x000fea0003800000 */
[----:B------:R-:W1:Y:S01]  /*2cf0*/  I2F.S64 R2, R34 ;  /* 0x0000002200027312 */ /* 0x000e620000301400 */
[----:B------:R-:W-:-:S05]  /*2d00*/  IMAD.MOV.U32 R3, RZ, RZ, RZ ;  /* 0x000000ffff037224 */ /* 0x000fca00078e00ff */
[----:B-1----:R1:W-:Y:S01]  /*2d10*/  STG.E.64 desc[UR36][R16.64], R2 ;  /* 0x0000000210007986 */ /* 0x0023e2000c101b24 */
[----:B------:R-:W-:Y:S05]  /*2d20*/  BRA `(.L_x_44) ;  /* 0x0000000800c07947 */ /* 0x000fea0003800000 */
.L_x_50:
[----:B------:R-:W1:Y:S02]  /*2d30*/  I2F.S64 R34, R34 ;  /* 0x0000002200227312 */ /* 0x000e640000301400 */
[----:B-1----:R-:W-:-:S04]  /*2d40*/  F2FP.F16.F32.PACK_AB R3, RZ, R34 ;  /* 0x00000022ff03723e */ /* 0x002fc800000000ff */
[----:B------:R-:W-:-:S05]  /*2d50*/  PRMT R3, R3, 0x5410, RZ ;  /* 0x0000541003037816 */ /* 0x000fca00000000ff */
[----:B------:R1:W-:Y:S01]  /*2d60*/  STG.E desc[UR36][R16.64], R3 ;  /* 0x0000000310007986 */ /* 0x0003e2000c101924 */
[----:B------:R-:W-:Y:S05]  /*2d70*/  BRA `(.L_x_44) ;  /* 0x0000000800ac7947 */ /* 0x000fea0003800000 */
.L_x_49:
[----:B------:R-:W1:Y:S02]  /*2d80*/  I2F.F64.S64 R2, R34 ;  /* 0x0000002200027312 */ /* 0x000e640000301c00 */
[----:B-1----:R1:W-:Y:S01]  /*2d90*/  STG.E.64 desc[UR36][R16.64], R2 ;  /* 0x0000000210007986 */ /* 0x0023e2000c101b24 */
[----:B------:R-:W-:Y:S05]  /*2da0*/  BRA `(.L_x_44) ;  /* 0x0000000800a07947 */ /* 0x000fea0003800000 */
.L_x_39:
        /* <DEDUP_REMOVED lines=8> */
[----:B------:R-:W-:-:S04]  /*2e30*/  ISETP.NE.U32.AND P0, PT, R34, RZ, PT ;  /* 0x000000ff2200720c */ /* 0x000fc80003f05070 */
[----:B------:R-:W-:-:S04]  /*2e40*/  ISETP.NE.AND.EX P0, PT, R35, RZ, PT, P0 ;  /* 0x000000ff2300720c */ /* 0x000fc80003f05300 */
[----:B------:R-:W-:-:S05]  /*2e50*/  SEL R3, RZ, 0x1, !P0 ;  /* 0x00000001ff037807 */ /* 0x000fca0004000000 */
[----:B------:R1:W-:Y:S01]  /*2e60*/  STG.E.U8 desc[UR36][R16.64], R3 ;  /* 0x0000000310007986 */ /* 0x0003e2000c101124 */
[----:B------:R-:W-:Y:S05]  /*2e70*/  BRA `(.L_x_44) ;  /* 0x00000008006c7947 */ /* 0x000fea0003800000 */
.L_x_53:
[----:B------:R-:W1:Y:S01]  /*2e80*/  I2F.F64.S64 R4, R34 ;  /* 0x0000002200047312 */ /* 0x000e620000301c00 */
[----:B0-----:R-:W-:-:S05]  /*2e90*/  CS2R R6, SRZ ;  /* 0x0000000000067805 */ /* 0x001fca000001ff00 */
[----:B-1----:R0:W-:Y:S01]  /*2ea0*/  STG.E.128 desc[UR36][R16.64], R4 ;  /* 0x0000000410007986 */ /* 0x0021e2000c101d24 */
[----:B------:R-:W-:Y:S05]  /*2eb0*/  BRA `(.L_x_44) ;  /* 0x00000008005c7947 */ /* 0x000fea0003800000 */
.L_x_52:
[----:B------:R-:W-:-:S13]  /*2ec0*/  ISETP.NE.AND P0, PT, R0, 0xf, PT ;  /* 0x0000000f0000780c */ /* 0x000fda0003f05270 */
[----:B------:R-:W-:Y:S05]  /*2ed0*/  @!P0 BRA `(.L_x_54) ;  /* 0x0000000000b48947 */ /* 0x000fea0003800000 */
[----:B------:R-:W-:-:S13]  /*2ee0*/  ISETP.NE.AND P0, PT, R0, 0x17, PT ;  /* 0x000000170000780c */ /* 0x000fda0003f05270 */
[----:B------:R-:W-:Y:S05]  /*2ef0*/  @!P0 BRA `(.L_x_55) ;  /* 0x0000000000548947 */ /* 0x000fea0003800000 */
[----:B------:R-:W-:-:S13]  /*2f00*/  ISETP.NE.AND P0, PT, R0, 0x18, PT ;  /* 0x000000180000780c */ /* 0x000fda0003f05270 */
[----:B------:R-:W-:Y:S05]  /*2f10*/  @P0 BRA `(.L_x_43) ;  /* 0x0000000400f40947 */ /* 0x000fea0003800000 */
[----:B------:R-:W1:Y:S01]  /*2f20*/  I2F.S64 R35, R34 ;  /* 0x0000002200237312 */ /* 0x000e620000301400 */
[----:B------:R-:W-:Y:S01]  /*2f30*/  BSSY B0, `(.L_x_56) ;  /* 0x000000e000007945 */ /* 0x000fe20003800000 */
[C---:B-1----:R-:W-:Y:S02]  /*2f40*/  LOP3.LUT R2, R35.reuse, 0x7fffffff, RZ, 0xc0, !PT ;  /* 0x7fffffff23027812 */ /* 0x042fe400078ec0ff */
[----:B------:R-:W-:Y:S02]  /*2f50*/  LOP3.LUT R0, R35, 0x80000000, RZ, 0xc0, !PT ;  /* 0x8000000023007812 */ /* 0x000fe400078ec0ff */
[----:B------:R-:W-:Y:S02]  /*2f60*/  ISETP.GT.U32.AND P0, PT, R2, 0x43efffff, PT ;  /* 0x43efffff0200780c */ /* 0x000fe40003f04070 */
[----:B------:R-:W-:Y:S01]  /*2f70*/  SHF.R.U32.HI R3, RZ, 0x18, R0 ;  /* 0x00000018ff037819 */ /* 0x000fe20000011600 */
[----:B------:R-:W-:-:S10]  /*2f80*/  IMAD.MOV.U32 R0, RZ, RZ, 0x7f ;  /* 0x0000007fff007424 */ /* 0x000fd400078e00ff */
[----:B------:R-:W-:Y:S05]  /*2f90*/  @P0 BRA `(.L_x_57) ;  /* 0x00000000001c0947 */ /* 0x000fea0003800000 */
[----:B------:R-:W-:-:S13]  /*2fa0*/  ISETP.GE.U32.AND P0, PT, R2, 0x3c800000, PT ;  /* 0x3c8000000200780c */ /* 0x000fda0003f06070 */
[----:B------:R-:W-:Y:S01]  /*2fb0*/  @P0 SHF.R.U32.HI R0, RZ, 0x14, R35 ;  /* 0x00000014ff000819 */ /* 0x000fe20000011623 */
[----:B------:R-:W-:-:S03]  /*2fc0*/  @!P0 FADD.FTZ R2, R2, 16384 ;  /* 0x4680000002028421 */ /* 0x000fc60000010000 */
[----:B------:R-:W-:-:S04]  /*2fd0*/  @P0 LOP3.LUT R0, R0, 0x1, RZ, 0xc0, !PT ;  /* 0x0000000100000812 */ /* 0x000fc800078ec0ff */
[----:B------:R-:W-:-:S04]  /*2fe0*/  @P0 IADD3 R0, R35, 0x407ffff, R0 ;  /* 0x0407ffff23000810 */ /* 0x000fc80007ffe000 */
[----:B------:R-:W-:Y:S02]  /*2ff0*/  @P0 SHF.R.U32.HI R0, RZ, 0x14, R0 ;  /* 0x00000014ff000819 */ /* 0x000fe40000011600 */
[----:B------:R-:W-:-:S07]  /*3000*/  @!P0 IADD3 R0, R2, -0x46800000, RZ ;  /* 0xb980000002008810 */ /* 0x000fce0007ffe0ff */
.L_x_57:
[----:B------:R-:W-:Y:S05]  /*3010*/  BSYNC B0 ;  /* 0x0000000000007941 */ /* 0x000fea0003800000 */
.L_x_56:
[----:B------:R-:W-:-:S05]  /*3020*/  LOP3.LUT R3, R0, R3, RZ, 0xfc, !PT ;  /* 0x0000000300037212 */ /* 0x000fca00078efcff */
[----:B------:R1:W-:Y:S01]  /*3030*/  STG.E.U8 desc[UR36][R16.64], R3 ;  /* 0x0000000310007986 */ /* 0x0003e2000c101124 */
[----:B------:R-:W-:Y:S05]  /*3040*/  BRA `(.L_x_44) ;  /* 0x0000000400f87947 */ /* 0x000fea0003800000 */
.L_x_55:
[----:B------:R-:W1:Y:S01]  /*3050*/  I2F.S64 R35, R34 ;  /* 0x0000002200237312 */ /* 0x000e620000301400 */
[----:B------:R-:W-:Y:S01]  /*3060*/  BSSY B0, `(.L_x_58) ;  /* 0x000000f000007945 */ /* 0x000fe20003800000 */
[----:B-1----:R-:W-:-:S04]  /*3070*/  LOP3.LUT R2, R35, 0x7fffffff, RZ, 0xc0, !PT ;  /* 0x7fffffff23027812 */ /* 0x002fc800078ec0ff */
[----:B------:R-:W-:-:S13]  /*3080*/  ISETP.GT.U32.AND P0, PT, R2, 0x477fffff, PT ;  /* 0x477fffff0200780c */ /* 0x000fda0003f04070 */
[----:B------:R-:W-:Y:S05]  /*3090*/  @P0 BRA `(.L_x_59) ;  /* 0x0000000000200947 */ /* 0x000fea0003800000 */
[----:B------:R-:W-:-:S13]  /*30a0*/  ISETP.GE.U32.AND P0, PT, R2, 0x38800000, PT ;  /* 0x388000000200780c */ /* 0x000fda0003f06070 */
[----:B------:R-:W-:Y:S01]  /*30b0*/  @P0 SHF.R.U32.HI R0, RZ, 0x15, R35 ;  /* 0x00000015ff000819 */ /* 0x000fe20000011623 */
[----:B------:R-:W-:-:S03]  /*30c0*/  @!P0 FADD.FTZ R2, R2, 128 ;  /* 0x4300000002028421 */ /* 0x000fc60000010000 */
[----:B------:R-:W-:-:S04]  /*30d0*/  @P0 LOP3.LUT R0, R0, 0x1, RZ, 0xc0, !PT ;  /* 0x0000000100000812 */ /* 0x000fc800078ec0ff */
[----:B------:R-:W-:-:S04]  /*30e0*/  @P0 IADD3 R0, R35, 0x80fffff, R0 ;  /* 0x080fffff23000810 */ /* 0x000fc80007ffe000 */
[----:B------:R-:W-:Y:S01]  /*30f0*/  @P0 SHF.R.U32.HI R0, RZ, 0x15, R0 ;  /* 0x00000015ff000819 */ /* 0x000fe20000011600 */
[----:B------:R-:W-:Y:S01]  /*3100*/  @!P0 VIADD R0, R2, 0xbd000000 ;  /* 0xbd00000002008836 */ /* 0x000fe20000000000 */
[----:B------:R-:W-:Y:S06]  /*3110*/  BRA `(.L_x_60) ;  /* 0x00000000000c7947 */ /* 0x000fec0003800000 */
.L_x_59:
[----:B------:R-:W-:Y:S01]  /*3120*/  IMAD.MOV.U32 R0, RZ, RZ, 0x7f ;  /* 0x0000007fff007424 */ /* 0x000fe200078e00ff */
[----:B------:R-:W-:-:S04]  /*3130*/  ISETP.GT.U32.AND P0, PT, R2, 0x7f800000, PT ;  /* 0x7f8000000200780c */ /* 0x000fc80003f04070 */
[----:B------:R-:W-:-:S09]  /*3140*/  SEL R0, R0, 0x7c, P0 ;  /* 0x0000007c00007807 */ /* 0x000fd20000000000 */
.L_x_60:
[----:B------:R-:W-:Y:S05]  /*3150*/  BSYNC B0 ;  /* 0x0000000000007941 */ /* 0x000fea0003800000 */
.L_x_58:
[----:B------:R-:W-:-:S04]  /*3160*/  LOP3.LUT R2, R35, 0x80000000, RZ, 0xc0, !PT ;  /* 0x8000000023027812 */ /* 0x000fc800078ec0ff */
[----:B------:R-:W-:-:S04]  /*3170*/  SHF.R.U32.HI R3, RZ, 0x18, R2 ;  /* 0x00000018ff037819 */ /* 0x000fc80000011602 */
[----:B------:R-:W-:-:S05]  /*3180*/  LOP3.LUT R3, R0, R3, RZ, 0xfc, !PT ;  /* 0x0000000300037212 */ /* 0x000fca00078efcff */
[----:B------:R1:W-:Y:S01]  /*3190*/  STG.E.U8 desc[UR36][R16.64], R3 ;  /* 0x0000000310007986 */ /* 0x0003e2000c101124 */
[----:B------:R-:W-:Y:S05]  /*31a0*/  BRA `(.L_x_44) ;  /* 0x0000000400a07947 */ /* 0x000fea0003800000 */
.L_x_54:
[----:B------:R-:W1:Y:S02]  /*31b0*/  I2F.S64 R0, R34 ;  /* 0x0000002200007312 */ /* 0x000e640000301400 */
[----:B-1----:R-:W-:-:S05]  /*31c0*/  F2FP.BF16.F32.PACK_AB R0, RZ, R0 ;  /* 0x00000000ff00723e */ /* 0x002fca00000010ff */
[----:B------:R1:W-:Y:S01]  /*31d0*/  STG.E.U16 desc[UR36][R16.64], R0 ;  /* 0x0000000010007986 */ /* 0x0003e2000c101524 */
[----:B------:R-:W-:Y:S05]  /*31e0*/  BRA `(.L_x_44) ;  /* 0x0000000400907947 */ /* 0x000fea0003800000 */
.L_x_51:
        /* <DEDUP_REMOVED lines=8> */
[----:B------:R1:W-:Y:S01]  /*3270*/  STG.E.U16 desc[UR36][R16.64], R34 ;  /* 0x0000002210007986 */ /* 0x0003e2000c101524 */
[----:B------:R-:W-:Y:S05]  /*3280*/  BRA `(.L_x_44) ;  /* 0x0000000400687947 */ /* 0x000fea0003800000 */
.L_x_63:
[----:B------:R-:W1:Y:S01]  /*3290*/  I2F.S64 R35, R34 ;  /* 0x0000002200237312 */ /* 0x000e620000301400 */
[----:B------:R-:W-:Y:S01]  /*32a0*/  BSSY B0, `(.L_x_64) ;  /* 0x0000014000007945 */ /* 0x000fe20003800000 */
[----:B------:R-:W-:Y:S01]  /*32b0*/  IMAD.MOV.U32 R8, RZ, RZ, 0x80 ;  /* 0x00000080ff087424 */ /* 0x000fe200078e00ff */
[----:B-1----:R-:W-:-:S04]  /*32c0*/  LOP3.LUT R2, R35, 0x7fffffff, RZ, 0xc0, !PT ;  /* 0x7fffffff23027812 */ /* 0x002fc800078ec0ff */
[----:B------:R-:W-:-:S13]  /*32d0*/  ISETP.GT.U32.AND P0, PT, R2, 0x437fffff, PT ;  /* 0x437fffff0200780c */ /* 0x000fda0003f04070 */
[----:B------:R-:W-:Y:S05]  /*32e0*/  @P0 BRA `(.L_x_65) ;  /* 0x00000000003c0947 */ /* 0x000fea0003800000 */
[----:B------:R-:W-:-:S13]  /*32f0*/  ISETP.GE.U32.AND P0, PT, R2, 0x3c000000, PT ;  /* 0x3c0000000200780c */ /* 0x000fda0003f06070 */
[----:B------:R-:W-:-:S04]  /*3300*/  @P0 SHF.R.U32.HI R0, RZ, 0x14, R35 ;  /* 0x00000014ff000819 */ /* 0x000fc80000011623 */
[----:B------:R-:W-:-:S04]  /*3310*/  @P0 LOP3.LUT R0, R0, 0x1, RZ, 0xc0, !PT ;  /* 0x0000000100000812 */ /* 0x000fc800078ec0ff */
[----:B------:R-:W-:-:S04]  /*3320*/  @P0 IADD3 R0, R35, 0x487ffff, R0 ;  /* 0x0487ffff23000810 */ /* 0x000fc80007ffe000 */
[----:B------:R-:W-:-:S04]  /*3330*/  @P0 SHF.R.U32.HI R0, RZ, 0x14, R0 ;  /* 0x00000014ff000819 */ /* 0x000fc80000011600 */
[----:B------:R-:W-:Y:S01]  /*3340*/  @P0 LOP3.LUT R0, R0, 0xff, RZ, 0xc0, !PT ;  /* 0x000000ff00000812 */ /* 0x000fe200078ec0ff */
[----:B------:R-:W-:Y:S06]  /*3350*/  @P0 BRA `(.L_x_66) ;  /* 0x0000000000100947 */ /* 0x000fec0003800000 */
[----:B------:R-:W-:Y:S01]  /*3360*/  FADD.FTZ R0, R2, 8192 ;  /* 0x4600000002007421 */ /* 0x000fe20000010000 */
[----:B------:R-:W-:-:S04]  /*3370*/  PRMT R8, RZ, 0x7610, R8 ;  /* 0x00007610ff087816 */ /* 0x000fc80000000008 */
[----:B------:R-:W-:-:S13]  /*3380*/  LOP3.LUT P0, R0, R0, 0xff, RZ, 0xc0, !PT ;  /* 0x000000ff00007812 */ /* 0x000fda000780c0ff */
[----:B------:R-:W-:Y:S05]  /*3390*/  @!P0 BRA `(.L_x_65) ;  /* 0x0000000000108947 */ /* 0x000fea0003800000 */
.L_x_66:
[----:B------:R-:W-:-:S04]  /*33a0*/  LOP3.LUT R2, R35, 0x80000000, RZ, 0xc0, !PT ;  /* 0x8000000023027812 */ /* 0x000fc800078ec0ff */
[----:B------:R-:W-:-:S04]  /*33b0*/  SHF.R.U32.HI R3, RZ, 0x18, R2 ;  /* 0x00000018ff037819 */ /* 0x000fc80000011602 */
[----:B------:R-:W-:-:S04]  /*33c0*/  LOP3.LUT R0, R0, R3, RZ, 0xfc, !PT ;  /* 0x0000000300007212 */ /* 0x000fc800078efcff */
[----:B------:R-:W-:-:S07]  /*33d0*/  PRMT R8, R0, 0x7610, R8 ;  /* 0x0000761000087816 */ /* 0x000fce0000000008 */
.L_x_65:
[----:B------:R-:W-:Y:S05]  /*33e0*/  BSYNC B0 ;  /* 0x0000000000007941 */ /* 0x000fea0003800000 */
.L_x_64:
[----:B------:R1:W-:Y:S01]  /*33f0*/  STG.E.U8 desc[UR36][R16.64], R8 ;  /* 0x0000000810007986 */ /* 0x0003e2000c101124 */
[----:B------:R-:W-:Y:S05]  /*3400*/  BRA `(.L_x_44) ;  /* 0x0000000400087947 */ /* 0x000fea0003800000 */
.L_x_62:
        /* <DEDUP_REMOVED lines=17> */
.L_x_69:
[----:B------:R-:W-:-:S04]  /*3520*/  LOP3.LUT R2, R35, 0x80000000, RZ, 0xc0, !PT ;  /* 0x8000000023027812 */ /* 0x000fc800078ec0ff */
[----:B------:R-:W-:-:S04]  /*3530*/  SHF.R.U32.HI R3, RZ, 0x18, R2 ;  /* 0x00000018ff037819 */ /* 0x000fc80000011602 */
[----:B------:R-:W-:-:S04]  /*3540*/  LOP3.LUT R0, R0, R3, RZ, 0xfc, !PT ;  /* 0x0000000300007212 */ /* 0x000fc800078efcff */
[----:B------:R-:W-:-:S07]  /*3550*/  PRMT R8, R0, 0x7610, R8 ;  /* 0x0000761000087816 */ /* 0x000fce0000000008 */
.L_x_68:
[----:B------:R-:W-:Y:S05]  /*3560*/  BSYNC B0 ;  /* 0x0000000000007941 */ /* 0x000fea0003800000 */
.L_x_67:
[----:B------:R1:W-:Y:S01]  /*3570*/  STG.E.U8 desc[UR36][R16.64], R8 ;  /* 0x0000000810007986 */ /* 0x0003e2000c101124 */
[----:B------:R-:W-:Y:S05]  /*3580*/  BRA `(.L_x_44) ;  /* 0x0000000000a87947 */ /* 0x000fea0003800000 */
.L_x_61:
[----:B------:R-:W-:-:S13]  /*3590*/  ISETP.NE.AND P0, PT, R0, 0x1c, PT ;  /* 0x0000001c0000780c */ /* 0x000fda0003f05270 */
[----:B------:R-:W-:Y:S05]  /*35a0*/  @!P0 BRA `(.L_x_70) ;  /* 0x00000000009c8947 */ /* 0x000fea0003800000 */
[----:B------:R-:W-:-:S13]  /*35b0*/  ISETP.NE.AND P0, PT, R0, 0x1d, PT ;  /* 0x0000001d0000780c */ /* 0x000fda0003f05270 */
[----:B------:R-:W-:Y:S05]  /*35c0*/  @!P0 BRA `(.L_x_71) ;  /* 0x00000000008c8947 */ /* 0x000fea0003800000 */
[----:B------:R-:W-:-:S13]  /*35d0*/  ISETP.NE.AND P0, PT, R0, 0x2c, PT ;  /* 0x0000002c0000780c */ /* 0x000fda0003f05270 */
[----:B------:R-:W-:Y:S05]  /*35e0*/  @P0 BRA `(.L_x_43) ;  /* 0x0000000000400947 */ /* 0x000fea0003800000 */
[----:B------:R-:W1:Y:S02]  /*35f0*/  I2F.S64 R34, R34 ;  /* 0x0000002200227312 */ /* 0x000e640000301400 */
[----:B-1----:R-:W-:-:S04]  /*3600*/  SHF.R.U32.HI R2, RZ, 0x17, R34 ;  /* 0x00000017ff027819 */ /* 0x002fc80000011622 */
[----:B------:R-:W-:-:S04]  /*3610*/  LOP3.LUT R3, R2, 0xff, RZ, 0xc0, !PT ;  /* 0x000000ff02037812 */ /* 0x000fc800078ec0ff */
[----:B------:R-:W-:-:S13]  /*3620*/  ISETP.NE.AND P2, PT, R3, 0xff, PT ;  /* 0x000000ff0300780c */ /* 0x000fda0003f45270 */
[--C-:B------:R-:W-:Y:S02]  /*3630*/  @P2 SHF.R.U32.HI R0, RZ, 0x16, R34.reuse ;  /* 0x00000016ff002819 */ /* 0x100fe40000011622 */
[----:B------:R-:W-:Y:S01]  /*3640*/  @P2 LOP3.LUT P0, RZ, R3, 0x3fffff, R34, 0xf8, !PT ;  /* 0x003fffff03ff2812 */ /* 0x000fe2000780f822 */
[----:B------:R-:W-:Y:S01]  /*3650*/  IMAD.MOV.U32 R3, RZ, RZ, 0xff ;  /* 0x000000ffff037424 */ /* 0x000fe200078e00ff */
[----:B------:R-:W-:-:S04]  /*3660*/  @P2 LOP3.LUT R0, R0, 0x1, RZ, 0xc0, !PT ;  /* 0x0000000100002812 */ /* 0x000fc800078ec0ff */
[----:B------:R-:W-:Y:S01]  /*3670*/  @P2 ISETP.EQ.U32.AND P1, PT, R0, 0x1, P0 ;  /* 0x000000010000280c */ /* 0x000fe20000722070 */
[----:B------:R-:W-:Y:S01]  /*3680*/  @P2 VIADD R0, R2, 0x1 ;  /* 0x0000000102002836 */ /* 0x000fe20000000000 */
[----:B------:R-:W-:Y:S02]  /*3690*/  PLOP3.LUT P0, PT, PT, PT, PT, 0x80, 0x0 ;  /* 0x000000000000781c */ /* 0x000fe40003f0f070 */
[----:B------:R-:W-:-:S13]  /*36a0*/  @P2 PLOP3.LUT P0, PT, P1, PT, PT, 0x80, 0x0 ;  /* 0x000000000000281c */ /* 0x000fda0000f0f070 */
[----:B------:R-:W-:-:S04]  /*36b0*/  @!P0 IMAD.MOV R0, RZ, RZ, R2 ;  /* 0x000000ffff008224 */ /* 0x000fc800078e0202 */
[----:B------:R-:W-:-:S05]  /*36c0*/  @P2 IMAD.MOV.U32 R3, RZ, RZ, R0 ;  /* 0x000000ffff032224 */ /* 0x000fca00078e0000 */
[----:B------:R1:W-:Y:S01]  /*36d0*/  STG.E.U8 desc[UR36][R16.64], R3 ;  /* 0x0000000310007986 */ /* 0x0003e2000c101124 */
[----:B------:R-:W-:Y:S05]  /*36e0*/  BRA `(.L_x_44) ;  /* 0x0000000000507947 */ /* 0x000fea0003800000 */
.L_x_43:
[----:B------:R-:W-:Y:S01]  /*36f0*/  MOV R0, 0x0 ;  /* 0x0000000000007802 */ /* 0x000fe20000000f00 */
[----:B------:R-:W-:Y:S01]  /*3700*/  ULDC.64 UR4, c[0x4][0xf8] ;  /* 0x01003e0000047ab9 */ /* 0x000fe20000000a00 */
[----:B------:R-:W-:Y:S01]  /*3710*/  ULDC.64 UR6, c[0x4][0x100] ;  /* 0x0100400000067ab9 */ /* 0x000fe20000000a00 */
[----:B------:R-:W-:Y:S01]  /*3720*/  IMAD.U32 R4, RZ, RZ, UR4 ;  /* 0x00000004ff047e24 */ /* 0x000fe2000f8e00ff */
[----:B------:R1:W2:Y:S01]  /*3730*/  LDC.64 R2, c[0x4][R0] ;  /* 0x0100000000027b82 */ /* 0x0002a20000000a00 */
[----:B------:R-:W-:Y:S01]  /*3740*/  IMAD.U32 R5, RZ, RZ, UR5 ;  /* 0x00000005ff057e24 */ /* 0x000fe2000f8e00ff */
[----:B------:R-:W-:Y:S01]  /*3750*/  ULDC.64 UR4, c[0x4][0x10] ;  /* 0x0100040000047ab9 */ /* 0x000fe20000000a00 */
[----:B0-----:R-:W-:Y:S02]  /*3760*/  IMAD.U32 R6, RZ, RZ, UR6 ;  /* 0x00000006ff067e24 */ /* 0x001fe4000f8e00ff */
[----:B------:R-:W-:Y:S02]  /*3770*/  IMAD.U32 R7, RZ, RZ, UR7 ;  /* 0x00000007ff077e24 */ /* 0x000fe4000f8e00ff */
[----:B------:R-:W-:-:S02]  /*3780*/  IMAD.U32 R10, RZ, RZ, UR4 ;  /* 0x00000004ff0a7e24 */ /* 0x000fc4000f8e00ff */
[----:B------:R-:W-:Y:S02]  /*3790*/  IMAD.U32 R11, RZ, RZ, UR5 ;  /* 0x00000005ff0b7e24 */ /* 0x000fe4000f8e00ff */
[----:B------:R-:W-:Y:S02]  /*37a0*/  IMAD.MOV.U32 R8, RZ, RZ, 0x65 ;  /* 0x00000065ff087424 */ /* 0x000fe400078e00ff */
[----:B------:R-:W-:Y:S02]  /*37b0*/  IMAD.MOV.U32 R12, RZ, RZ, 0x1 ;  /* 0x00000001ff0c7424 */ /* 0x000fe400078e00ff */
[----:B-1----:R-:W-:-:S07]  /*37c0*/  IMAD.MOV.U32 R13, RZ, RZ, RZ ;  /* 0x000000ffff0d7224 */ /* 0x002fce00078e00ff */
[----:B------:R-:W-:-:S07]  /*37d0*/  LEPC R20, `(.L_x_72) ;  /* 0x000000001014794e */ /* 0x000fce0000000000 */
[----:B--2---:R-:W-:Y:S05]  /*37e0*/  CALL.ABS.NOINC R2 ;  /* 0x0000000002007343 */ /* 0x004fea0003c00000 */
.L_x_72:
[----:B------:R-:W-:Y:S05]  /*37f0*/  BRA `(.L_x_44) ;  /* 0x00000000000c7947 */ /* 0x000fea0003800000 */
.L_x_71:
[----:B------:R1:W-:Y:S01]  /*3800*/  STG.E.64 desc[UR36][R16.64], R34 ;  /* 0x0000002210007986 */ /* 0x0003e2000c101b24 */
[----:B------:R-:W-:Y:S05]  /*3810*/  BRA `(.L_x_44) ;  /* 0x0000000000047947 */ /* 0x000fea0003800000 */
.L_x_70:
[----:B------:R1:W-:Y:S02]  /*3820*/  STG.E desc[UR36][R16.64], R34 ;  /* 0x0000002210007986 */ /* 0x0003e4000c101924 */
.L_x_44:
[----:B------:R-:W-:-:S07]  /*3830*/  VIADD R19, R19, 0x80 ;  /* 0x0000008013137836 */ /* 0x000fce0000000000 */
.L_x_1:
[----:B------:R-:W-:Y:S05]  /*3840*/  BSYNC B6 ;  /* 0x0000000000067941 */ /* 0x000fea0003800000 */
.L_x_0:
[----:B------:R-:W-:Y:S01]  /*3850*/  ULDC UR4, c[0x0][0x210] ;  /* 0x0000840000047ab9 */ /* 0x000fe20000000800 */
[----:B------:R-:W-:Y:S01]  /*3860*/  BSSY B6, `(.L_x_73) ;  /* 0x000037e000067945 */ /* 0x000fe20003800000 */
[----:B------:R-:W-:-:S13]  /*3870*/  ISETP.GE.AND P0, PT, R19, UR4, PT ;  /* 0x0000000413007c0c */ /* 0x000fda000bf06270 */
[----:B------:R-:W-:Y:S05]  /*3880*/  @P0 BRA `(.L_x_74) ;  /* 0x0000003400ec0947 */ /* 0x000fea0003800000 */
[----:B0-----:R-:W0:Y:S01]  /*3890*/  LDC R6, c[0x0][0x218] ;  /* 0x00008600ff067b82 */ /* 0x001e220000000800 */
[----:B-1----:R-:W-:Y:S02]  /*38a0*/  IMAD.MOV.U32 R0, RZ, RZ, RZ ;  /* 0x000000ffff007224 */ /* 0x002fe400078e00ff */
[----:B--234-:R-:W-:Y:S01]  /*38b0*/  IMAD.MOV.U32 R16, RZ, RZ, RZ ;  /* 0x000000ffff107224 */ /* 0x01cfe200078e00ff */
        /* <DEDUP_REMOVED lines=26> */
[----:B------:R-:W-:Y:S01]  /*3a60*/  HFMA2.MMA R4, -RZ, RZ, 0, 0 ;  /* 0x00000000ff047435 */ /* 0x000fe200000001ff */
[----:B------:R-:W-:Y:S01]  /*3a70*/  ULDC.64 UR4, c[0x0][0x238] ;  /* 0x00008e0000047ab9 */ /* 0x000fe20000000a00 */
[----:B------:R-:W-:-:S08]  /*3a80*/  ISETP.NE.AND P0, PT, R6, 0x3, PT ;  /* 0x000000030600780c */ /* 0x000fd00003f05270 */
        /* <DEDUP_REMOVED lines=146> */
[----:B------:R-:W-:-:S04]  /*43b0*/  SHF.R.U32.HI R3, RZ, UR5, R2 ;  /* 0x00000005ff037c19 */ /* 0x000fc80008011602 */
[----:B------:R-:W-:-:S05]  /*43c0*/  IADD3 R4, -R3, RZ, RZ ;  /* 0x000000ff03047210 */ /* 0x000fca0007ffe1ff */
        /* <DEDUP_REMOVED lines=123> */
.L_x_75:
        /* <DEDUP_REMOVED lines=21> */
.L_x_79:
[----:B------:R0:W5:Y:S01]  /*4cd0*/  LDG.E.U8 R2, desc[UR36][R4.64] ;  /* 0x0000002404027981 */ /* 0x000162000c1e1100 */
[----:B------:R-:W-:Y:S01]  /*4ce0*/  IMAD.MOV.U32 R3, RZ, RZ, RZ ;  /* 0x000000ffff037224 */ /* 0x000fe200078e00ff */
[----:B------:R-:W-:Y:S06]  /*4cf0*/  BRA `(.L_x_81) ;  /* 0x0000000c00487947 */ /* 0x000fec0003800000 */
.L_x_78:
        /* <DEDUP_REMOVED lines=8> */
.L_x_83:
[----:B------:R-:W2:Y:S02]  /*4d80*/  LDG.E R2, desc[UR36][R4.64] ;  /* 0x0000002404027981 */ /* 0x000ea4000c1e1900 */
[----:B--2---:R-:W-:Y:S01]  /*4d90*/  SHF.R.S32.HI R3, RZ, 0x1f, R2 ;  /* 0x0000001fff037819 */ /* 0x004fe20000011402 */
[----:B------:R-:W-:Y:S06]  /*4da0*/  BRA `(.L_x_81) ;  /* 0x0000000c001c7947 */ /* 0x000fec0003800000 */
.L_x_82:
[----:B------:R-:W2:Y:S02]  /*4db0*/  LDG.E.S16 R2, desc[UR36][R4.64] ;  /* 0x0000002404027981 */ /* 0x000ea4000c1e1700 */
[----:B--2---:R-:W-:Y:S01]  /*4dc0*/  SHF.R.S32.HI R3, RZ, 0x1f, R2 ;  /* 0x0000001fff037819 */ /* 0x004fe20000011402 */
[----:B------:R-:W-:Y:S06]  /*4dd0*/  BRA `(.L_x_81) ;  /* 0x0000000c00107947 */ /* 0x000fec0003800000 */
.L_x_77:
        /* <DEDUP_REMOVED lines=9> */
.L_x_85:
[----:B------:R-:W2:Y:S02]  /*4e70*/  LDG.E.U16 R4, desc[UR36][R4.64] ;  /* 0x0000002404047981 */ /* 0x000ea4000c1e1500 */
[----:B--2---:R-:W-:-:S06]  /*4e80*/  HADD2.F32 R2, -RZ, R4.H0_H0 ;  /* 0x20000004ff027230 */ /* 0x004fcc0000004100 */
[----:B------:R-:W0:Y:S01]  /*4e90*/  F2I.S64.TRUNC R2, R2 ;  /* 0x0000000200027311 */ /* 0x000e22000020d900 */
[----:B------:R-:W-:Y:S05]  /*4ea0*/  BRA `(.L_x_81) ;  /* 0x0000000800dc7947 */ /* 0x000fea0003800000 */
.L_x_84:
        /* <DEDUP_REMOVED lines=9> */
.L_x_87:
[----:B------:R-:W2:Y:S02]  /*4f40*/  LDG.E.U16 R4, desc[UR36][R4.64] ;  /* 0x0000002404047981 */ /* 0x000ea4000c1e1500 */
[----:B--2---:R-:W-:-:S06]  /*4f50*/  HADD2.F32 R2, -RZ, R4.H0_H0 ;  /* 0x20000004ff027230 */ /* 0x004fcc0000004100 */
[----:B------:R-:W0:Y:S01]  /*4f60*/  F2I.S64.TRUNC R2, R2 ;  /* 0x0000000200027311 */ /* 0x000e22000020d900 */
[----:B------:R-:W-:Y:S05]  /*4f70*/  BRA `(.L_x_81) ;  /* 0x0000000800a87947 */ /* 0x000fea0003800000 */
.L_x_86:
[----:B------:R-:W2:Y:S02]  /*4f80*/  LDG.E.64 R2, desc[UR36][R4.64] ;  /* 0x0000002404027981 */ /* 0x000ea4000c1e1b00 */
[----:B--2---:R-:W0:Y:S01]  /*4f90*/  F2I.S64.F64.TRUNC R2, R2 ;  /* 0x0000000200027311 */ /* 0x004e22000030d900 */
[----:B------:R-:W-:Y:S05]  /*4fa0*/  BRA `(.L_x_81) ;  /* 0x00000008009c7947 */ /* 0x000fea0003800000 */
.L_x_76:
        /* <DEDUP_REMOVED lines=13> */
.L_x_90:
[----:B------:R-:W2:Y:S02]  /*5080*/  LDG.E.64 R2, desc[UR36][R4.64] ;  /* 0x0000002404027981 */ /* 0x000ea4000c1e1b00 */
[----:B--2---:R-:W0:Y:S01]  /*5090*/  F2I.S64.F64.TRUNC R2, R2 ;  /* 0x0000000200027311 */ /* 0x004e22000030d900 */
[----:B------:R-:W-:Y:S05]  /*50a0*/  BRA `(.L_x_81) ;  /* 0x00000008005c7947 */ /* 0x000fea0003800000 */
.L_x_89:
[----:B------:R-:W-:-:S13]  /*50b0*/  ISETP.NE.AND P0, PT, R2, 0xf, PT ;  /* 0x0000000f0200780c */ /* 0x000fda0003f05270 */
[----:B------:R-:W-:Y:S05]  /*50c0*/  @!P0 BRA `(.L_x_91) ;  /* 0x00000000009c8947 */ /* 0x000fea0003800000 */
[----:B------:R-:W-:-:S13]  /*50d0*/  ISETP.NE.AND P0, PT, R2, 0x17, PT ;  /* 0x000000170200780c */ /* 0x000fda0003f05270 */
[----:B------:R-:W-:Y:S05]  /*50e0*/  @!P0 BRA `(.L_x_92) ;  /* 0x00000000005c8947 */ /* 0x000fea0003800000 */
[----:B------:R-:W-:-:S13]  /*50f0*/  ISETP.NE.AND P0, PT, R2, 0x18, PT ;  /* 0x000000180200780c */ /* 0x000fda0003f05270 */
[----:B------:R-:W-:Y:S05]  /*5100*/  @P0 BRA `(.L_x_80) ;  /* 0x0000000400ec0947 */ /* 0x000fea0003800000 */
[----:B------:R-:W2:Y:S01]  /*5110*/  LDG.E.U8 R0, desc[UR36][R4.64] ;  /* 0x0000002404007981 */ /* 0x000ea2000c1e1100 */
[----:B------:R-:W-:Y:S01]  /*5120*/  IMAD.MOV.U32 R8, RZ, RZ, -0x800000 ;  /* 0xff800000ff087424 */ /* 0x000fe200078e00ff */
[----:B--2---:R-:W-:-:S04]  /*5130*/  SHF.L.U32 R0, R0, 0x18, RZ ;  /* 0x0000001800007819 */ /* 0x004fc800000006ff */
        /* <DEDUP_REMOVED lines=18> */
.L_x_92:
        /* <DEDUP_REMOVED lines=14> */
.L_x_91:
[----:B------:R-:W2:Y:S02]  /*5340*/  LDG.E.U16 R2, desc[UR36][R4.64] ;  /* 0x0000002404027981 */ /* 0x000ea4000c1e1500 */
[----:B--2---:R-:W-:-:S06]  /*5350*/  IMAD.U32 R2, R2, 0x10000, RZ ;  /* 0x0001000002027824 */ /* 0x004fcc00078e00ff */
[----:B------:R-:W0:Y:S01]  /*5360*/  F2I.S64.TRUNC R2, R2 ;  /* 0x0000000200027311 */ /* 0x000e22000020d900 */
[----:B------:R-:W-:Y:S05]  /*5370*/  BRA `(.L_x_81) ;  /* 0x0000000400a87947 */ /* 0x000fea0003800000 */
.L_x_88:
        /* <DEDUP_REMOVED lines=11> */
.L_x_95:
        /* <DEDUP_REMOVED lines=21> */
.L_x_99:
[----:B------:R-:W-:Y:S05]  /*5580*/  BSYNC B1 ;  /* 0x0000000000017941 */ /* 0x000fea0003800000 */
.L_x_98:
[----:B------:R-:W-:Y:S01]  /*5590*/  IMAD.SHL.U32 R2, R2, 0x100000, RZ ;  /* 0x0010000002027824 */ /* 0x000fe200078e00ff */
[----:B------:R-:W-:-:S04]  /*55a0*/  LEA R3, R0, 0x3b800000, 0x17 ;  /* 0x3b80000000037811 */ /* 0x000fc800078eb8ff */
[----:B------:R-:W-:-:S07]  /*55b0*/  LOP3.LUT R2, R3, R2, R4, 0xfe, !PT ;  /* 0x0000000203027212 */ /* 0x000fce00078efe04 */
.L_x_97:
[----:B------:R-:W-:Y:S05]  /*55c0*/  BSYNC B0 ;  /* 0x0000000000007941 */ /* 0x000fea0003800000 */
.L_x_96:
[----:B------:R-:W1:Y:S01]  /*55d0*/  F2I.S64.TRUNC R2, R2 ;  /* 0x0000000200027311 */ /* 0x000e62000020d900 */
[----:B------:R-:W-:Y:S05]  /*55e0*/  BRA `(.L_x_81) ;  /* 0x00000004000c7947 */ /* 0x000fea0003800000 */
.L_x_94:
        /* <DEDUP_REMOVED lines=21> */
.L_x_103:
[----:B------:R-:W-:Y:S05]  /*5740*/  BSYNC B1 ;  /* 0x0000000000017941 */ /* 0x000fea0003800000 */
.L_x_102:
[----:B------:R-:W-:Y:S01]  /*5750*/  IMAD.SHL.U32 R2, R2, 0x200000, RZ ;  /* 0x0020000002027824 */ /* 0x000fe200078e00ff */
[----:B------:R-:W-:-:S04]  /*5760*/  LEA R3, R0, 0x37800000, 0x17 ;  /* 0x3780000000037811 */ /* 0x000fc800078eb8ff */
[----:B------:R-:W-:-:S07]  /*5770*/  LOP3.LUT R2, R3, R2, R4, 0xfe, !PT ;  /* 0x0000000203027212 */ /* 0x000fce00078efe04 */
.L_x_101:
[----:B------:R-:W-:Y:S05]  /*5780*/  BSYNC B0 ;  /* 0x0000000000007941 */ /* 0x000fea0003800000 */
.L_x_100:
[----:B------:R-:W2:Y:S01]  /*5790*/  F2I.S64.TRUNC R2, R2 ;  /* 0x0000000200027311 */ /* 0x000ea2000020d900 */
[----:B------:R-:W-:Y:S05]  /*57a0*/  BRA `(.L_x_81) ;  /* 0x00000000009c7947 */ /* 0x000fea0003800000 */
.L_x_93:
        /* <DEDUP_REMOVED lines=14> */
.L_x_107:
[----:B------:R-:W-:Y:S05]  /*5890*/  BSYNC B0 ;  /* 0x0000000000007941 */ /* 0x000fea0003800000 */
.L_x_106:
[----:B------:R-:W4:Y:S01]  /*58a0*/  F2I.S64.TRUNC R2, R2 ;  /* 0x0000000200027311 */ /* 0x000f22000020d900 */
[----:B------:R-:W-:Y:S05]  /*58b0*/  BRA `(.L_x_81) ;  /* 0x0000000000587947 */ /* 0x000fea0003800000 */
.L_x_80:
[----:B------:R-:W-:Y:S01]  /*58c0*/  MOV R0, 0x0 ;  /* 0x0000000000007802 */ /* 0x000fe20000000f00 */
[----:B------:R-:W-:Y:S01]  /*58d0*/  ULDC.64 UR4, c[0x4][0xf8] ;  /* 0x01003e0000047ab9 */ /* 0x000fe20000000a00 */
[----:B------:R-:W-:Y:S01]  /*58e0*/  ULDC.64 UR6, c[0x4][0x8] ;  /* 0x0100020000067ab9 */ /* 0x000fe20000000a00 */
[----:B------:R-:W-:Y:S01]  /*58f0*/  IMAD.U32 R4, RZ, RZ, UR4 ;  /* 0x00000004ff047e24 */ /* 0x000fe2000f8e00ff */
[----:B------:R0:W1:Y:S01]  /*5900*/  LDC.64 R2, c[0x4][R0] ;  /* 0x0100000000027b82 */ /* 0x0000620000000a00 */
[----:B------:R-:W-:Y:S01]  /*5910*/  MOV R5, UR5 ;  /* 0x0000000500057c02 */ /* 0x000fe20008000f00 */
        /* <DEDUP_REMOVED lines=10> */
.L_x_108:
[----:B------:R-:W-:Y:S01]  /*59c0*/  CS2R R2, SRZ ;  /* 0x0000000000027805 */ /* 0x000fe2000001ff00 */
[----:B------:R-:W-:Y:S06]  /*59d0*/  BRA `(.L_x_81) ;  /* 0x0000000000107947 */ /* 0x000fec0003800000 */
.L_x_105:
[----:B------:R0:W5:Y:S01]  /*59e0*/  LDG.E.64 R2, desc[UR36][R4.64] ;  /* 0x0000002404027981 */ /* 0x000162000c1e1b00 */
[----:B------:R-:W-:Y:S05]  /*59f0*/  BRA `(.L_x_81) ;  /* 0x0000000000087947 */ /* 0x000fea0003800000 */
.L_x_104:
[----:B------:R3:W5:Y:S01]  /*5a00*/  LDG.E R2, desc[UR36][R4.64] ;  /* 0x0000002404027981 */ /* 0x000762000c1e1900 */
[----:B------:R-:W-:-:S07]  /*5a10*/  IMAD.MOV.U32 R3, RZ, RZ, RZ ;  /* 0x000000ffff037224 */ /* 0x000fce00078e00ff */
.L_x_81:
[----:B0--3--:R-:W0:Y:S01]  /*5a20*/  LDC.64 R4, c[0x0][0x430] ;  /* 0x00010c00ff047b82 */ /* 0x009e220000000a00 */
[----:B------:R-:W-:Y:S01]  /*5a30*/  ULDC.64 UR4, c[0x0][0x428] ;  /* 0x00010a0000047ab9 */ /* 0x000fe20000000a00 */
[----:B------:R-:W-:Y:S01]  /*5a40*/  CS2R R34, SRZ ;  /* 0x0000000000227805 */ /* 0x000fe2000001ff00 */
[----:B-12-45:R-:W-:Y:S02]  /*5a50*/  IMAD R3, R3, UR4, RZ ;  /* 0x0000000403037c24 */ /* 0x036fe4000f8e02ff */
[----:B------:R-:W-:-:S04]  /*5a60*/  IMAD.WIDE.U32 R8, R2, UR4, RZ ;  /* 0x0000000402087c25 */ /* 0x000fc8000f8e00ff */
[----:B------:R-:W-:Y:S01]  /*5a70*/  IMAD R3, R2, UR5, R3 ;  /* 0x0000000502037c24 */ /* 0x000fe2000f8e0203 */
[----:B0-----:R-:W-:-:S04]  /*5a80*/  ISETP.GE.U32.AND P0, PT, R4, 0x1, PT ;  /* 0x000000010400780c */ /* 0x001fc80003f06070 */
[----:B------:R-:W-:-:S13]  /*5a90*/  ISETP.GE.AND.EX P0, PT, R5, RZ, PT, P0 ;  /* 0x000000ff0500720c */ /* 0x000fda0003f06300 */
[----:B------:R-:W-:Y:S05]  /*5aa0*/  @!P0 BRA `(.L_x_109) ;  /* 0x0000000400d48947 */ /* 0x000fea0003800000 */
[----:B------:R-:W-:Y:S01]  /*5ab0*/  ISETP.GT.U32.AND P0, PT, R4, 0x1, PT ;  /* 0x000000010400780c */ /* 0x000fe20003f04070 */
[----:B------:R-:W0:Y:S01]  /*5ac0*/  LDC.64 R6, c[0x0][0x440] ;  /* 0x00011000ff067b82 */ /* 0x000e220000000a00 */
[----:B------:R-:W-:Y:S01]  /*5ad0*/  IMAD.MOV.U32 R43, RZ, RZ, RZ ;  /* 0x000000ffff2b7224 */ /* 0x000fe200078e00ff */
[----:B------:R-:W-:Y:S02]  /*5ae0*/  CS2R R34, SRZ ;  /* 0x0000000000227805 */ /* 0x000fe4000001ff00 */
[----:B------:R-:W-:Y:S01]  /*5af0*/  ISETP.GT.AND.EX P0, PT, R5, RZ, PT, P0 ;  /* 0x000000ff0500720c */ /* 0x000fe20003f04300 */
[----:B------:R-:W-:-:S03]  /*5b00*/  IMAD.MOV.U32 R39, RZ, RZ, RZ ;  /* 0x000000ffff277224 */ /* 0x000fc600078e00ff */
[----:B------:R-:W-:Y:S02]  /*5b10*/  SEL R13, R4, 0x1, P0 ;  /* 0x00000001040d7807 */ /* 0x000fe40000000000 */
[----:B------:R-:W-:Y:S01]  /*5b20*/  SEL R18, R5, RZ, P0 ;  /* 0x000000ff05127207 */ /* 0x000fe20000000000 */
[----:B------:R-:W-:Y:S01]  /*5b30*/  IMAD.IADD R5, R9, 0x1, R3 ;  /* 0x0000000109057824 */ /* 0x000fe200078e0203 */
[C---:B------:R-:W-:Y:S02]  /*5b40*/  IADD3 R2, P1, R13.reuse, -0x1, RZ ;  /* 0xffffffff0d027810 */ /* 0x040fe40007f3e0ff */
        /* <DEDUP_REMOVED lines=8> */
[----:B0-----:R-:W-:Y:S01]  /*5bd0*/  IMAD.WIDE.U32 R2, R6, 0x8, RZ ;  /* 0x0000000806027825 */ /* 0x001fe200078e00ff */
[C---:B------:R-:W-:Y:S01]  /*5be0*/  LEA R45, P1, R8.reuse, UR4, 0x3 ;  /* 0x00000004082d7c11 */ /* 0x040fe2000f8218ff */
[----:B------:R-:W-:Y:S01]  /*5bf0*/  ULDC.64 UR6, c[0x0][0x438] ;  /* 0x00010e0000067ab9 */ /* 0x000fe20000000a00 */
[----:B------:R-:W-:Y:S01]  /*5c00*/  BSSY B0, `(.L_x_110) ;  /* 0x0000035000007945 */ /* 0x000fe20003800000 */
[----:B------:R-:W-:Y:S01]  /*5c10*/  IMAD.SHL.U32 R41, R7, 0x8, RZ ;  /* 0x0000000807297824 */ /* 0x000fe200078e00ff */
[----:B------:R-:W-:Y:S01]  /*5c20*/  LEA.HI.X R26, R8, UR5, R5, 0x3, P1 ;  /* 0x00000005081a7c11 */ /* 0x000fe200088f1c05 */
[----:B------:R-:W-:Y:S01]  /*5c30*/  IMAD.U32 R10, RZ, RZ, UR6 ;  /* 0x00000006ff0a7e24 */ /* 0x000fe2000f8e00ff */
[----:B------:R-:W-:Y:S01]  /*5c40*/  IADD3 R38, P1, R0, -R13, RZ ;  /* 0x8000000d00267210 */ /* 0x000fe20007f3e0ff */
[----:B------:R-:W-:Y:S02]  /*5c50*/  IMAD.U32 R11, RZ, RZ, UR7 ;  /* 0x00000007ff0b7e24 */ /* 0x000fe4000f8e00ff */
[----:B------:R-:W-:-:S02]  /*5c60*/  IMAD.MOV.U32 R43, RZ, RZ, RZ ;  /* 0x000000ffff2b7224 */ /* 0x000fc400078e00ff */
[----:B------:R-:W-:Y:S02]  /*5c70*/  IMAD.MOV.U32 R39, RZ, RZ, RZ ;  /* 0x000000ffff277224 */ /* 0x000fe400078e00ff */
[----:B------:R-:W-:Y:S02]  /*5c80*/  IMAD.X R18, RZ, RZ, ~R18, P1 ;  /* 0x000000ffff127224 */ /* 0x000fe400008e0e12 */
[----:B------:R-:W-:-:S07]  /*5c90*/  IMAD.IADD R41, R3, 0x1, R41 ;  /* 0x0000000103297824 */ /* 0x000fce00078e0229 */
.L_x_111:
        /* <DEDUP_REMOVED lines=22> */
[----:B------:R-:W-:-:S04]  /*5e00*/  IMAD R13, R12, R15, R13 ;  /* 0x0000000f0c0d7224 */ /* 0x000fc800078e020d */
[----:B------:R-:W-:Y:S02]  /*5e10*/  IMAD.IADD R35, R35, 0x1, R13 ;  /* 0x0000000123237824 */ /* 0x000fe400078e020d */
[----:B---3--:R-:W-:Y:S01]  /*5e20*/  IMAD R13, R23, R20, RZ ;  /* 0x00000014170d7224 */ /* 0x008fe200078e02ff */
[----:B------:R-:W-:-:S03]  /*5e30*/  IADD3 R12, P2, R43, R38, RZ ;  /* 0x000000262b0c7210 */ /* 0x000fc60007f5e0ff */
[C---:B------:R-:W-:Y:S02]  /*5e40*/  IMAD R13, R22.reuse, R21, R13 ;  /* 0x00000015160d7224 */ /* 0x040fe400078e020d */
[----:B------:R-:W-:Y:S01]  /*5e50*/  IMAD.WIDE.U32 R20, R22, R20, R34 ;  /* 0x0000001416147225 */ /* 0x000fe200078e0022 */
[----:B------:R-:W-:-:S03]  /*5e60*/  ISETP.NE.U32.AND P1, PT, R12, RZ, PT ;  /* 0x000000ff0c00720c */ /* 0x000fc60003f25070 */
[----:B------:R-:W-:Y:S01]  /*5e70*/  IMAD.X R12, R39, 0x1, R18, P2 ;  /* 0x00000001270c7824 */ /* 0x000fe200010e0612 */
[----:B------:R-:W-:Y:S01]  /*5e80*/  IADD3 R21, R21, R13, RZ ;  /* 0x0000000d15157210 */ /* 0x000fe20007ffe0ff */
[----:B----4-:R-:W-:-:S03]  /*5e90*/  IMAD R13, R29, R24, RZ ;  /* 0x000000181d0d7224 */ /* 0x010fc600078e02ff */
[----:B------:R-:W-:Y:S01]  /*5ea0*/  ISETP.NE.AND.EX P1, PT, R12, RZ, PT, P1 ;  /* 0x000000ff0c00720c */ /* 0x000fe20003f25310 */
        /* <DEDUP_REMOVED lines=11> */
.L_x_110:
        /* <DEDUP_REMOVED lines=27> */
[----:B------:R-:W-:-:S06]  /*6110*/  IMAD.X R13, R11, 0x1, R9, P1 ;  /* 0x000000010b0d7824 */ /* 0x000fcc00008e0609 */
[----:B------:R-:W-:Y:S01]  /*6120*/  @P0 IADD3 R8, P1, R12, R5, RZ ;  /* 0x000000050c080210 */ /* 0x000fe20007f3e0ff */
[----:B------:R-:W3:Y:S04]  /*6130*/  @P0 LDG.E.64 R10, desc[UR36][R2.64+0x10] ;  /* 0x00001024020a0981 */ /* 0x000ee8000c1e1b00 */
[----:B------:R-:W2:Y:S01]  /*6140*/  LDG.E.64 R4, desc[UR36][R12.64] ;  /* 0x000000240c047981 */ /* 0x000ea2000c1e1b00 */
[----:B------:R-:W-:-:S06]  /*6150*/  @P0 IMAD.X R9, R13, 0x1, R9, P1 ;  /* 0x000000010d090824 */ /* 0x000fcc00008e0609 */
[----:B------:R-:W3:Y:S01]  /*6160*/  @P0 LDG.E.64 R8, desc[UR36][R8.64] ;  /* 0x0000002408080981 */ /* 0x000ee2000c1e1b00 */
[-C--:B--2---:R-:W-:Y:S02]  /*6170*/  IMAD R5, R5, R6.reuse, RZ ;  /* 0x0000000605057224 */ /* 0x084fe400078e02ff */
[----:B------:R-:W-:-:S04]  /*6180*/  IMAD.WIDE.U32 R34, R4, R6, R34 ;  /* 0x0000000604227225 */ /* 0x000fc800078e0022 */
[----:B------:R-:W-:Y:S02]  /*6190*/  IMAD R5, R4, R7, R5 ;  /* 0x0000000704057224 */ /* 0x000fe400078e0205 */
[-C--:B---3--:R-:W-:Y:S02]  /*61a0*/  @P0 IMAD R7, R9, R10.reuse, RZ ;  /* 0x0000000a09070224 */ /* 0x088fe400078e02ff */
[----:B------:R-:W-:Y:S02]  /*61b0*/  IMAD.IADD R35, R35, 0x1, R5 ;  /* 0x0000000123237824 */ /* 0x000fe400078e0205 */
[C---:B------:R-:W-:Y:S02]  /*61c0*/  @P0 IMAD R7, R8.reuse, R11, R7 ;  /* 0x0000000b08070224 */ /* 0x040fe400078e0207 */
[----:B------:R-:W-:-:S04]  /*61d0*/  @P0 IMAD.WIDE.U32 R10, R8, R10, R34 ;  /* 0x0000000a080a0225 */ /* 0x000fc800078e0022 */
[----:B------:R-:W-:Y:S02]  /*61e0*/  @P0 IMAD.IADD R35, R11, 0x1, R7 ;  /* 0x000000010b230824 */ /* 0x000fe400078e0207 */
[----:B------:R-:W-:-:S07]  /*61f0*/  @P0 IMAD.MOV.U32 R34, RZ, RZ, R10 ;  /* 0x000000ffff220224 */ /* 0x000fce00078e000a */
.L_x_109:
        /* <DEDUP_REMOVED lines=14> */
.L_x_115:
[----:B------:R1:W-:Y:S01]  /*62e0*/  STG.E.U8 desc[UR36][R16.64], R34 ;  /* 0x0000002210007986 */ /* 0x0003e2000c101124 */
[----:B------:R-:W-:Y:S05]  /*62f0*/  BRA `(.L_x_117) ;  /* 0x0000000c004c7947 */ /* 0x000fea0003800000 */
.L_x_114:
        /* <DEDUP_REMOVED lines=8> */
.L_x_119:
[----:B------:R1:W-:Y:S01]  /*6380*/  STG.E desc[UR36][R16.64], R34 ;  /* 0x0000002210007986 */ /* 0x0003e2000c101924 */
[----:B------:R-:W-:Y:S05]  /*6390*/  BRA `(.L_x_117) ;  /* 0x0000000c00247947 */ /* 0x000fea0003800000 */
.L_x_118:
[----:B------:R1:W-:Y:S01]  /*63a0*/  STG.E.U16 desc[UR36][R16.64], R34 ;  /* 0x0000002210007986 */ /* 0x0003e2000c101524 */
[----:B------:R-:W-:Y:S05]  /*63b0*/  BRA `(.L_x_117) ;  /* 0x0000000c001c7947 */ /* 0x000fea0003800000 */
.L_x_113:
        /* <DEDUP_REMOVED lines=9> */
.L_x_121:
[----:B------:R-:W1:Y:S02]  /*6450*/  I2F.S64 R0, R34 ;  /* 0x0000002200007312 */ /* 0x000e640000301400 */
[----:B-1----:R-:W-:-:S05]  /*6460*/  F2FP.F16.F32.PACK_AB R0, RZ, R0 ;  /* 0x00000000ff00723e */ /* 0x002fca00000000ff */
[----:B------:R1:W-:Y:S01]  /*6470*/  STG.E.U16 desc[UR36][R16.64], R0 ;  /* 0x0000000010007986 */ /* 0x0003e2000c101524 */
[----:B------:R-:W-:Y:S05]  /*6480*/  BRA `(.L_x_117) ;  /* 0x0000000800e87947 */ /* 0x000fea0003800000 */
.L_x_120:
        /* <DEDUP_REMOVED lines=10> */
.L_x_123:
[----:B------:R-:W1:Y:S02]  /*6530*/  I2F.S64 R34, R34 ;  /* 0x0000002200227312 */ /* 0x000e640000301400 */
[----:B-1----:R-:W-:-:S04]  /*6540*/  F2FP.F16.F32.PACK_AB R3, RZ, R34 ;  /* 0x00000022ff03723e */ /* 0x002fc800000000ff */
[----:B------:R-:W-:-:S05]  /*6550*/  PRMT R3, R3, 0x5410, RZ ;  /* 0x0000541003037816 */ /* 0x000fca00000000ff */
[----:B------:R1:W-:Y:S01]  /*6560*/  STG.E desc[UR36][R16.64], R3 ;  /* 0x0000000310007986 */ /* 0x0003e2000c101924 */
[----:B------:R-:W-:Y:S05]  /*6570*/  BRA `(.L_x_117) ;  /* 0x0000000800ac7947 */ /* 0x000fea0003800000 */
.L_x_122:
[----:B------:R-:W1:Y:S02]  /*6580*/  I2F.F64.S64 R2, R34 ;  /* 0x0000002200027312 */ /* 0x000e640000301c00 */
[----:B-1----:R1:W-:Y:S01]  /*6590*/  STG.E.64 desc[UR36][R16.64], R2 ;  /* 0x0000000210007986 */ /* 0x0023e2000c101b24 */
[----:B------:R-:W-:Y:S05]  /*65a0*/  BRA `(.L_x_117) ;  /* 0x0000000800a07947 */ /* 0x000fea0003800000 */
.L_x_112:
        /* <DEDUP_REMOVED lines=13> */
.L_x_126:
[----:B------:R-:W1:Y:S01]  /*6680*/  I2F.F64.S64 R4, R34 ;  /* 0x0000002200047312 */ /* 0x000e620000301c00 */
[----:B0-----:R-:W-:-:S05]  /*6690*/  CS2R R6, SRZ ;  /* 0x0000000000067805 */ /* 0x001fca000001ff00 */
[----:B-1----:R0:W-:Y:S01]  /*66a0*/  STG.E.128 desc[UR36][R16.64], R4 ;  /* 0x0000000410007986 */ /* 0x0021e2000c101d24 */
[----:B------:R-:W-:Y:S05]  /*66b0*/  BRA `(.L_x_117) ;  /* 0x00000008005c7947 */ /* 0x000fea0003800000 */
.L_x_125:
        /* <DEDUP_REMOVED lines=19> */
[----:B------:R-:W-:Y:S01]  /*67f0*/  @P0 SHF.R.U32.HI R0, RZ, 0x14, R0 ;  /* 0x00000014ff000819 */ /* 0x000fe20000011600 */
[----:B------:R-:W-:-:S07]  /*6800*/  @!P0 VIADD R0, R2, 0xb9800000 ;  /* 0xb980000002008836 */ /* 0x000fce0000000000 */
.L_x_130:
[----:B------:R-:W-:Y:S05]  /*6810*/  BSYNC B0 ;  /* 0x0000000000007941 */ /* 0x000fea0003800000 */
.L_x_129:
[----:B------:R-:W-:-:S05]  /*6820*/  LOP3.LUT R3, R0, R3, RZ, 0xfc, !PT ;  /* 0x0000000300037212 */ /* 0x000fca00078efcff */
[----:B------:R1:W-:Y:S01]  /*6830*/  STG.E.U8 desc[UR36][R16.64], R3 ;  /* 0x0000000310007986 */ /* 0x0003e2000c101124 */
[----:B------:R-:W-:Y:S05]  /*6840*/  BRA `(.L_x_117) ;  /* 0x0000000400f87947 */ /* 0x000fea0003800000 */
.L_x_128:
        /* <DEDUP_REMOVED lines=13> */
.L_x_132:
[----:B------:R-:W-:Y:S01]  /*6920*/  IMAD.MOV.U32 R0, RZ, RZ, 0x7f ;  /* 0x0000007fff007424 */ /* 0x000fe200078e00ff */
[----:B------:R-:W-:-:S04]  /*6930*/  ISETP.GT.U32.AND P0, PT, R2, 0x7f800000, PT ;  /* 0x7f8000000200780c */ /* 0x000fc80003f04070 */
[----:B------:R-:W-:-:S09]  /*6940*/  SEL R0, R0, 0x7c, P0 ;  /* 0x0000007c00007807 */ /* 0x000fd20000000000 */
.L_x_133:
[----:B------:R-:W-:Y:S05]  /*6950*/  BSYNC B0 ;  /* 0x0000000000007941 */ /* 0x000fea0003800000 */
.L_x_131:
[----:B------:R-:W-:-:S04]  /*6960*/  LOP3.LUT R2, R35, 0x80000000, RZ, 0xc0, !PT ;  /* 0x8000000023027812 */ /* 0x000fc800078ec0ff */
[----:B------:R-:W-:-:S04]  /*6970*/  SHF.R.U32.HI R3, RZ, 0x18, R2 ;  /* 0x00000018ff037819 */ /* 0x000fc80000011602 */
[----:B------:R-:W-:-:S05]  /*6980*/  LOP3.LUT R3, R0, R3, RZ, 0xfc, !PT ;  /* 0x0000000300037212 */ /* 0x000fca00078efcff */
[----:B------:R1:W-:Y:S01]  /*6990*/  STG.E.U8 desc[UR36][R16.64], R3 ;  /* 0x0000000310007986 */ /* 0x0003e2000c101124 */
[----:B------:R-:W-:Y:S05]  /*69a0*/  BRA `(.L_x_117) ;  /* 0x0000000400a07947 */ /* 0x000fea0003800000 */
.L_x_127:
[----:B------:R-:W1:Y:S02]  /*69b0*/  I2F.S64 R0, R34 ;  /* 0x0000002200007312 */ /* 0x000e640000301400 */
[----:B-1----:R-:W-:-:S05]  /*69c0*/  F2FP.BF16.F32.PACK_AB R0, RZ, R0 ;  /* 0x00000000ff00723e */ /* 0x002fca00000010ff */
[----:B------:R1:W-:Y:S01]  /*69d0*/  STG.E.U16 desc[UR36][R16.64], R0 ;  /* 0x0000000010007986 */ /* 0x0003e2000c101524 */
[----:B------:R-:W-:Y:S05]  /*69e0*/  BRA `(.L_x_117) ;  /* 0x0000000400907947 */ /* 0x000fea0003800000 */
.L_x_124:
        /* <DEDUP_REMOVED lines=10> */
.L_x_136:
        /* <DEDUP_REMOVED lines=17> */
.L_x_139:
[----:B------:R-:W-:-:S04]  /*6ba0*/  LOP3.LUT R2, R35, 0x80000000, RZ, 0xc0, !PT ;  /* 0x8000000023027812 */ /* 0x000fc800078ec0ff */
[----:B------:R-:W-:-:S04]  /*6bb0*/  SHF.R.U32.HI R3, RZ, 0x18, R2 ;  /* 0x00000018ff037819 */ /* 0x000fc80000011602 */
[----:B------:R-:W-:-:S04]  /*6bc0*/  LOP3.LUT R0, R0, R3, RZ, 0xfc, !PT ;  /* 0x0000000300007212 */ /* 0x000fc800078efcff */
[----:B------:R-:W-:-:S07]  /*6bd0*/  PRMT R8, R0, 0x7610, R8 ;  /* 0x0000761000087816 */ /* 0x000fce0000000008 */
.L_x_138:
[----:B------:R-:W-:Y:S05]  /*6be0*/  BSYNC B0 ;  /* 0x0000000000007941 */ /* 0x000fea0003800000 */
.L_x_137:
[----:B------:R4:W-:Y:S01]  /*6bf0*/  STG.E.U8 desc[UR36][R16.64], R8 ;  /* 0x0000000810007986 */ /* 0x0009e2000c101124 */
[----:B------:R-:W-:Y:S05]  /*6c00*/  BRA `(.L_x_117) ;  /* 0x0000000400087947 */ /* 0x000fea0003800000 */
.L_x_135:
        /* <DEDUP_REMOVED lines=17> */
.L_x_142:
[----:B------:R-:W-:-:S04]  /*6d20*/  LOP3.LUT R2, R35, 0x80000000, RZ, 0xc0, !PT ;  /* 0x8000000023027812 */ /* 0x000fc800078ec0ff */
[----:B------:R-:W-:-:S04]  /*6d30*/  SHF.R.U32.HI R3, RZ, 0x18, R2 ;  /* 0x00000018ff037819 */ /* 0x000fc80000011602 */
[----:B------:R-:W-:-:S04]  /*6d40*/  LOP3.LUT R0, R0, R3, RZ, 0xfc, !PT ;  /* 0x0000000300007212 */ /* 0x000fc800078efcff */
[----:B------:R-:W-:-:S07]  /*6d50*/  PRMT R8, R0, 0x7610, R8 ;  /* 0x0000761000087816 */ /* 0x000fce0000000008 */
.L_x_141:
[----:B------:R-:W-:Y:S05]  /*6d60*/  BSYNC B0 ;  /* 0x0000000000007941 */ /* 0x000fea0003800000 */
.L_x_140:
[----:B------:R1:W-:Y:S01]  /*6d70*/  STG.E.U8 desc[UR36][R16.64], R8 ;  /* 0x0000000810007986 */ /* 0x0003e2000c101124 */
[----:B------:R-:W-:Y:S05]  /*6d80*/  BRA `(.L_x_117) ;  /* 0x0000000000a87947 */ /* 0x000fea0003800000 */
.L_x_134:
        /* <DEDUP_REMOVED lines=18> */
[----:B------:R-:W-:-:S05]  /*6eb0*/  @!P0 IADD3 R0, R2, RZ, RZ ;  /* 0x000000ff02008210 */ /* 0x000fca0007ffe0ff */
[----:B------:R-:W-:-:S05]  /*6ec0*/  @P2 IMAD.MOV.U32 R3, RZ, RZ, R0 ;  /* 0x000000ffff032224 */ /* 0x000fca00078e0000 */
[----:B------:R2:W-:Y:S01]  /*6ed0*/  STG.E.U8 desc[UR36][R16.64], R3 ;  /* 0x0000000310007986 */ /* 0x0005e2000c101124 */
[----:B------:R-:W-:Y:S05]  /*6ee0*/  BRA `(.L_x_117) ;  /* 0x0000000000507947 */ /* 0x000fea0003800000 */
.L_x_116:
[----:B------:R-:W-:Y:S01]  /*6ef0*/  MOV R0, 0x0 ;  /* 0x0000000000007802 */ /* 0x000fe20000000f00 */
[----:B------:R-:W-:Y:S01]  /*6f00*/  ULDC.64 UR4, c[0x4][0xf8] ;  /* 0x01003e0000047ab9 */ /* 0x000fe20000000a00 */
[----:B------:R-:W-:Y:S01]  /*6f10*/  ULDC.64 UR6, c[0x4][0x10] ;  /* 0x0100040000067ab9 */ /* 0x000fe20000000a00 */
[----:B------:R-:W-:Y:S01]  /*6f20*/  IMAD.U32 R4, RZ, RZ, UR4 ;  /* 0x00000004ff047e24 */ /* 0x000fe2000f8e00ff */
[----:B------:R1:W2:Y:S01]  /*6f30*/  LDC.64 R2, c[0x4][R0] ;  /* 0x0100000000027b82 */ /* 0x0002a20000000a00 */
[----:B------:R-:W-:Y:S01]  /*6f40*/  IMAD.U32 R5, RZ, RZ, UR5 ;  /* 0x00000005ff057e24 */ /* 0x000fe2000f8e00ff */
[----:B------:R-:W-:Y:S01]  /*6f50*/  ULDC.64 UR4, c[0x4][0x100] ;  /* 0x0100400000047ab9 */ /* 0x000fe20000000a00 */
[----:B------:R-:W-:Y:S02]  /*6f60*/  IMAD.U32 R10, RZ, RZ, UR6 ;  /* 0x00000006ff0a7e24 */ /* 0x000fe4000f8e00ff */
[----:B0-----:R-:W-:Y:S02]  /*6f70*/  IMAD.U32 R6, RZ, RZ, UR4 ;  /* 0x00000004ff067e24 */ /* 0x001fe4000f8e00ff */
[----:B------:R-:W-:-:S02]  /*6f80*/  IMAD.U32 R7, RZ, RZ, UR5 ;  /* 0x00000005ff077e24 */ /* 0x000fc4000f8e00ff */
[----:B------:R-:W-:Y:S02]  /*6f90*/  IMAD.U32 R11, RZ, RZ, UR7 ;  /* 0x00000007ff0b7e24 */ /* 0x000fe4000f8e00ff */
[----:B------:R-:W-:Y:S02]  /*6fa0*/  IMAD.MOV.U32 R8, RZ, RZ, 0x65 ;  /* 0x00000065ff087424 */ /* 0x000fe400078e00ff */
[----:B------:R-:W-:Y:S02]  /*6fb0*/  IMAD.MOV.U32 R12, RZ, RZ, 0x1 ;  /* 0x00000001ff0c7424 */ /* 0x000fe400078e00ff */
[----:B-1----:R-:W-:-:S07]  /*6fc0*/  IMAD.MOV.U32 R13, RZ, RZ, RZ ;  /* 0x000000ffff0d7224 */ /* 0x002fce00078e00ff */
[----:B------:R-:W-:-:S07]  /*6fd0*/  LEPC R20, `(.L_x_145) ;  /* 0x000000001014794e */ /* 0x000fce0000000000 */
[----:B--2---:R-:W-:Y:S05]  /*6fe0*/  CALL.ABS.NOINC R2 ;  /* 0x0000000002007343 */ /* 0x004fea0003c00000 */
.L_x_145:
[----:B------:R-:W-:Y:S05]  /*6ff0*/  BRA `(.L_x_117) ;  /* 0x00000000000c7947 */ /* 0x000fea0003800000 */
.L_x_144:
[----:B------:R3:W-:Y:S01]  /*7000*/  STG.E.64 desc[UR36][R16.64], R34 ;  /* 0x0000002210007986 */ /* 0x0007e2000c101b24 */
[----:B------:R-:W-:Y:S05]  /*7010*/  BRA `(.L_x_117) ;  /* 0x0000000000047947 */ /* 0x000fea0003800000 */
.L_x_143:
[----:B------:R1:W-:Y:S02]  /*7020*/  STG.E desc[UR36][R16.64], R34 ;  /* 0x0000002210007986 */ /* 0x0003e4000c101924 */
.L_x_117:
[----:B------:R-:W-:-:S07]  /*7030*/  VIADD R19, R19, 0x80 ;  /* 0x0000008013137836 */ /* 0x000fce0000000000 */
.L_x_74:
[----:B------:R-:W-:Y:S05]  /*7040*/  BSYNC B6 ;  /* 0x0000000000067941 */ /* 0x000fea0003800000 */
.L_x_73:
        /* <DEDUP_REMOVED lines=307> */
.L_x_148:
        /* <DEDUP_REMOVED lines=21> */
.L_x_152:
[----:B------:R0:W5:Y:S01]  /*84d0*/  LDG.E.U8 R2, desc[UR36][R4.64] ;  /* 0x0000002404027981 */ /* 0x000162000c1e1100 */
[----:B------:R-:W-:Y:S01]  /*84e0*/  IMAD.MOV.U32 R3, RZ, RZ, RZ ;  /* 0x000000ffff037224 */ /* 0x000fe200078e00ff */
[----:B------:R-:W-:Y:S06]  /*84f0*/  BRA `(.L_x_154) ;  /* 0x0000000c00487947 */ /* 0x000fec0003800000 */
.L_x_151:
        /* <DEDUP_REMOVED lines=8> */
.L_x_156:
[----:B------:R-:W2:Y:S02]  /*8580*/  LDG.E R2, desc[UR36][R4.64] ;  /* 0x0000002404027981 */ /* 0x000ea4000c1e1900 */
[----:B--2---:R-:W-:Y:S01]  /*8590*/  SHF.R.S32.HI R3, RZ, 0x1f, R2 ;  /* 0x0000001fff037819 */ /* 0x004fe20000011402 */
[----:B------:R-:W-:Y:S06]  /*85a0*/  BRA `(.L_x_154) ;  /* 0x0000000c001c7947 */ /* 0x000fec0003800000 */
.L_x_155:
[----:B------:R-:W2:Y:S02]  /*85b0*/  LDG.E.S16 R2, desc[UR36][R4.64] ;  /* 0x0000002404027981 */ /* 0x000ea4000c1e1700 */
[----:B--2---:R-:W-:Y:S01]  /*85c0*/  SHF.R.S32.HI R3, RZ, 0x1f, R2 ;  /* 0x0000001fff037819 */ /* 0x004fe20000011402 */
[----:B------:R-:W-:Y:S06]  /*85d0*/  BRA `(.L_x_154) ;  /* 0x0000000c00107947 */ /* 0x000fec0003800000 */
.L_x_150:
        /* <DEDUP_REMOVED lines=9> */
.L_x_158:
[----:B------:R-:W2:Y:S02]  /*8670*/  LDG.E.U16 R4, desc[UR36][R4.64] ;  /* 0x0000002404047981 */ /* 0x000ea4000c1e1500 */
[----:B--2---:R-:W-:-:S06]  /*8680*/  HADD2.F32 R2, -RZ, R4.H0_H0 ;  /* 0x20000004ff027230 */ /* 0x004fcc0000004100 */
[----:B------:R-:W0:Y:S01]  /*8690*/  F2I.S64.TRUNC R2, R2 ;  /* 0x0000000200027311 */ /* 0x000e22000020d900 */
[----:B------:R-:W-:Y:S05]  /*86a0*/  BRA `(.L_x_154) ;  /* 0x0000000800dc7947 */ /* 0x000fea0003800000 */
.L_x_157:
        /* <DEDUP_REMOVED lines=9> */
.L_x_160:
[----:B------:R-:W2:Y:S02]  /*8740*/  LDG.E.U16 R4, desc[UR36][R4.64] ;  /* 0x0000002404047981 */ /* 0x000ea4000c1e1500 */
[----:B--2---:R-:W-:-:S06]  /*8750*/  HADD2.F32 R2, -RZ, R4.H0_H0 ;  /* 0x20000004ff027230 */ /* 0x004fcc0000004100 */
[----:B------:R-:W0:Y:S01]  /*8760*/  F2I.S64.TRUNC R2, R2 ;  /* 0x0000000200027311 */ /* 0x000e22000020d900 */
[----:B------:R-:W-:Y:S05]  /*8770*/  BRA `(.L_x_154) ;  /* 0x0000000800a87947 */ /* 0x000fea0003800000 */
.L_x_159:
[----:B------:R-:W2:Y:S02]  /*8780*/  LDG.E.64 R2, desc[UR36][R4.64] ;  /* 0x0000002404027981 */ /* 0x000ea4000c1e1b00 */
[----:B--2---:R-:W0:Y:S01]  /*8790*/  F2I.S64.F64.TRUNC R2, R2 ;  /* 0x0000000200027311 */ /* 0x004e22000030d900 */
[----:B------:R-:W-:Y:S05]  /*87a0*/  BRA `(.L_x_154) ;  /* 0x00000008009c7947 */ /* 0x000fea0003800000 */
.L_x_149:
        /* <DEDUP_REMOVED lines=13> */
.L_x_163:
[----:B------:R-:W2:Y:S02]  /*8880*/  LDG.E.64 R2, desc[UR36][R4.64] ;  /* 0x0000002404027981 */ /* 0x000ea4000c1e1b00 */
[----:B--2---:R-:W0:Y:S01]  /*8890*/  F2I.S64.F64.TRUNC R2, R2 ;  /* 0x0000000200027311 */ /* 0x004e22000030d900 */
[----:B------:R-:W-:Y:S05]  /*88a0*/  BRA `(.L_x_154) ;  /* 0x00000008005c7947 */ /* 0x000fea0003800000 */
.L_x_162:
        /* <DEDUP_REMOVED lines=27> */
.L_x_165:
[----:B------:R-:W2:Y:S02]  /*8a60*/  LDG.E.U8 R3, desc[UR36][R4.64] ;  /* 0x0000002404037981 */ /* 0x000ea4000c1e1100 */
[----:B--2---:R-:W-:-:S05]  /*8a70*/  IMAD.SHL.U32 R0, R3, 0x2000000, RZ ;  /* 0x0200000003007824 */ /* 0x004fca00078e00ff */
[----:B------:R-:W-:-:S13]  /*8a80*/  ISETP.GE.U32.AND P0, PT, R0, 0x8000000, PT ;  /* 0x080000000000780c */ /* 0x000fda0003f06070 */
[C---:B------:R-:W-:Y:S01]  /*8a90*/  @!P0 SHF.L.U32 R0, R3.reuse, 0x8, RZ ;  /* 0x0000000803008819 */ /* 0x040fe200000006ff */
        /* <DEDUP_REMOVED lines=10> */
.L_x_164:
[----:B------:R-:W2:Y:S02]  /*8b40*/  LDG.E.U16 R2, desc[UR36][R4.64] ;  /* 0x0000002404027981 */ /* 0x000ea4000c1e1500 */
[----:B--2---:R-:W-:-:S06]  /*8b50*/  IMAD.U32 R2, R2, 0x10000, RZ ;  /* 0x0001000002027824 */ /* 0x004fcc00078e00ff */
[----:B------:R-:W0:Y:S01]  /*8b60*/  F2I.S64.TRUNC R2, R2 ;  /* 0x0000000200027311 */ /* 0x000e22000020d900 */
[----:B------:R-:W-:Y:S05]  /*8b70*/  BRA `(.L_x_154) ;  /* 0x0000000400a87947 */ /* 0x000fea0003800000 */
.L_x_161:
        /* <DEDUP_REMOVED lines=11> */
.L_x_168:
        /* <DEDUP_REMOVED lines=21> */
.L_x_172:
[----:B------:R-:W-:Y:S05]  /*8d80*/  BSYNC B1 ;  /* 0x0000000000017941 */ /* 0x000fea0003800000 */
.L_x_171:
[----:B------:R-:W-:Y:S01]  /*8d90*/  IMAD.SHL.U32 R2, R2, 0x100000, RZ ;  /* 0x0010000002027824 */ /* 0x000fe200078e00ff */
[----:B------:R-:W-:-:S04]  /*8da0*/  LEA R3, R0, 0x3b800000, 0x17 ;  /* 0x3b80000000037811 */ /* 0x000fc800078eb8ff */
[----:B------:R-:W-:-:S07]  /*8db0*/  LOP3.LUT R2, R3, R2, R4, 0xfe, !PT ;  /* 0x0000000203027212 */ /* 0x000fce00078efe04 */
.L_x_170:
[----:B------:R-:W-:Y:S05]  /*8dc0*/  BSYNC B0 ;  /* 0x0000000000007941 */ /* 0x000fea0003800000 */
.L_x_169:
[----:B------:R-:W1:Y:S01]  /*8dd0*/  F2I.S64.TRUNC R2, R2 ;  /* 0x0000000200027311 */ /* 0x000e62000020d900 */
[----:B------:R-:W-:Y:S05]  /*8de0*/  BRA `(.L_x_154) ;  /* 0x00000004000c7947 */ /* 0x000fea0003800000 */
.L_x_167:
        /* <DEDUP_REMOVED lines=21> */
.L_x_176:
[----:B------:R-:W-:Y:S05]  /*8f40*/  BSYNC B1 ;  /* 0x0000000000017941 */ /* 0x000fea0003800000 */
.L_x_175:
[----:B------:R-:W-:Y:S01]  /*8f50*/  IMAD.SHL.U32 R2, R2, 0x200000, RZ ;  /* 0x0020000002027824 */ /* 0x000fe200078e00ff */
[----:B------:R-:W-:-:S04]  /*8f60*/  LEA R3, R0, 0x37800000, 0x17 ;  /* 0x3780000000037811 */ /* 0x000fc800078eb8ff */
[----:B------:R-:W-:-:S07]  /*8f70*/  LOP3.LUT R2, R3, R2, R4, 0xfe, !PT ;  /* 0x0000000203027212 */ /* 0x000fce00078efe04 */
.L_x_174:
[----:B------:R-:W-:Y:S05]  /*8f80*/  BSYNC B0 ;  /* 0x0000000000007941 */ /* 0x000fea0003800000 */
.L_x_173:
[----:B------:R-:W2:Y:S01]  /*8f90*/  F2I.S64.TRUNC R2, R2 ;  /* 0x0000000200027311 */ /* 0x000ea2000020d900 */
[----:B------:R-:W-:Y:S05]  /*8fa0*/  BRA `(.L_x_154) ;  /* 0x00000000009c7947 */ /* 0x000fea0003800000 */
.L_x_166:
        /* <DEDUP_REMOVED lines=14> */
.L_x_180:
[----:B------:R-:W-:Y:S05]  /*9090*/  BSYNC B0 ;  /* 0x0000000000007941 */ /* 0x000fea0003800000 */
.L_x_179:
[----:B------:R-:W4:Y:S01]  /*90a0*/  F2I.S64.TRUNC R2, R2 ;  /* 0x0000000200027311 */ /* 0x000f22000020d900 */
[----:B------:R-:W-:Y:S05]  /*90b0*/  BRA `(.L_x_154) ;  /* 0x0000000000587947 */ /* 0x000fea0003800000 */
.L_x_153:
[----:B------:R-:W-:Y:S01]  /*90c0*/  MOV R0, 0x0 ;  /* 0x0000000000007802 */ /* 0x000fe20000000f00 */
[----:B------:R-:W-:Y:S01]  /*90d0*/  ULDC.64 UR4, c[0x4][0xf8] ;  /* 0x01003e0000047ab9 */ /* 0x000fe20000000a00 */
[----:B------:R-:W-:Y:S01]  /*90e0*/  ULDC.64 UR6, c[0x4][0x8] ;  /* 0x0100020000067ab9 */ /* 0x000fe20000000a00 */
[----:B------:R-:W-:Y:S01]  /*90f0*/  IMAD.U32 R4, RZ, RZ, UR4 ;  /* 0x00000004ff047e24 */ /* 0x000fe2000f8e00ff */
[----:B------:R0:W1:Y:S01]  /*9100*/  LDC.64 R2, c[0x4][R0] ;  /* 0x0100000000027b82 */ /* 0x0000620000000a00 */
[----:B------:R-:W-:Y:S01]  /*9110*/  IMAD.U32 R5, RZ, RZ, UR5 ;  /* 0x00000005ff057e24 */ /* 0x000fe2000f8e00ff */
[----:B------:R-:W-:Y:S01]  /*9120*/  ULDC.64 UR4, c[0x4][0x100] ;  /* 0x0100400000047ab9 */ /* 0x000fe20000000a00 */
[----:B------:R-:W-:Y:S01]  /*9130*/  HFMA2.MMA R13, -RZ, RZ, 0, 0 ;  /* 0x00000000ff0d7435 */ /* 0x000fe200000001ff */
[----:B------:R-:W-:Y:S02]  /*9140*/  IMAD.U32 R6, RZ, RZ, UR4 ;  /* 0x00000004ff067e24 */ /* 0x000fe4000f8e00ff */
[----:B------:R-:W-:-:S02]  /*9150*/  IMAD.U32 R7, RZ, RZ, UR5 ;  /* 0x00000005ff077e24 */ /* 0x000fc4000f8e00ff */
[----:B------:R-:W-:Y:S02]  /*9160*/  IMAD.U32 R10, RZ, RZ, UR6 ;  /* 0x00000006ff0a7e24 */ /* 0x000fe4000f8e00ff */
[----:B------:R-:W-:Y:S02]  /*9170*/  IMAD.U32 R11, RZ, RZ, UR7 ;  /* 0x00000007ff0b7e24 */ /* 0x000fe4000f8e00ff */
[----:B------:R-:W-:Y:S02]  /*9180*/  IMAD.MOV.U32 R8, RZ, RZ, 0x4e ;  /* 0x0000004eff087424 */ /* 0x000fe400078e00ff */
[----:B0-----:R-:W-:-:S07]  /*9190*/  IMAD.MOV.U32 R12, RZ, RZ, 0x1 ;  /* 0x00000001ff0c7424 */ /* 0x001fce00078e00ff */
[----:B------:R-:W-:-:S07]  /*91a0*/  LEPC R20, `(.L_x_181) ;  /* 0x000000001014794e */ /* 0x000fce0000000000 */
[----:B-1----:R-:W-:Y:S05]  /*91b0*/  CALL.ABS.NOINC R2 ;  /* 0x0000000002007343 */ /* 0x002fea0003c00000 */
.L_x_181:
[----:B------:R-:W-:Y:S01]  /*91c0*/  CS2R R2, SRZ ;  /* 0x0000000000027805 */ /* 0x000fe2000001ff00 */
[----:B------:R-:W-:Y:S06]  /*91d0*/  BRA `(.L_x_154) ;  /* 0x0000000000107947 */ /* 0x000fec0003800000 */
.L_x_178:
[----:B------:R3:W5:Y:S01]  /*91e0*/  LDG.E.64 R2, desc[UR36][R4.64] ;  /* 0x0000002404027981 */ /* 0x000762000c1e1b00 */
[----:B------:R-:W-:Y:S05]  /*91f0*/  BRA `(.L_x_154) ;  /* 0x0000000000087947 */ /* 0x000fea0003800000 */
.L_x_177:
[----:B------:R0:W5:Y:S01]  /*9200*/  LDG.E R2, desc[UR36][R4.64] ;  /* 0x0000002404027981 */ /* 0x000162000c1e1900 */
[----:B------:R-:W-:-:S07]  /*9210*/  IMAD.MOV.U32 R3, RZ, RZ, RZ ;  /* 0x000000ffff037224 */ /* 0x000fce00078e00ff */
.L_x_154:
        /* <DEDUP_REMOVED lines=40> */
.L_x_184:
        /* <DEDUP_REMOVED lines=44> */
.L_x_183:
[----:B------:R-:W-:Y:S05]  /*9760*/  @!P0 BRA `(.L_x_182) ;  /* 0x0000000000a48947 */ /* 0x000fea0003800000 */
[----:B------:R-:W-:Y:S01]  /*9770*/  MOV R4, R8 ;  /* 0x0000000800047202 */ /* 0x000fe20000000f00 */
[-C--:B0-----:R-:W-:Y:S01]  /*9780*/  IMAD R2, R39, R6.reuse, RZ ;  /* 0x0000000627027224 */ /* 0x081fe200078e02ff */
[----:B------:R-:W-:Y:S01]  /*9790*/  ULDC.64 UR4, c[0x0][0x438] ;  /* 0x00010e0000047ab9 */ /* 0x000fe20000000a00 */
[----:B------:R-:W-:Y:S02]  /*97a0*/  ULDC.64 UR6, c[0x0][0x420] ;  /* 0x0001080000067ab9 */ /* 0x000fe40000000a00 */
[----:B------:R-:W-:-:S04]  /*97b0*/  IMAD.WIDE.U32 R4, R43, R6, R4 ;  /* 0x000000062b047225 */ /* 0x000fc800078e0004 */
[C---:B------:R-:W-:Y:S01]  /*97c0*/  IMAD R3, R43.reuse, R7, R2 ;  /* 0x000000072b037224 */ /* 0x040fe200078e0202 */
[----:B------:R-:W-:Y:S02]  /*97d0*/  LEA R2, P0, R43, UR4, 0x3 ;  /* 0x000000042b027c11 */ /* 0x000fe4000f8018ff */
[----:B------:R-:W-:Y:S01]  /*97e0*/  LEA R10, P1, R4, UR6, 0x3 ;  /* 0x00000006040a7c11 */ /* 0x000fe2000f8218ff */
[----:B------:R-:W-:Y:S01]  /*97f0*/  IMAD.IADD R5, R5, 0x1, R3 ;  /* 0x0000000105057824 */ /* 0x000fe200078e0203 */
[----:B------:R-:W-:-:S04]  /*9800*/  LEA.HI.X R3, R43, UR5, R39, 0x3, P0 ;  /* 0x000000052b037c11 */ /* 0x000fc800080f1c27 */
[----:B------:R-:W-:Y:S01]  /*9810*/  LEA.HI.X R11, R4, UR7, R5, 0x3, P1 ;  /* 0x00000007040b7c11 */ /* 0x000fe200088f1c05 */
        /* <DEDUP_REMOVED lines=30> */
.L_x_182:
        /* <DEDUP_REMOVED lines=14> */
.L_x_188:
[----:B------:R4:W-:Y:S01]  /*9ae0*/  STG.E.U8 desc[UR36][R16.64], R34 ;  /* 0x0000002210007986 */ /* 0x0009e2000c101124 */
[----:B------:R-:W-:Y:S05]  /*9af0*/  BRA `(.L_x_190) ;  /* 0x0000000c004c7947 */ /* 0x000fea0003800000 */
.L_x_187:
        /* <DEDUP_REMOVED lines=8> */
.L_x_192:
[----:B------:R3:W-:Y:S01]  /*9b80*/  STG.E desc[UR36][R16.64], R34 ;  /* 0x0000002210007986 */ /* 0x0007e2000c101924 */
[----:B------:R-:W-:Y:S05]  /*9b90*/  BRA `(.L_x_190) ;  /* 0x0000000c00247947 */ /* 0x000fea0003800000 */
.L_x_191:
[----:B------:R1:W-:Y:S01]  /*9ba0*/  STG.E.U16 desc[UR36][R16.64], R34 ;  /* 0x0000002210007986 */ /* 0x0003e2000c101524 */
[----:B------:R-:W-:Y:S05]  /*9bb0*/  BRA `(.L_x_190) ;  /* 0x0000000c001c7947 */ /* 0x000fea0003800000 */
.L_x_186:
        /* <DEDUP_REMOVED lines=9> */
.L_x_194:
[----:B------:R-:W1:Y:S02]  /*9c50*/  I2F.S64 R0, R34 ;  /* 0x0000002200007312 */ /* 0x000e640000301400 */
[----:B-1----:R-:W-:-:S05]  /*9c60*/  F2FP.F16.F32.PACK_AB R0, RZ, R0 ;  /* 0x00000000ff00723e */ /* 0x002fca00000000ff */
[----:B------:R1:W-:Y:S01]  /*9c70*/  STG.E.U16 desc[UR36][R16.64], R0 ;  /* 0x0000000010007986 */ /* 0x0003e2000c101524 */
[----:B------:R-:W-:Y:S05]  /*9c80*/  BRA `(.L_x_190) ;  /* 0x0000000800e87947 */ /* 0x000fea0003800000 */
.L_x_193:
        /* <DEDUP_REMOVED lines=10> */
.L_x_196:
[----:B------:R-:W1:Y:S02]  /*9d30*/  I2F.S64 R34, R34 ;  /* 0x0000002200227312 */ /* 0x000e640000301400 */
[----:B-1----:R-:W-:-:S04]  /*9d40*/  F2FP.F16.F32.PACK_AB R3, RZ, R34 ;  /* 0x00000022ff03723e */ /* 0x002fc800000000ff */
[----:B------:R-:W-:-:S05]  /*9d50*/  PRMT R3, R3, 0x5410, RZ ;  /* 0x0000541003037816 */ /* 0x000fca00000000ff */
[----:B------:R1:W-:Y:S01]  /*9d60*/  STG.E desc[UR36][R16.64], R3 ;  /* 0x0000000310007986 */ /* 0x0003e2000c101924 */
[----:B------:R-:W-:Y:S05]  /*9d70*/  BRA `(.L_x_190) ;  /* 0x0000000800ac7947 */ /* 0x000fea0003800000 */
.L_x_195:
[----:B------:R-:W1:Y:S02]  /*9d80*/  I2F.F64.S64 R2, R34 ;  /* 0x0000002200027312 */ /* 0x000e640000301c00 */
[----:B-1----:R1:W-:Y:S01]  /*9d90*/  STG.E.64 desc[UR36][R16.64], R2 ;  /* 0x0000000210007986 */ /* 0x0023e2000c101b24 */
[----:B------:R-:W-:Y:S05]  /*9da0*/  BRA `(.L_x_190) ;  /* 0x0000000800a07947 */ /* 0x000fea0003800000 */
.L_x_185:
        /* <DEDUP_REMOVED lines=13> */
.L_x_199:
[----:B------:R-:W1:Y:S01]  /*9e80*/  I2F.F64.S64 R4, R34 ;  /* 0x0000002200047312 */ /* 0x000e620000301c00 */
[----:B0-----:R-:W-:-:S05]  /*9e90*/  CS2R R6, SRZ ;  /* 0x0000000000067805 */ /* 0x001fca000001ff00 */
[----:B-1----:R0:W-:Y:S01]  /*9ea0*/  STG.E.128 desc[UR36][R16.64], R4 ;  /* 0x0000000410007986 */ /* 0x0021e2000c101d24 */
[----:B------:R-:W-:Y:S05]  /*9eb0*/  BRA `(.L_x_190) ;  /* 0x00000008005c7947 */ /* 0x000fea0003800000 */
.L_x_198:
        /* <DEDUP_REMOVED lines=21> */
.L_x_203:
[----:B------:R-:W-:Y:S05]  /*a010*/  BSYNC B0 ;  /* 0x0000000000007941 */ /* 0x000fea0003800000 */
.L_x_202:
[----:B------:R-:W-:-:S05]  /*a020*/  LOP3.LUT R3, R0, R3, RZ, 0xfc, !PT ;  /* 0x0000000300037212 */ /* 0x000fca00078efcff */
[----:B------:R1:W-:Y:S01]  /*a030*/  STG.E.U8 desc[UR36][R16.64], R3 ;  /* 0x0000000310007986 */ /* 0x0003e2000c101124 */
[----:B------:R-:W-:Y:S05]  /*a040*/  BRA `(.L_x_190) ;  /* 0x0000000400f87947 */ /* 0x000fea0003800000 */
.L_x_201:
        /* <DEDUP_REMOVED lines=13> */
.L_x_205:
[----:B------:R-:W-:Y:S01]  /*a120*/  IMAD.MOV.U32 R0, RZ, RZ, 0x7f ;  /* 0x0000007fff007424 */ /* 0x000fe200078e00ff */
[----:B------:R-:W-:-:S04]  /*a130*/  ISETP.GT.U32.AND P0, PT, R2, 0x7f800000, PT ;  /* 0x7f8000000200780c */ /* 0x000fc80003f04070 */
[----:B------:R-:W-:-:S09]  /*a140*/  SEL R0, R0, 0x7c, P0 ;  /* 0x0000007c00007807 */ /* 0x000fd20000000000 */
.L_x_206:
[----:B------:R-:W-:Y:S05]  /*a150*/  BSYNC B0 ;  /* 0x0000000000007941 */ /* 0x000fea0003800000 */
.L_x_204:
[----:B------:R-:W-:-:S04]  /*a160*/  LOP3.LUT R2, R35, 0x80000000, RZ, 0xc0, !PT ;  /* 0x8000000023027812 */ /* 0x000fc800078ec0ff */
[----:B------:R-:W-:-:S04]  /*a170*/  SHF.R.U32.HI R3, RZ, 0x18, R2 ;  /* 0x00000018ff037819 */ /* 0x000fc80000011602 */
[----:B------:R-:W-:-:S05]  /*a180*/  LOP3.LUT R3, R0, R3, RZ, 0xfc, !PT ;  /* 0x0000000300037212 */ /* 0x000fca00078efcff */
[----:B------:R1:W-:Y:S01]  /*a190*/  STG.E.U8 desc[UR36][R16.64], R3 ;  /* 0x0000000310007986 */ /* 0x0003e2000c101124 */
[----:B------:R-:W-:Y:S05]  /*a1a0*/  BRA `(.L_x_190) ;  /* 0x0000000400a07947 */ /* 0x000fea0003800000 */
.L_x_200:
[----:B------:R-:W1:Y:S02]  /*a1b0*/  I2F.S64 R0, R34 ;  /* 0x0000002200007312 */ /* 0x000e640000301400 */
[----:B-1----:R-:W-:-:S05]  /*a1c0*/  F2FP.BF16.F32.PACK_AB R0, RZ, R0 ;  /* 0x00000000ff00723e */ /* 0x002fca00000010ff */
[----:B------:R1:W-:Y:S01]  /*a1d0*/  STG.E.U16 desc[UR36][R16.64], R0 ;  /* 0x0000000010007986 */ /* 0x0003e2000c101524 */
[----:B------:R-:W-:Y:S05]  /*a1e0*/  BRA `(.L_x_190) ;  /* 0x0000000400907947 */ /* 0x000fea0003800000 */
.L_x_197:
        /* <DEDUP_REMOVED lines=10> */
.L_x_209:
        /* <DEDUP_REMOVED lines=17> */
.L_x_212:
[----:B------:R-:W-:-:S04]  /*a3a0*/  LOP3.LUT R2, R35, 0x80000000, RZ, 0xc0, !PT ;  /* 0x8000000023027812 */ /* 0x000fc800078ec0ff */
[----:B------:R-:W-:-:S04]  /*a3b0*/  SHF.R.U32.HI R3, RZ, 0x18, R2 ;  /* 0x00000018ff037819 */ /* 0x000fc80000011602 */
[----:B------:R-:W-:-:S04]  /*a3c0*/  LOP3.LUT R0, R0, R3, RZ, 0xfc, !PT ;  /* 0x0000000300007212 */ /* 0x000fc800078efcff */
[----:B------:R-:W-:-:S07]  /*a3d0*/  PRMT R8, R0, 0x7610, R8 ;  /* 0x0000761000087816 */ /* 0x000fce0000000008 */
.L_x_211:
[----:B------:R-:W-:Y:S05]  /*a3e0*/  BSYNC B0 ;  /* 0x0000000000007941 */ /* 0x000fea0003800000 */
.L_x_210:
[----:B------:R1:W-:Y:S01]  /*a3f0*/  STG.E.U8 desc[UR36][R16.64], R8 ;  /* 0x0000000810007986 */ /* 0x0003e2000c101124 */
[----:B------:R-:W-:Y:S05]  /*a400*/  BRA `(.L_x_190) ;  /* 0x0000000400087947 */ /* 0x000fea0003800000 */
.L_x_208:
        /* <DEDUP_REMOVED lines=17> */
.L_x_215:
[----:B------:R-:W-:-:S04]  /*a520*/  LOP3.LUT R2, R35, 0x80000000, RZ, 0xc0, !PT ;  /* 0x8000000023027812 */ /* 0x000fc800078ec0ff */
[----:B------:R-:W-:-:S04]  /*a530*/  SHF.R.U32.HI R3, RZ, 0x18, R2 ;  /* 0x00000018ff037819 */ /* 0x000fc80000011602 */
[----:B------:R-:W-:-:S04]  /*a540*/  LOP3.LUT R0, R0, R3, RZ, 0xfc, !PT ;  /* 0x0000000300007212 */ /* 0x000fc800078efcff */
[----:B------:R-:W-:-:S07]  /*a550*/  PRMT R8, R0, 0x7610, R8 ;  /* 0x0000761000087816 */ /* 0x000fce0000000008 */
.L_x_214:
[----:B------:R-:W-:Y:S05]  /*a560*/  BSYNC B0 ;  /* 0x0000000000007941 */ /* 0x000fea0003800000 */
.L_x_213:
[----:B------:R1:W-:Y:S01]  /*a570*/  STG.E.U8 desc[UR36][R16.64], R8 ;  /* 0x0000000810007986 */ /* 0x0003e2000c101124 */
[----:B------:R-:W-:Y:S05]  /*a580*/  BRA `(.L_x_190) ;  /* 0x0000000000a87947 */ /* 0x000fea0003800000 */
.L_x_207:
        /* <DEDUP_REMOVED lines=22> */
.L_x_189:
[----:B------:R-:W-:Y:S01]  /*a6f0*/  MOV R0, 0x0 ;  /* 0x0000000000007802 */ /* 0x000fe20000000f00 */
[----:B------:R-:W-:Y:S01]  /*a700*/  ULDC.64 UR4, c[0x4][0xf8] ;  /* 0x01003e0000047ab9 */ /* 0x000fe20000000a00 */
[----:B------:R-:W-:Y:S01]  /*a710*/  ULDC.64 UR6, c[0x4][0x10] ;  /* 0x0100040000067ab9 */ /* 0x000fe20000000a00 */
[----:B------:R-:W-:Y:S01]  /*a720*/  IMAD.U32 R4, RZ, RZ, UR4 ;  /* 0x00000004ff047e24 */ /* 0x000fe2000f8e00ff */
[----:B------:R1:W2:Y:S01]  /*a730*/  LDC.64 R2, c[0x4][R0] ;  /* 0x0100000000027b82 */ /* 0x0002a20000000a00 */
[----:B------:R-:W-:Y:S01]  /*a740*/  IMAD.U32 R5, RZ, RZ, UR5 ;  /* 0x00000005ff057e24 */ /* 0x000fe2000f8e00ff */
[----:B------:R-:W-:Y:S01]  /*a750*/  ULDC.64 UR4, c[0x4][0x100] ;  /* 0x0100400000047ab9 */ /* 0x000fe20000000a00 */
[----:B------:R-:W-:Y:S01]  /*a760*/  IMAD.U32 R10, RZ, RZ, UR6 ;  /* 0x00000006ff0a7e24 */ /* 0x000fe2000f8e00ff */
[----:B------:R-:W-:Y:S01]  /*a770*/  MOV R11, UR7 ;  /* 0x00000007000b7c02 */ /* 0x000fe20008000f00 */
[----:B0-----:R-:W-:Y:S02]  /*a780*/  IMAD.U32 R6, RZ, RZ, UR4 ;  /* 0x00000004ff067e24 */ /* 0x001fe4000f8e00ff */
[----:B------:R-:W-:-:S02]  /*a790*/  IMAD.U32 R7, RZ, RZ, UR5 ;  /* 0x00000005ff077e24 */ /* 0x000fc4000f8e00ff */
[----:B------:R-:W-:Y:S02]  /*a7a0*/  IMAD.MOV.U32 R8, RZ, RZ, 0x65 ;  /* 0x00000065ff087424 */ /* 0x000fe400078e00ff */
[----:B------:R-:W-:Y:S02]  /*a7b0*/  IMAD.MOV.U32 R12, RZ, RZ, 0x1 ;  /* 0x00000001ff0c7424 */ /* 0x000fe400078e00ff */
[----:B-1----:R-:W-:-:S07]  /*a7c0*/  IMAD.MOV.U32 R13, RZ, RZ, RZ ;  /* 0x000000ffff0d7224 */ /* 0x002fce00078e00ff */
[----:B------:R-:W-:-:S07]  /*a7d0*/  LEPC R20, `(.L_x_218) ;  /* 0x000000001014794e */ /* 0x000fce0000000000 */
[----:B--2---:R-:W-:Y:S05]  /*a7e0*/  CALL.ABS.NOINC R2 ;  /* 0x0000000002007343 */ /* 0x004fea0003c00000 */
.L_x_218:
[----:B------:R-:W-:Y:S05]  /*a7f0*/  BRA `(.L_x_190) ;  /* 0x00000000000c7947 */ /* 0x000fea0003800000 */
.L_x_217:
[----:B------:R1:W-:Y:S01]  /*a800*/  STG.E.64 desc[UR36][R16.64], R34 ;  /* 0x0000002210007986 */ /* 0x0003e2000c101b24 */
[----:B------:R-:W-:Y:S05]  /*a810*/  BRA `(.L_x_190) ;  /* 0x0000000000047947 */ /* 0x000fea0003800000 */
.L_x_216:
[----:B------:R1:W-:Y:S02]  /*a820*/  STG.E desc[UR36][R16.64], R34 ;  /* 0x0000002210007986 */ /* 0x0003e4000c101924 */
.L_x_190:
[----:B------:R-:W-:-:S07]  /*a830*/  VIADD R19, R19, 0x80 ;  /* 0x0000008013137836 */ /* 0x000fce0000000000 */
.L_x_147:
[----:B------:R-:W-:Y:S05]  /*a840*/  BSYNC B6 ;  /* 0x0000000000067941 */ /* 0x000fea0003800000 */
.L_x_146:
[----:B------:R-:W-:Y:S02]  /*a850*/  ULDC UR4, c[0x0][0x210] ;  /* 0x0000840000047ab9 */ /* 0x000fe40000000800 */
[----:B------:R-:W-:-:S13]  /*a860*/  ISETP.GE.AND P0, PT, R19, UR4, PT ;  /* 0x0000000413007c0c */ /* 0x000fda000bf06270 */
[----:B------:R-:W-:Y:S05]  /*a870*/  @P0 EXIT ;  /* 0x000000000000094d */ /* 0x000fea0003800000 */
        /* <DEDUP_REMOVED lines=303> */
.L_x_219:
        /* <DEDUP_REMOVED lines=21> */
.L_x_223:
[----:B------:R1:W5:Y:S01]  /*bcc0*/  LDG.E.U8 R2, desc[UR36][R4.64] ;  /* 0x0000002404027981 */ /* 0x000362000c1e1100 */
[----:B------:R-:W-:Y:S01]  /*bcd0*/  IMAD.MOV.U32 R3, RZ, RZ, RZ ;  /* 0x000000ffff037224 */ /* 0x000fe200078e00ff */
[----:B------:R-:W-:Y:S06]  /*bce0*/  BRA `(.L_x_225) ;  /* 0x0000000c00487947 */ /* 0x000fec0003800000 */
.L_x_222:
        /* <DEDUP_REMOVED lines=8> */
.L_x_227:
[----:B------:R-:W2:Y:S02]  /*bd70*/  LDG.E R2, desc[UR36][R4.64] ;  /* 0x0000002404027981 */ /* 0x000ea4000c1e1900 */
[----:B--2---:R-:W-:Y:S01]  /*bd80*/  SHF.R.S32.HI R3, RZ, 0x1f, R2 ;  /* 0x0000001fff037819 */ /* 0x004fe20000011402 */
[----:B------:R-:W-:Y:S06]  /*bd90*/  BRA `(.L_x_225) ;  /* 0x0000000c001c7947 */ /* 0x000fec0003800000 */
.L_x_226:
[----:B------:R-:W2:Y:S02]  /*bda0*/  LDG.E.S16 R2, desc[UR36][R4.64] ;  /* 0x0000002404027981 */ /* 0x000ea4000c1e1700 */
[----:B--2---:R-:W-:Y:S01]  /*bdb0*/  SHF.R.S32.HI R3, RZ, 0x1f, R2 ;  /* 0x0000001fff037819 */ /* 0x004fe20000011402 */
[----:B------:R-:W-:Y:S06]  /*bdc0*/  BRA `(.L_x_225) ;  /* 0x0000000c00107947 */ /* 0x000fec0003800000 */
.L_x_221:
        /* <DEDUP_REMOVED lines=9> */
.L_x_229:
[----:B------:R-:W2:Y:S02]  /*be60*/  LDG.E.U16 R4, desc[UR36][R4.64] ;  /* 0x0000002404047981 */ /* 0x000ea4000c1e1500 */
[----:B--2---:R-:W-:-:S06]  /*be70*/  HADD2.F32 R2, -RZ, R4.H0_H0 ;  /* 0x20000004ff027230 */ /* 0x004fcc0000004100 */
[----:B------:R-:W0:Y:S01]  /*be80*/  F2I.S64.TRUNC R2, R2 ;  /* 0x0000000200027311 */ /* 0x000e22000020d900 */
[----:B------:R-:W-:Y:S05]  /*be90*/  BRA `(.L_x_225) ;  /* 0x0000000800dc7947 */ /* 0x000fea0003800000 */
.L_x_228:
[----:B------:R-:W-:-:S13]  /*bea0*/  ISETP.NE.AND P0, PT, R2, 0x7, PT ;  /* 0x000000070200780c */ /* 0x000fda0003f05270 */
[----:B------:R-:W-:Y:S05]  /*beb0*/  @!P0 BRA `(.L_x_230) ;  /* 0x00000000002c8947 */ /* 0x000fea0003800000 */
[----:B------:R-:W-:-:S13]  /*bec0*/  ISETP.NE.AND P0, PT, R2, 0x8, PT ;  /* 0x000000080200780c */ /* 0x000fda0003f05270 */
[----:B------:R-:W-:Y:S05]  /*bed0*/  @!P0 BRA `(.L_x_231) ;  /* 0x0000000000148947 */ /* 0x000fea0003800000 */
[----:B------:R-:W-:-:S13]  /*bee0*/  ISETP.NE.AND P0, PT, R2, 0x9, PT ;  /* 0x000000090200780c */ /* 0x000fda0003f05270 */
[----:B------:R-:W-:Y:S05]  /*bef0*/  @P0 BRA `(.L_x_224) ;  /* 0x00000008006c0947 */ /* 0x000fea0003800000 */
[----:B------:R-:W2:Y:S02]  /*bf00*/  LDG.E R2, desc[UR36][R4.64] ;  /* 0x0000002404027981 */ /* 0x000ea4000c1e1900 */
[----:B--2---:R-:W3:Y:S01]  /*bf10*/  F2I.S64.TRUNC R2, R2 ;  /* 0x0000000200027311 */ /* 0x004ee2000020d900 */
[----:B------:R-:W-:Y:S05]  /*bf20*/  BRA `(.L_x_225) ;  /* 0x0000000800b87947 */ /* 0x000fea0003800000 */
.L_x_231:
[----:B------:R-:W2:Y:S02]  /*bf30*/  LDG.E.U16 R4, desc[UR36][R4.64] ;  /* 0x0000002404047981 */ /* 0x000ea4000c1e1500 */
[----:B--2---:R-:W-:-:S06]  /*bf40*/  HADD2.F32 R2, -RZ, R4.H0_H0 ;  /* 0x20000004ff027230 */ /* 0x004fcc0000004100 */
[----:B------:R-:W4:Y:S01]  /*bf50*/  F2I.S64.TRUNC R2, R2 ;  /* 0x0000000200027311 */ /* 0x000f22000020d900 */
[----:B------:R-:W-:Y:S05]  /*bf60*/  BRA `(.L_x_225) ;  /* 0x0000000800a87947 */ /* 0x000fea0003800000 */
.L_x_230:
[----:B------:R-:W2:Y:S02]  /*bf70*/  LDG.E.64 R2, desc[UR36][R4.64] ;  /* 0x0000002404027981 */ /* 0x000ea4000c1e1b00 */
[----:B--2---:R-:W2:Y:S01]  /*bf80*/  F2I.S64.F64.TRUNC R2, R2 ;  /* 0x0000000200027311 */ /* 0x004ea2000030d900 */
[----:B------:R-:W-:Y:S05]  /*bf90*/  BRA `(.L_x_225) ;  /* 0x00000008009c7947 */ /* 0x000fea0003800000 */
.L_x_220:
        /* <DEDUP_REMOVED lines=13> */
.L_x_234:
[----:B------:R-:W2:Y:S02]  /*c070*/  LDG.E.64 R2, desc[UR36][R4.64] ;  /* 0x0000002404027981 */ /* 0x000ea4000c1e1b00 */
[----:B--2---:R-:W0:Y:S01]  /*c080*/  F2I.S64.F64.TRUNC R2, R2 ;  /* 0x0000000200027311 */ /* 0x004e22000030d900 */
[----:B------:R-:W-:Y:S05]  /*c090*/  BRA `(.L_x_225) ;  /* 0x00000008005c7947 */ /* 0x000fea0003800000 */
.L_x_233:
        /* <DEDUP_REMOVED lines=27> */
.L_x_236:
        /* <DEDUP_REMOVED lines=14> */
.L_x_235:
[----:B------:R-:W2:Y:S02]  /*c330*/  LDG.E.U16 R2, desc[UR36][R4.64] ;  /* 0x0000002404027981 */ /* 0x000ea4000c1e1500 */
[----:B--2---:R-:W-:-:S06]  /*c340*/  IMAD.U32 R2, R2, 0x10000, RZ ;  /* 0x0001000002027824 */ /* 0x004fcc00078e00ff */
[----:B------:R-:W0:Y:S01]  /*c350*/  F2I.S64.TRUNC R2, R2 ;  /* 0x0000000200027311 */ /* 0x000e22000020d900 */
[----:B------:R-:W-:Y:S05]  /*c360*/  BRA `(.L_x_225) ;  /* 0x0000000400a87947 */ /* 0x000fea0003800000 */
.L_x_232:
        /* <DEDUP_REMOVED lines=11> */
.L_x_239:
[----:B------:R-:W2:Y:S01]  /*c420*/  LDG.E.U8 R4, desc[UR36][R4.64] ;  /* 0x0000002404047981 */ /* 0x000ea2000c1e1100 */
[----:B------:R-:W-:Y:S01]  /*c430*/  BSSY B0, `(.L_x_240) ;  /* 0x0000018000007945 */ /* 0x000fe20003800000 */
[----:B------:R-:W-:Y:S01]  /*c440*/  HFMA2.MMA R2, -RZ, RZ, 0, 0 ;  /* 0x00000000ff027435 */ /* 0x000fe200000001ff */
        /* <DEDUP_REMOVED lines=18> */
.L_x_243:
[----:B------:R-:W-:Y:S05]  /*c570*/  BSYNC B1 ;  /* 0x0000000000017941 */ /* 0x000fea0003800000 */
.L_x_242:
[----:B------:R-:W-:Y:S01]  /*c580*/  IMAD.SHL.U32 R2, R2, 0x100000, RZ ;  /* 0x0010000002027824 */ /* 0x000fe200078e00ff */
[----:B------:R-:W-:-:S04]  /*c590*/  LEA R3, R0, 0x3b800000, 0x17 ;  /* 0x3b80000000037811 */ /* 0x000fc800078eb8ff */
[----:B------:R-:W-:-:S07]  /*c5a0*/  LOP3.LUT R2, R3, R2, R4, 0xfe, !PT ;  /* 0x0000000203027212 */ /* 0x000fce00078efe04 */
.L_x_241:
[----:B------:R-:W-:Y:S05]  /*c5b0*/  BSYNC B0 ;  /* 0x0000000000007941 */ /* 0x000fea0003800000 */
.L_x_240:
[----:B------:R-:W0:Y:S01]  /*c5c0*/  F2I.S64.TRUNC R2, R2 ;  /* 0x0000000200027311 */ /* 0x000e22000020d900 */
[----:B------:R-:W-:Y:S05]  /*c5d0*/  BRA `(.L_x_225) ;  /* 0x00000004000c7947 */ /* 0x000fea0003800000 */
.L_x_238:
        /* <DEDUP_REMOVED lines=21> */
.L_x_247:
[----:B------:R-:W-:Y:S05]  /*c730*/  BSYNC B1 ;  /* 0x0000000000017941 */ /* 0x000fea0003800000 */
.L_x_246:
[----:B------:R-:W-:Y:S01]  /*c740*/  IMAD.SHL.U32 R2, R2, 0x200000, RZ ;  /* 0x0020000002027824 */ /* 0x000fe200078e00ff */
[----:B------:R-:W-:-:S04]  /*c750*/  LEA R3, R0, 0x37800000, 0x17 ;  /* 0x3780000000037811 */ /* 0x000fc800078eb8ff */
[----:B------:R-:W-:-:S07]  /*c760*/  LOP3.LUT R2, R3, R2, R4, 0xfe, !PT ;  /* 0x0000000203027212 */ /* 0x000fce00078efe04 */
.L_x_245:
[----:B------:R-:W-:Y:S05]  /*c770*/  BSYNC B0 ;  /* 0x0000000000007941 */ /* 0x000fea0003800000 */
.L_x_244:
[----:B------:R-:W0:Y:S01]  /*c780*/  F2I.S64.TRUNC R2, R2 ;  /* 0x0000000200027311 */ /* 0x000e22000020d900 */
[----:B------:R-:W-:Y:S05]  /*c790*/  BRA `(.L_x_225) ;  /* 0x00000000009c7947 */ /* 0x000fea0003800000 */
.L_x_237:
        /* <DEDUP_REMOVED lines=14> */
.L_x_251:
[----:B------:R-:W-:Y:S05]  /*c880*/  BSYNC B0 ;  /* 0x0000000000007941 */ /* 0x000fea0003800000 */
.L_x_250:
[----:B------:R-:W0:Y:S01]  /*c890*/  F2I.S64.TRUNC R2, R2 ;  /* 0x0000000200027311 */ /* 0x000e22000020d900 */
[----:B------:R-:W-:Y:S05]  /*c8a0*/  BRA `(.L_x_225) ;  /* 0x0000000000587947 */ /* 0x000fea0003800000 */
.L_x_224:
        /* <DEDUP_REMOVED lines=16> */
.L_x_252:
[----:B------:R-:W-:Y:S01]  /*c9b0*/  CS2R R2, SRZ ;  /* 0x0000000000027805 */ /* 0x000fe2000001ff00 */
[----:B------:R-:W-:Y:S06]  /*c9c0*/  BRA `(.L_x_225) ;  /* 0x0000000000107947 */ /* 0x000fec0003800000 */
.L_x_249:
[----:B------:R0:W5:Y:S01]  /*c9d0*/  LDG.E.64 R2, desc[UR36][R4.64] ;  /* 0x0000002404027981 */ /* 0x000162000c1e1b00 */
[----:B------:R-:W-:Y:S05]  /*c9e0*/  BRA `(.L_x_225) ;  /* 0x0000000000087947 */ /* 0x000fea0003800000 */
.L_x_248:
[----:B------:R0:W5:Y:S01]  /*c9f0*/  LDG.E R2, desc[UR36][R4.64] ;  /* 0x0000002404027981 */ /* 0x000162000c1e1900 */
[----:B------:R-:W-:-:S07]  /*ca00*/  IMAD.MOV.U32 R3, RZ, RZ, RZ ;  /* 0x000000ffff037224 */ /* 0x000fce00078e00ff */
.L_x_225:
[----:B01----:R-:W0:Y:S01]  /*ca10*/  LDC.64 R4, c[0x0][0x430] ;  /* 0x00010c00ff047b82 */ /* 0x003e220000000a00 */
[----:B------:R-:W-:Y:S01]  /*ca20*/  ULDC.64 UR4, c[0x0][0x428] ;  /* 0x00010a0000047ab9 */ /* 0x000fe20000000a00 */
[----:B------:R-:W-:Y:S01]  /*ca30*/  CS2R R32, SRZ ;  /* 0x0000000000207805 */ /* 0x000fe2000001ff00 */
[----:B--2345:R-:W-:Y:S02]  /*ca40*/  IMAD R3, R3, UR4, RZ ;  /* 0x0000000403037c24 */ /* 0x03cfe4000f8e02ff */
[----:B------:R-:W-:-:S04]  /*ca50*/  IMAD.WIDE.U32 R6, R2, UR4, RZ ;  /* 0x0000000402067c25 */ /* 0x000fc8000f8e00ff */
[----:B------:R-:W-:Y:S01]  /*ca60*/  IMAD R3, R2, UR5, R3 ;  /* 0x0000000502037c24 */ /* 0x000fe2000f8e0203 */
[----:B0-----:R-:W-:-:S04]  /*ca70*/  ISETP.GE.U32.AND P0, PT, R4, 0x1, PT ;  /* 0x000000010400780c */ /* 0x001fc80003f06070 */
[----:B------:R-:W-:-:S13]  /*ca80*/  ISETP.GE.AND.EX P0, PT, R5, RZ, PT, P0 ;  /* 0x000000ff0500720c */ /* 0x000fda0003f06300 */
[----:B------:R-:W-:Y:S05]  /*ca90*/  @!P0 BRA `(.L_x_253) ;  /* 0x0000000400cc8947 */ /* 0x000fea0003800000 */
[----:B------:R-:W-:Y:S01]  /*caa0*/  ISETP.GT.U32.AND P0, PT, R4, 0x1, PT ;  /* 0x000000010400780c */ /* 0x000fe20003f04070 */
[----:B------:R-:W-:Y:S01]  /*cab0*/  IMAD.IADD R3, R7, 0x1, R3 ;  /* 0x0000000107037824 */ /* 0x000fe200078e0203 */
[----:B------:R-:W-:Y:S02]  /*cac0*/  CS2R R34, SRZ ;  /* 0x0000000000227805 */ /* 0x000fe4000001ff00 */
[----:B------:R-:W-:Y:S02]  /*cad0*/  CS2R R32, SRZ ;  /* 0x0000000000207805 */ /* 0x000fe4000001ff00 */
[----:B------:R-:W-:-:S04]  /*cae0*/  ISETP.GT.AND.EX P0, PT, R5, RZ, PT, P0 ;  /* 0x000000ff0500720c */ /* 0x000fc80003f04300 */
        /* <DEDUP_REMOVED lines=16> */
[----:B------:R-:W-:Y:S01]  /*cbf0*/  MOV R10, UR6 ;  /* 0x00000006000a7c02 */ /* 0x000fe20008000f00 */
[----:B------:R-:W-:Y:S01]  /*cc00*/  IMAD.U32 R11, RZ, RZ, UR7 ;  /* 0x00000007ff0b7e24 */ /* 0x000fe2000f8e00ff */
[----:B------:R-:W-:Y:S02]  /*cc10*/  LEA.HI.X R24, R6, UR5, R3, 0x3, P1 ;  /* 0x0000000506187c11 */ /* 0x000fe400088f1c03 */
[----:B------:R-:W-:Y:S02]  /*cc20*/  CS2R R34, SRZ ;  /* 0x0000000000227805 */ /* 0x000fe4000001ff00 */
[----:B------:R-:W-:Y:S01]  /*cc30*/  IADD3 R36, P1, R0, -R9, RZ ;  /* 0x8000000900247210 */ /* 0x000fe20007f3e0ff */
[----:B------:R-:W-:-:S04]  /*cc40*/  IMAD.WIDE.U32 R8, R4, 0x8, RZ ;  /* 0x0000000804087825 */ /* 0x000fc800078e00ff */
[----:B------:R-:W-:Y:S02]  /*cc50*/  IMAD.X R37, RZ, RZ, ~R37, P1 ;  /* 0x000000ffff257224 */ /* 0x000fe400008e0e25 */
[----:B------:R-:W-:-:S07]  /*cc60*/  IMAD.IADD R39, R9, 0x1, R39 ;  /* 0x0000000109277824 */ /* 0x000fce00078e0227 */
.L_x_255:
        /* <DEDUP_REMOVED lines=44> */
.L_x_254:
[----:B------:R-:W-:Y:S05]  /*cf30*/  @!P0 BRA `(.L_x_253) ;  /* 0x0000000000a48947 */ /* 0x000fea0003800000 */
[----:B------:R-:W-:Y:S01]  /*cf40*/  IMAD.MOV.U32 R2, RZ, RZ, R6 ;  /* 0x000000ffff027224 */ /* 0x000fe200078e0006 */
[----:B------:R-:W-:Y:S01]  /*cf50*/  ULDC.64 UR4, c[0x0][0x438] ;  /* 0x00010e0000047ab9 */ /* 0x000fe20000000a00 */
[-C--:B0-----:R-:W-:Y:S01]  /*cf60*/  IMAD R8, R34, R4.reuse, RZ ;  /* 0x0000000422087224 */ /* 0x081fe200078e02ff */
[----:B------:R-:W-:Y:S01]  /*cf70*/  ULDC.64 UR6, c[0x0][0x420] ;  /* 0x0001080000067ab9 */ /* 0x000fe20000000a00 */
[C---:B------:R-:W-:Y:S01]  /*cf80*/  IMAD.WIDE.U32 R6, R35.reuse, R4, R2 ;  /* 0x0000000423067225 */ /* 0x040fe200078e0002 */
[----:B------:R-:W-:-:S03]  /*cf90*/  LEA R2, P0, R35, UR4, 0x3 ;  /* 0x0000000423027c11 */ /* 0x000fc6000f8018ff */
[----:B------:R-:W-:Y:S01]  /*cfa0*/  IMAD R3, R35, R5, R8 ;  /* 0x0000000523037224 */ /* 0x000fe200078e0208 */
[----:B------:R-:W-:-:S03]  /*cfb0*/  LEA R10, P1, R6, UR6, 0x3 ;  /* 0x00000006060a7c11 */ /* 0x000fc6000f8218ff */
        /* <DEDUP_REMOVED lines=14> */
[----:B------:R-:W-:Y:S01]  /*d0a0*/  SHF.L.U64.HI R9, R4, 0x3, R5 ;  /* 0x0000000304097819 */ /* 0x000fe20000010205 */
[----:B------:R-:W2:Y:S01]  /*d0b0*/  LDG.E.64 R6, desc[UR36][R2.64+0x8] ;  /* 0x0000082402067981 */ /* 0x000ea2000c1e1b00 */
[----:B------:R-:W-:Y:S02]  /*d0c0*/  ISETP.NE.AND.EX P0, PT, RZ, RZ, PT, P0 ;  /* 0x000000ffff00720c */ /* 0x000fe40003f05300 */
        /* <DEDUP_REMOVED lines=9> */
[----:B------:R-:W-:-:S05]  /*d160*/  IMAD R5, R4, R7, R5 ;  /* 0x0000000704057224 */ /* 0x000fca00078e0205 */
[----:B------:R-:W-:Y:S01]  /*d170*/  IADD3 R33, R33, R5, RZ ;  /* 0x0000000521217210 */ /* 0x000fe20007ffe0ff */
[----:B---3--:R-:W-:-:S04]  /*d180*/  @P0 IMAD R7, R9, R10, RZ ;  /* 0x0000000a09070224 */ /* 0x008fc800078e02ff */
[C---:B------:R-:W-:Y:S02]  /*d190*/  @P0 IMAD R7, R8.reuse, R11, R7 ;  /* 0x0000000b08070224 */ /* 0x040fe400078e0207 */
[----:B------:R-:W-:-:S04]  /*d1a0*/  @P0 IMAD.WIDE.U32 R10, R8, R10, R32 ;  /* 0x0000000a080a0225 */ /* 0x000fc800078e0020 */
[----:B------:R-:W-:Y:S02]  /*d1b0*/  @P0 IMAD.IADD R33, R11, 0x1, R7 ;  /* 0x000000010b210824 */ /* 0x000fe400078e0207 */
[----:B------:R-:W-:-:S07]  /*d1c0*/  @P0 IMAD.MOV.U32 R32, RZ, RZ, R10 ;  /* 0x000000ffff200224 */ /* 0x000fce00078e000a */
.L_x_253:
        /* <DEDUP_REMOVED lines=12> */
[----:B------:R-:W-:Y:S01]  /*d290*/  STG.E.U8 desc[UR36][R16.64], R32 ;  /* 0x0000002010007986 */ /* 0x000fe2000c101124 */
[----:B------:R-:W-:Y:S05]  /*d2a0*/  EXIT ;  /* 0x000000000000794d */ /* 0x000fea0003800000 */
.L_x_259:
[----:B------:R-:W-:Y:S01]  /*d2b0*/  STG.E.U8 desc[UR36][R16.64], R32 ;  /* 0x0000002010007986 */ /* 0x000fe2000c101124 */
[----:B------:R-:W-:Y:S05]  /*d2c0*/  EXIT ;  /* 0x000000000000794d */ /* 0x000fea0003800000 */
.L_x_258:
[----:B------:R-:W-:-:S13]  /*d2d0*/  ISETP.NE.AND P0, PT, R0, 0x2, PT ;  /* 0x000000020000780c */ /* 0x000fda0003f05270 */
[----:B------:R-:W-:Y:S05]  /*d2e0*/  @!P0 BRA `(.L_x_261) ;  /* 0x0000000000208947 */ /* 0x000fea0003800000 */
[----:B------:R-:W-:-:S13]  /*d2f0*/  ISETP.NE.AND P0, PT, R0, 0x3, PT ;  /* 0x000000030000780c */ /* 0x000fda0003f05270 */
[----:B------:R-:W-:Y:S05]  /*d300*/  @!P0 BRA `(.L_x_262) ;  /* 0x0000000000108947 */ /* 0x000fea0003800000 */
[----:B------:R-:W-:-:S13]  /*d310*/  ISETP.NE.AND P0, PT, R0, 0x4, PT ;  /* 0x000000040000780c */ /* 0x000fda0003f05270 */
[----:B------:R-:W-:Y:S05]  /*d320*/  @P0 BRA `(.L_x_260) ;  /* 0x0000000800e40947 */ /* 0x000fea0003800000 */
[----:B------:R-:W-:Y:S01]  /*d330*/  STG.E.64 desc[UR36][R16.64], R32 ;  /* 0x0000002010007986 */ /* 0x000fe2000c101b24 */
[----:B------:R-:W-:Y:S05]  /*d340*/  EXIT ;  /* 0x000000000000794d */ /* 0x000fea0003800000 */
.L_x_262:
[----:B------:R-:W-:Y:S01]  /*d350*/  STG.E desc[UR36][R16.64], R32 ;  /* 0x0000002010007986 */ /* 0x000fe2000c101924 */
[----:B------:R-:W-:Y:S05]  /*d360*/  EXIT ;  /* 0x000000000000794d */ /* 0x000fea0003800000 */
.L_x_261:
[----:B------:R-:W-:Y:S01]  /*d370*/  STG.E.U16 desc[UR36][R16.64], R32 ;  /* 0x0000002010007986 */ /* 0x000fe2000c101524 */
[----:B------:R-:W-:Y:S05]  /*d380*/  EXIT ;  /* 0x000000000000794d */ /* 0x000fea0003800000 */
.L_x_257:
[----:B------:R-:W-:-:S13]  /*d390*/  ISETP.GT.AND P0, PT, R0, 0x6, PT ;  /* 0x000000060000780c */ /* 0x000fda0003f04270 */
[----:B------:R-:W-:Y:S05]  /*d3a0*/  @P0 BRA `(.L_x_263) ;  /* 0x00000000002c0947 */ /* 0x000fea0003800000 */
[----:B------:R-:W-:-:S13]  /*d3b0*/  ISETP.NE.AND P0, PT, R0, 0x5, PT ;  /* 0x000000050000780c */ /* 0x000fda0003f05270 */
[----:B------:R-:W-:Y:S05]  /*d3c0*/  @!P0 BRA `(.L_x_264) ;  /* 0x0000000000148947 */ /* 0x000fea0003800000 */
[----:B------:R-:W-:-:S13]  /*d3d0*/  ISETP.NE.AND P0, PT, R0, 0x6, PT ;  /* 0x000000060000780c */ /* 0x000fda0003f05270 */
[----:B------:R-:W-:Y:S05]  /*d3e0*/  @P0 BRA `(.L_x_260) ;  /* 0x0000000800b40947 */ /* 0x000fea0003800000 */
[----:B------:R-:W1:Y:S02]  /*d3f0*/  I2F.S64 R33, R32 ;  /* 0x0000002000217312 */ /* 0x000e640000301400 */
[----:B-1----:R-:W-:Y:S01]  /*d400*/  STG.E desc[UR36][R16.64], R33 ;  /* 0x0000002110007986 */ /* 0x002fe2000c101924 */
[----:B------:R-:W-:Y:S05]  /*d410*/  EXIT ;  /* 0x000000000000794d */ /* 0x000fea0003800000 */
.L_x_264:
[----:B------:R-:W1:Y:S02]  /*d420*/  I2F.S64 R0, R32 ;  /* 0x0000002000007312 */ /* 0x000e640000301400 */
[----:B-1----:R-:W-:-:S05]  /*d430*/  F2FP.F16.F32.PACK_AB R0, RZ, R0 ;  /* 0x00000000ff00723e */ /* 0x002fca00000000ff */
[----:B------:R-:W-:Y:S01]  /*d440*/  STG.E.U16 desc[UR36][R16.64], R0 ;  /* 0x0000000010007986 */ /* 0x000fe2000c101524 */
[----:B------:R-:W-:Y:S05]  /*d450*/  EXIT ;  /* 0x000000000000794d */ /* 0x000fea0003800000 */
.L_x_263:
        /* <DEDUP_REMOVED lines=8> */
[----:B-1----:R-:W-:Y:S01]  /*d4e0*/  STG.E.64 desc[UR36][R16.64], R2 ;  /* 0x0000000210007986 */ /* 0x002fe2000c101b24 */
[----:B------:R-:W-:Y:S05]  /*d4f0*/  EXIT ;  /* 0x000000000000794d */ /* 0x000fea0003800000 */
.L_x_266:
[----:B------:R-:W1:Y:S02]  /*d500*/  I2F.S64 R32, R32 ;  /* 0x0000002000207312 */ /* 0x000e640000301400 */
[----:B-1----:R-:W-:-:S04]  /*d510*/  F2FP.F16.F32.PACK_AB R3, RZ, R32 ;  /* 0x00000020ff03723e */ /* 0x002fc800000000ff */
[----:B------:R-:W-:-:S05]  /*d520*/  PRMT R3, R3, 0x5410, RZ ;  /* 0x0000541003037816 */ /* 0x000fca00000000ff */
[----:B------:R-:W-:Y:S01]  /*d530*/  STG.E desc[UR36][R16.64], R3 ;  /* 0x0000000310007986 */ /* 0x000fe2000c101924 */
[----:B------:R-:W-:Y:S05]  /*d540*/  EXIT ;  /* 0x000000000000794d */ /* 0x000fea0003800000 */
.L_x_265:
[----:B------:R-:W1:Y:S02]  /*d550*/  I2F.F64.S64 R2, R32 ;  /* 0x0000002000027312 */ /* 0x000e640000301c00 */
[----:B-1----:R-:W-:Y:S01]  /*d560*/  STG.E.64 desc[UR36][R16.64], R2 ;  /* 0x0000000210007986 */ /* 0x002fe2000c101b24 */
[----:B------:R-:W-:Y:S05]  /*d570*/  EXIT ;  /* 0x000000000000794d */ /* 0x000fea0003800000 */
.L_x_256:
        /* <DEDUP_REMOVED lines=11> */
[----:B------:R-:W-:Y:S01]  /*d630*/  STG.E.U8 desc[UR36][R16.64], R3 ;  /* 0x0000000310007986 */ /* 0x000fe2000c101124 */
[----:B------:R-:W-:Y:S05]  /*d640*/  EXIT ;  /* 0x000000000000794d */ /* 0x000fea0003800000 */
.L_x_269:
[----:B------:R-:W1:Y:S01]  /*d650*/  I2F.F64.S64 R32, R32 ;  /* 0x0000002000207312 */ /* 0x000e620000301c00 */
[----:B------:R-:W-:-:S05]  /*d660*/  CS2R R34, SRZ ;  /* 0x0000000000227805 */ /* 0x000fca000001ff00 */
[----:B-1----:R-:W-:Y:S01]  /*d670*/  STG.E.128 desc[UR36][R16.64], R32 ;  /* 0x0000002010007986 */ /* 0x002fe2000c101d24 */
[----:B------:R-:W-:Y:S05]  /*d680*/  EXIT ;  /* 0x000000000000794d */ /* 0x000fea0003800000 */
.L_x_268:
        /* <DEDUP_REMOVED lines=21> */
.L_x_273:
[----:B------:R-:W-:Y:S05]  /*d7e0*/  BSYNC B0 ;  /* 0x0000000000007941 */ /* 0x000fea0003800000 */
.L_x_272:
[----:B------:R-:W-:-:S05]  /*d7f0*/  LOP3.LUT R3, R0, R3, RZ, 0xfc, !PT ;  /* 0x0000000300037212 */ /* 0x000fca00078efcff */
[----:B------:R-:W-:Y:S01]  /*d800*/  STG.E.U8 desc[UR36][R16.64], R3 ;  /* 0x0000000310007986 */ /* 0x000fe2000c101124 */
[----:B------:R-:W-:Y:S05]  /*d810*/  EXIT ;  /* 0x000000000000794d */ /* 0x000fea0003800000 */
.L_x_271:
        /* <DEDUP_REMOVED lines=13> */
.L_x_275:
[----:B------:R-:W-:Y:S01]  /*d8f0*/  IMAD.MOV.U32 R0, RZ, RZ, 0x7f ;  /* 0x0000007fff007424 */ /* 0x000fe200078e00ff */
[----:B------:R-:W-:-:S04]  /*d900*/  ISETP.GT.U32.AND P0, PT, R2, 0x7f800000, PT ;  /* 0x7f8000000200780c */ /* 0x000fc80003f04070 */
[----:B------:R-:W-:-:S09]  /*d910*/  SEL R0, R0, 0x7c, P0 ;  /* 0x0000007c00007807 */ /* 0x000fd20000000000 */
.L_x_276:
[----:B------:R-:W-:Y:S05]  /*d920*/  BSYNC B0 ;  /* 0x0000000000007941 */ /* 0x000fea0003800000 */
.L_x_274:
[----:B------:R-:W-:-:S04]  /*d930*/  LOP3.LUT R2, R33, 0x80000000, RZ, 0xc0, !PT ;  /* 0x8000000021027812 */ /* 0x000fc800078ec0ff */
[----:B------:R-:W-:-:S04]  /*d940*/  SHF.R.U32.HI R3, RZ, 0x18, R2 ;  /* 0x00000018ff037819 */ /* 0x000fc80000011602 */
[----:B------:R-:W-:-:S05]  /*d950*/  LOP3.LUT R3, R0, R3, RZ, 0xfc, !PT ;  /* 0x0000000300037212 */ /* 0x000fca00078efcff */
[----:B------:R-:W-:Y:S01]  /*d960*/  STG.E.U8 desc[UR36][R16.64], R3 ;  /* 0x0000000310007986 */ /* 0x000fe2000c101124 */
[----:B------:R-:W-:Y:S05]  /*d970*/  EXIT ;  /* 0x000000000000794d */ /* 0x000fea0003800000 */
.L_x_270:
[----:B------:R-:W1:Y:S02]  /*d980*/  I2F.S64 R0, R32 ;  /* 0x0000002000007312 */ /* 0x000e640000301400 */
[----:B-1----:R-:W-:-:S05]  /*d990*/  F2FP.BF16.F32.PACK_AB R0, RZ, R0 ;  /* 0x00000000ff00723e */ /* 0x002fca00000010ff */
[----:B------:R-:W-:Y:S01]  /*d9a0*/  STG.E.U16 desc[UR36][R16.64], R0 ;  /* 0x0000000010007986 */ /* 0x000fe2000c101524 */
[----:B------:R-:W-:Y:S05]  /*d9b0*/  EXIT ;  /* 0x000000000000794d */ /* 0x000fea0003800000 */
.L_x_267:
        /* <DEDUP_REMOVED lines=8> */
[----:B------:R-:W-:Y:S01]  /*da40*/  STG.E.U16 desc[UR36][R16.64], R32 ;  /* 0x0000002010007986 */ /* 0x000fe2000c101524 */
[----:B------:R-:W-:Y:S05]  /*da50*/  EXIT ;  /* 0x000000000000794d */ /* 0x000fea0003800000 */
.L_x_279:
        /* <DEDUP_REMOVED lines=17> */
.L_x_282:
[----:B------:R-:W-:-:S04]  /*db70*/  LOP3.LUT R2, R33, 0x80000000, RZ, 0xc0, !PT ;  /* 0x8000000021027812 */ /* 0x000fc800078ec0ff */
[----:B------:R-:W-:-:S04]  /*db80*/  SHF.R.U32.HI R3, RZ, 0x18, R2 ;  /* 0x00000018ff037819 */ /* 0x000fc80000011602 */
[----:B------:R-:W-:-:S04]  /*db90*/  LOP3.LUT R0, R0, R3, RZ, 0xfc, !PT ;  /* 0x0000000300007212 */ /* 0x000fc800078efcff */
[----:B------:R-:W-:-:S07]  /*dba0*/  PRMT R8, R0, 0x7610, R8 ;  /* 0x0000761000087816 */ /* 0x000fce0000000008 */
.L_x_281:
[----:B------:R-:W-:Y:S05]  /*dbb0*/  BSYNC B0 ;  /* 0x0000000000007941 */ /* 0x000fea0003800000 */
.L_x_280:
[----:B------:R-:W-:Y:S01]  /*dbc0*/  STG.E.U8 desc[UR36][R16.64], R8 ;  /* 0x0000000810007986 */ /* 0x000fe2000c101124 */
[----:B------:R-:W-:Y:S05]  /*dbd0*/  EXIT ;  /* 0x000000000000794d */ /* 0x000fea0003800000 */
.L_x_278:
        /* <DEDUP_REMOVED lines=17> */
.L_x_285:
[----:B------:R-:W-:-:S04]  /*dcf0*/  LOP3.LUT R2, R33, 0x80000000, RZ, 0xc0, !PT ;  /* 0x8000000021027812 */ /* 0x000fc800078ec0ff */
[----:B------:R-:W-:-:S04]  /*dd00*/  SHF.R.U32.HI R3, RZ, 0x18, R2 ;  /* 0x00000018ff037819 */ /* 0x000fc80000011602 */
[----:B------:R-:W-:-:S04]  /*dd10*/  LOP3.LUT R0, R0, R3, RZ, 0xfc, !PT ;  /* 0x0000000300007212 */ /* 0x000fc800078efcff */
[----:B------:R-:W-:-:S07]  /*dd20*/  PRMT R8, R0, 0x7610, R8 ;  /* 0x0000761000087816 */ /* 0x000fce0000000008 */
.L_x_284:
[----:B------:R-:W-:Y:S05]  /*dd30*/  BSYNC B0 ;  /* 0x0000000000007941 */ /* 0x000fea0003800000 */
.L_x_283:
[----:B------:R-:W-:Y:S01]  /*dd40*/  STG.E.U8 desc[UR36][R16.64], R8 ;  /* 0x0000000810007986 */ /* 0x000fe2000c101124 */
[----:B------:R-:W-:Y:S05]  /*dd50*/  EXIT ;  /* 0x000000000000794d */ /* 0x000fea0003800000 */
.L_x_277:
        /* <DEDUP_REMOVED lines=20> */
[----:B------:R-:W-:Y:S01]  /*dea0*/  STG.E.U8 desc[UR36][R16.64], R3 ;  /* 0x0000000310007986 */ /* 0x000fe2000c101124 */
[----:B------:R-:W-:Y:S05]  /*deb0*/  EXIT ;  /* 0x000000000000794d */ /* 0x000fea0003800000 */
.L_x_260:
[----:B------:R-:W-:Y:S01]  /*dec0*/  MOV R0, 0x0 ;  /* 0x0000000000007802 */ /* 0x000fe20000000f00 */
[----:B------:R-:W-:Y:S01]  /*ded0*/  ULDC.64 UR4, c[0x4][0xf8] ;  /* 0x01003e0000047ab9 */ /* 0x000fe20000000a00 */
[----:B------:R-:W-:Y:S01]  /*dee0*/  ULDC.64 UR6, c[0x4][0x10] ;  /* 0x0100040000067ab9 */ /* 0x000fe20000000a00 */
[----:B0-----:R-:W-:Y:S01]  /*def0*/  IMAD.U32 R4, RZ, RZ, UR4 ;  /* 0x00000004ff047e24 */ /* 0x001fe2000f8e00ff */
        /* <DEDUP_REMOVED lines=12> */
.L_x_288:
[----:B------:R-:W-:Y:S05]  /*dfc0*/  EXIT ;  /* 0x000000000000794d */ /* 0x000fea0003800000 */
.L_x_287:
[----:B------:R-:W-:Y:S01]  /*dfd0*/  STG.E.64 desc[UR36][R16.64], R32 ;  /* 0x0000002010007986 */ /* 0x000fe2000c101b24 */
[----:B------:R-:W-:Y:S05]  /*dfe0*/  EXIT ;  /* 0x000000000000794d */ /* 0x000fea0003800000 */
.L_x_286:
[----:B------:R-:W-:Y:S01]  /*dff0*/  STG.E desc[UR36][R16.64], R32 ;  /* 0x0000002010007986 */ /* 0x000fe2000c101924 */
[----:B------:R-:W-:Y:S05]  /*e000*/  EXIT ;  /* 0x000000000000794d */ /* 0x000fea0003800000 */
.L_x_289:
[----:B------:R-:W-:-:S00]  /*e010*/  BRA `(.L_x_289) ;  /* 0xfffffffc00fc7947 */ /* 0x000fc0000383ffff */
[----:B------:R-:W-:-:S00]  /*e020*/  NOP ;  /* 0x0000000000007918 */ /* 0x000fc00000000000 */
        /* <DEDUP_REMOVED lines=13> */
.L_x_3942:


//--------------------- .text._ZN2at6native27unrolled_elementwise_kernelIZZNS0_61_GLOBAL__N__ae8afa13_23_FlattenIndicesKernel_cu_75b981de_308221_flatten_indices_implINS2_18CUDAKernelLauncherElLl0EEENS_6TensorERKS5_N3c108ArrayRefIlEEENKUlvE0_clEvEUllE_St5arrayIPcLm2EELi4E23TrivialOffsetCalculatorILi1EjESH_NS0_6memory12LoadWithCastILi1EEENSI_13StoreWithCastILi1EEEEEviT_T0_T2_T3_T4_T5_ --------------------------
	.section	.text._ZN2at6native27unrolled_elementwise_kernelIZZNS0_61_GLOBAL__N__ae8afa13_23_FlattenIndicesKernel_cu_75b981de_308221_flatten_indices_implINS2_18CUDAKernelLauncherElLl0EEENS_6TensorERKS5_N3c108ArrayRefIlEEENKUlvE0_clEvEUllE_St5arrayIPcLm2EELi4E23TrivialOffsetCalculatorILi1EjESH_NS0_6memory12LoadWithCastILi1EEENSI_13StoreWithCastILi1EEEEEviT_T0_T2_T3_T4_T5_,"ax",@progbits
	.align	128
        .global         _ZN2at6native27unrolled_elementwise_kernelIZZNS0_61_GLOBAL__N__ae8afa13_23_FlattenIndicesKernel_cu_75b981de_308221_flatten_indices_implINS2_18CUDAKernelLauncherElLl0EEENS_6TensorERKS5_N3c108ArrayRefIlEEENKUlvE0_clEvEUllE_St5arrayIPcLm2EELi4E23TrivialOffsetCalculatorILi1EjESH_NS0_6memory12LoadWithCastILi1EEENSI_13StoreWithCastILi1EEEEEviT_T0_T2_T3_T4_T5_
        .type           _ZN2at6native27unrolled_elementwise_kernelIZZNS0_61_GLOBAL__N__ae8afa13_23_FlattenIndicesKernel_cu_75b981de_308221_flatten_indices_implINS2_18CUDAKernelLauncherElLl0EEENS_6TensorERKS5_N3c108ArrayRefIlEEENKUlvE0_clEvEUllE_St5arrayIPcLm2EELi4E23TrivialOffsetCalculatorILi1EjESH_NS0_6memory12LoadWithCastILi1EEENSI_13StoreWithCastILi1EEEEEviT_T0_T2_T3_T4_T5_,@function
        .size           _ZN2at6native27unrolled_elementwise_kernelIZZNS0_61_GLOBAL__N__ae8afa13_23_FlattenIndicesKernel_cu_75b981de_308221_flatten_indices_implINS2_18CUDAKernelLauncherElLl0EEENS_6TensorERKS5_N3c108ArrayRefIlEEENKUlvE0_clEvEUllE_St5arrayIPcLm2EELi4E23TrivialOffsetCalculatorILi1EjESH_NS0_6memory12LoadWithCastILi1EEENSI_13StoreWithCastILi1EEEEEviT_T0_T2_T3_T4_T5_,(.L_x_3943 - _ZN2at6native27unrolled_elementwise_kernelIZZNS0_61_GLOBAL__N__ae8afa13_23_FlattenIndicesKernel_cu_75b981de_308221_flatten_indices_implINS2_18CUDAKernelLauncherElLl0EEENS_6TensorERKS5_N3c108ArrayRefIlEEENKUlvE0_clEvEUllE_St5arrayIPcLm2EELi4E23TrivialOffsetCalculatorILi1EjESH_NS0_6memory12LoadWithCastILi1EEENSI_13StoreWithCastILi1EEEEEviT_T0_T2_T3_T4_T5_)
        .other          _ZN2at6native27unrolled_elementwise_kernelIZZNS0_61_GLOBAL__N__ae8afa13_23_FlattenIndicesKernel_cu_75b981de_308221_flatten_indices_implINS2_18CUDAKernelLauncherElLl0EEENS_6TensorERKS5_N3c108ArrayRefIlEEENKUlvE0_clEvEUllE_St5arrayIPcLm2EELi4E23TrivialOffsetCalculatorILi1EjESH_NS0_6memory12LoadWithCastILi1EEENSI_13StoreWithCastILi1EEEEEviT_T0_T2_T3_T4_T5_,@"STO_CUDA_ENTRY STV_DEFAULT"
_ZN2at6native27unrolled_elementwise_kernelIZZNS0_61_GLOBAL__N__ae8afa13_23_FlattenIndicesKernel_cu_75b981de_308221_flatten_indices_implINS2_18CUDAKernelLauncherElLl0EEENS_6TensorERKS5_N3c108ArrayRefIlEEENKUlvE0_clEvEUllE_St5arrayIPcLm2EELi4E23TrivialOffsetCalculatorILi1EjESH_NS0_6memory12LoadWithCastILi1EEENSI_13StoreWithCastILi1EEEEEviT_T0_T2_T3_T4_T5_:
.text._ZN2at6native27unrolled_elementwise_kernelIZZNS0_61_GLOBAL__N__ae8afa13_23_FlattenIndicesKernel_cu_75b981de_308221_flatten_indices_implINS2_18CUDAKernelLauncherElLl0EEENS_6TensorERKS5_N3c108ArrayRefIlEEENKUlvE0_clEvEUllE_St5arrayIPcLm2EELi4E23TrivialOffsetCalculatorILi1EjESH_NS0_6memory12LoadWithCastILi1EEENSI_13StoreWithCastILi1EEEEEviT_T0_T2_T3_T4_T5_:
[----:B------:R-:W0:Y:S01]  /*0000*/  LDC R1, c[0x0][0x28] ;  /* 0x00000a00ff017b82 */ /* 0x000e220000000800 */
[----:B------:R-:W1:Y:S07]  /*0010*/  S2R R24, SR_CTAID.X ;  /* 0x0000000000187919 */ /* 0x000e6e0000002500 */
[----:B------:R-:W1:Y:S01]  /*0020*/  LDC R22, c[0x0][0x210] ;  /* 0x00008400ff167b82 */ /* 0x000e620000000800 */
[----:B------:R-:W-:Y:S01]  /*0030*/  ULDC.64 UR36, c[0x0][0x208] ;  /* 0x0000820000247ab9 */ /* 0x000fe20000000a00 */
[----:B------:R-:W-:Y:S01]  /*0040*/  BSSY B6, `(.L_x_290) ;  /* 0x00000f4000067945 */ /* 0x000fe20003800000 */
[----:B------:R-:W2:Y:S01]  /*0050*/  S2R R25, SR_TID.X ;  /* 0x0000000000197919 */ /* 0x000ea20000002100 */
[----:B------:R-:W-:-:S02]  /*0060*/  CS2R R18, SRZ ;  /* 0x0000000000127805 */ /* 0x000fc4000001ff00 */
[----:B------:R-:W-:Y:S02]  /*0070*/  CS2R R16, SRZ ;  /* 0x0000000000107805 */ /* 0x000fe4000001ff00 */
[----:B------:R-:W3:Y:S01]  /*0080*/  LDC.U8 R23, c[0x0][0x25c] ;  /* 0x00009700ff177b82 */ /* 0x000ee20000000000 */
[----:B-1----:R-:W-:-:S05]  /*0090*/  IMAD R22, R24, -0x200, R22 ;  /* 0xfffffe0018167824 */ /* 0x002fca00078e0216 */
[----:B--2---:R-:W-:-:S13]  /*00a0*/  ISETP.GE.AND P0, PT, R25, R22, PT ;  /* 0x000000161900720c */ /* 0x004fda0003f06270 */
[----:B0--3--:R-:W-:Y:S05]  /*00b0*/  @P0 BRA `(.L_x_291) ;  /* 0x0000000c00b00947 */ /* 0x009fea0003800000 */
[----:B------:R-:W0:Y:S01]  /*00c0*/  LDC.64 R2, c[0x0][0x250] ;  /* 0x00009400ff027b82 */ /* 0x000e220000000a00 */
[----:B------:R-:W-:Y:S01]  /*00d0*/  PRMT R0, R23, 0x9910, RZ ;  /* 0x0000991017007816 */ /* 0x000fe200000000ff */
[----:B------:R-:W-:Y:S01]  /*00e0*/  IMAD R25, R24, 0x200, R25 ;  /* 0x0000020018197824 */ /* 0x000fe200078e0219 */
[----:B------:R-:W-:Y:S02]  /*00f0*/  ULDC UR4, c[0x0][0x260] ;  /* 0x0000980000047ab9 */ /* 0x000fe40000000800 */
[----:B------:R-:W-:Y:S01]  /*0100*/  ISETP.GT.AND P0, PT, R0, 0x9, PT ;  /* 0x000000090000780c */ /* 0x000fe20003f04270 */
[----:B------:R-:W-:-:S05]  /*0110*/  IMAD R25, R25, UR4, RZ ;  /* 0x0000000419197c24 */ /* 0x000fca000f8e02ff */
[----:B0-----:R-:W-:-:S05]  /*0120*/  IADD3 R2, P1, R25, R2, RZ ;  /* 0x0000000219027210 */ /* 0x001fca0007f3e0ff */
[----:B------:R-:W-:Y:S02]  /*0130*/  IMAD.X R3, RZ, RZ, R3, P1 ;  /* 0x000000ffff037224 */ /* 0x000fe400008e0603 */
[----:B------:R-:W-:Y:S06]  /*0140*/  @P0 BRA `(.L_x_292) ;  /* 0x0000000000e40947 */ /* 0x000fec0003800000 */
        /* <DEDUP_REMOVED lines=11> */
.L_x_295:
[----:B------:R1:W5:Y:S01]  /*0200*/  LDG.E.U8 R16, desc[UR36][R2.64] ;  /* 0x0000002402107981 */ /* 0x000362000c1e1100 */
[----:B------:R-:W-:Y:S01]  /*0210*/  IMAD.MOV.U32 R17, RZ, RZ, RZ ;  /* 0x000000ffff117224 */ /* 0x000fe200078e00ff */
[----:B------:R-:W-:Y:S06]  /*0220*/  BRA `(.L_x_297) ;  /* 0x0000000c004c7947 */ /* 0x000fec0003800000 */
.L_x_294:
        /* <DEDUP_REMOVED lines=8> */
.L_x_299:
[----:B------:R-:W2:Y:S02]  /*02b0*/  LDG.E R16, desc[UR36][R2.64] ;  /* 0x0000002402107981 */ /* 0x000ea4000c1e1900 */
[----:B--2---:R-:W-:Y:S01]  /*02c0*/  SHF.R.S32.HI R17, RZ, 0x1f, R16 ;  /* 0x0000001fff117819 */ /* 0x004fe20000011410 */
[----:B------:R-:W-:Y:S06]  /*02d0*/  BRA `(.L_x_297) ;  /* 0x0000000c00207947 */ /* 0x000fec0003800000 */
.L_x_298:
[----:B------:R-:W2:Y:S02]  /*02e0*/  LDG.E.S16 R16, desc[UR36][R2.64] ;  /* 0x0000002402107981 */ /* 0x000ea4000c1e1700 */
[----:B--2---:R-:W-:Y:S01]  /*02f0*/  SHF.R.S32.HI R17, RZ, 0x1f, R16 ;  /* 0x0000001fff117819 */ /* 0x004fe20000011410 */
[----:B------:R-:W-:Y:S06]  /*0300*/  BRA `(.L_x_297) ;  /* 0x0000000c00147947 */ /* 0x000fec0003800000 */
.L_x_293:
[----:B------:R-:W-:-:S13]  /*0310*/  ISETP.GT.AND P0, PT, R0, 0x6, PT ;  /* 0x000000060000780c */ /* 0x000fda0003f04270 */
[----:B------:R-:W-:Y:S05]  /*0320*/  @P0 BRA `(.L_x_300) ;  /* 0x00000000002c0947 */ /* 0x000fea0003800000 */
[----:B------:R-:W-:-:S13]  /*0330*/  ISETP.NE.AND P0, PT, R0, 0x5, PT ;  /* 0x000000050000780c */ /* 0x000fda0003f05270 */
[----:B------:R-:W-:Y:S05]  /*0340*/  @!P0 BRA `(.L_x_301) ;  /* 0x0000000000148947 */ /* 0x000fea0003800000 */
[----:B------:R-:W-:-:S13]  /*0350*/  ISETP.NE.AND P0, PT, R0, 0x6, PT ;  /* 0x000000060000780c */ /* 0x000fda0003f05270 */
[----:B------:R-:W-:Y:S05]  /*0360*/  @P0 BRA `(.L_x_296) ;  /* 0x0000000800a40947 */ /* 0x000fea0003800000 */
[----:B------:R-:W2:Y:S02]  /*0370*/  LDG.E R2, desc[UR36][R2.64] ;  /* 0x0000002402027981 */ /* 0x000ea4000c1e1900 */
[----:B--2---:R0:W1:Y:S01]  /*0380*/  F2I.S64.TRUNC R16, R2 ;  /* 0x0000000200107311 */ /* 0x004062000020d900 */
[----:B------:R-:W-:Y:S05]  /*0390*/  BRA `(.L_x_297) ;  /* 0x0000000800f07947 */ /* 0x000fea0003800000 */
.L_x_301:
[----:B------:R-:W2:Y:S02]  /*03a0*/  LDG.E.U16 R2, desc[UR36][R2.64] ;  /* 0x0000002402027981 */ /* 0x000ea4000c1e1500 */
[----:B--2---:R-:W-:-:S06]  /*03b0*/  HADD2.F32 R16, -RZ, R2.H0_H0 ;  /* 0x20000002ff107230 */ /* 0x004fcc0000004100 */
[----:B------:R-:W0:Y:S01]  /*03c0*/  F2I.S64.TRUNC R16, R16 ;  /* 0x0000001000107311 */ /* 0x000e22000020d900 */
[----:B------:R-:W-:Y:S05]  /*03d0*/  BRA `(.L_x_297) ;  /* 0x0000000800e07947 */ /* 0x000fea0003800000 */
.L_x_300:
[----:B------:R-:W-:-:S13]  /*03e0*/  ISETP.NE.AND P0, PT, R0, 0x7, PT ;  /* 0x000000070000780c */ /* 0x000fda0003f05270 */
[----:B------:R-:W-:Y:S05]  /*03f0*/  @!P0 BRA `(.L_x_302) ;  /* 0x00000000002c8947 */ /* 0x000fea0003800000 */
[----:B------:R-:W-:-:S13]  /*0400*/  ISETP.NE.AND P0, PT, R0, 0x8, PT ;  /* 0x000000080000780c */ /* 0x000fda0003f05270 */
[----:B------:R-:W-:Y:S05]  /*0410*/  @!P0 BRA `(.L_x_303) ;  /* 0x0000000000148947 */ /* 0x000fea0003800000 */
[----:B------:R-:W-:-:S13]  /*0420*/  ISETP.NE.AND P0, PT, R0, 0x9, PT ;  /* 0x000000090000780c */ /* 0x000fda0003f05270 */
[----:B------:R-:W-:Y:S05]  /*0430*/  @P0 BRA `(.L_x_296) ;  /* 0x0000000800700947 */ /* 0x000fea0003800000 */
[----:B------:R-:W2:Y:S02]  /*0440*/  LDG.E R2, desc[UR36][R2.64] ;  /* 0x0000002402027981 */ /* 0x000ea4000c1e1900 */
[----:B--2---:R0:W1:Y:S01]  /*0450*/  F2I.S64.TRUNC R16, R2 ;  /* 0x0000000200107311 */ /* 0x004062000020d900 */
[----:B------:R-:W-:Y:S05]  /*0460*/  BRA `(.L_x_297) ;  /* 0x0000000800bc7947 */ /* 0x000fea0003800000 */
.L_x_303:
[----:B------:R-:W2:Y:S02]  /*0470*/  LDG.E.U16 R2, desc[UR36][R2.64] ;  /* 0x0000002402027981 */ /* 0x000ea4000c1e1500 */
[----:B--2---:R-:W-:-:S06]  /*0480*/  HADD2.F32 R16, -RZ, R2.H0_H0 ;  /* 0x20000002ff107230 */ /* 0x004fcc0000004100 */
[----:B------:R-:W4:Y:S01]  /*0490*/  F2I.S64.TRUNC R16, R16 ;  /* 0x0000001000107311 */ /* 0x000f22000020d900 */
[----:B------:R-:W-:Y:S05]  /*04a0*/  BRA `(.L_x_297) ;  /* 0x0000000800ac7947 */ /* 0x000fea0003800000 */
.L_x_302:
[----:B------:R-:W2:Y:S02]  /*04b0*/  LDG.E.64 R2, desc[UR36][R2.64] ;  /* 0x0000002402027981 */ /* 0x000ea4000c1e1b00 */
[----:B--2---:R2:W3:Y:S01]  /*04c0*/  F2I.S64.F64.TRUNC R16, R2 ;  /* 0x0000000200107311 */ /* 0x0044e2000030d900 */
[----:B------:R-:W-:Y:S05]  /*04d0*/  BRA `(.L_x_297) ;  /* 0x0000000800a07947 */ /* 0x000fea0003800000 */
.L_x_292:
        /* <DEDUP_REMOVED lines=13> */
.L_x_306:
[----:B------:R-:W2:Y:S02]  /*05b0*/  LDG.E.64 R2, desc[UR36][R2.64] ;  /* 0x0000002402027981 */ /* 0x000ea4000c1e1b00 */
[----:B--2---:R0:W1:Y:S01]  /*05c0*/  F2I.S64.F64.TRUNC R16, R2 ;  /* 0x0000000200107311 */ /* 0x004062000030d900 */
[----:B------:R-:W-:Y:S05]  /*05d0*/  BRA `(.L_x_297) ;  /* 0x0000000800607947 */ /* 0x000fea0003800000 */
.L_x_305:
        /* <DEDUP_REMOVED lines=11> */
[C---:B------:R-:W-:Y:S02]  /*0690*/  VIADD R6, R4.reuse, 0x1000000 ;  /* 0x0100000004067836 */ /* 0x040fe40000000000 */
[----:B------:R-:W-:-:S03]  /*06a0*/  VIADD R2, R4, 0xffffffff ;  /* 0xffffffff04027836 */ /* 0x000fc60000000000 */
[----:B------:R-:W-:Y:S02]  /*06b0*/  SHF.R.S32.HI R6, RZ, 0x8, R6 ;  /* 0x00000008ff067819 */ /* 0x000fe40000011406 */
[----:B------:R-:W-:Y:S02]  /*06c0*/  SHF.R.S32.HI R2, RZ, 0x1f, R2 ;  /* 0x0000001fff027819 */ /* 0x000fe40000011402 */
[----:B0-----:R-:W-:-:S04]  /*06d0*/  IADD3 R5, -R5, 0x1f, RZ ;  /* 0x0000001f05057810 */ /* 0x001fc80007ffe1ff */
[C---:B------:R-:W-:Y:S01]  /*06e0*/  ISETP.GT.U32.AND P0, PT, R5.reuse, 0x4, PT ;  /* 0x000000040500780c */ /* 0x040fe20003f04070 */
[----:B------:R-:W-:-:S05]  /*06f0*/  VIADD R5, R5, 0xfffffffc ;  /* 0xfffffffc05057836 */ /* 0x000fca0000000000 */
[----:B------:R-:W-:-:S05]  /*0700*/  SEL R5, R5, RZ, P0 ;  /* 0x000000ff05057207 */ /* 0x000fca0000000000 */
[----:B------:R-:W-:Y:S01]  /*0710*/  IMAD R8, R5, R8, 0x3c000000 ;  /* 0x3c00000005087424 */ /* 0x000fe200078e0208 */
[----:B------:R-:W-:-:S04]  /*0720*/  SHF.L.U32 R5, R4, R5, RZ ;  /* 0x0000000504057219 */ /* 0x000fc800000006ff */
[----:B------:R-:W-:-:S04]  /*0730*/  LEA.HI R5, R5, R8, RZ, 0x1c ;  /* 0x0000000805057211 */ /* 0x000fc800078fe0ff */
[----:B------:R-:W-:-:S04]  /*0740*/  LOP3.LUT R5, R5, 0x7f800000, R6, 0xf8, !PT ;  /* 0x7f80000005057812 */ /* 0x000fc800078ef806 */
[----:B------:R-:W-:-:S04]  /*0750*/  LOP3.LUT R5, R5, R2, RZ, 0x30, !PT ;  /* 0x0000000205057212 */ /* 0x000fc800078e30ff */
[----:B------:R-:W-:-:S04]  /*0760*/  LOP3.LUT R5, R5, 0x80000000, R0, 0xf8, !PT ;  /* 0x8000000005057812 */ /* 0x000fc800078ef800 */
[----:B------:R0:W1:Y:S01]  /*0770*/  F2I.S64.TRUNC R16, R5 ;  /* 0x0000000500107311 */ /* 0x000062000020d900 */
[----:B------:R-:W-:Y:S05]  /*0780*/  BRA `(.L_x_297) ;  /* 0x0000000400f47947 */ /* 0x000fea0003800000 */
.L_x_308:
[----:B------:R-:W2:Y:S02]  /*0790*/  LDG.E.U8 R3, desc[UR36][R2.64] ;  /* 0x0000002402037981 */ /* 0x000ea4000c1e1100 */
[----:B--2---:R-:W-:-:S05]  /*07a0*/  IMAD.SHL.U32 R0, R3, 0x2000000, RZ ;  /* 0x0200000003007824 */ /* 0x004fca00078e00ff */
[----:B------:R-:W-:-:S13]  /*07b0*/  ISETP.GE.U32.AND P0, PT, R0, 0x8000000, PT ;  /* 0x080000000000780c */ /* 0x000fda0003f06070 */
[C---:B------:R-:W-:Y:S02]  /*07c0*/  @P0 IMAD.SHL.U32 R4, R3.reuse, 0x200000, RZ ;  /* 0x0020000003040824 */ /* 0x040fe400078e00ff */
[C---:B------:R-:W-:Y:S02]  /*07d0*/  @!P0 IMAD.SHL.U32 R0, R3.reuse, 0x100, RZ ;  /* 0x0000010003008824 */ /* 0x040fe400078e00ff */
[----:B------:R-:W-:Y:S01]  /*07e0*/  IMAD.SHL.U32 R3, R3, 0x1000000, RZ ;  /* 0x0100000003037824 */ /* 0x000fe200078e00ff */
[----:B------:R-:W-:Y:S02]  /*07f0*/  @P0 LOP3.LUT R4, R4, 0xfe00000, RZ, 0xc0, !PT ;  /* 0x0fe0000004040812 */ /* 0x000fe400078ec0ff */
[----:B------:R-:W-:Y:S02]  /*0800*/  @!P0 LOP3.LUT R0, R0, 0x7f00, RZ, 0xc0, !PT ;  /* 0x00007f0000008812 */ /* 0x000fe400078ec0ff */
[----:B------:R-:W-:Y:S02]  /*0810*/  @P0 LOP3.LUT R4, R4, 0x70000000, RZ, 0xfc, !PT ;  /* 0x7000000004040812 */ /* 0x000fe400078efcff */
[----:B------:R-:W-:-:S03]  /*0820*/  @!P0 LOP3.LUT R0, R0, 0x3f000000, RZ, 0xfc, !PT ;  /* 0x3f00000000008812 */ /* 0x000fc600078efcff */
[----:B------:R-:W-:Y:S02]  /*0830*/  @P0 FMUL.FTZ R4, R4, 1.9259299443872358531e-34 ;  /* 0x0780000004040820 */ /* 0x000fe40000410000 */
[----:B------:R-:W-:-:S05]  /*0840*/  @!P0 FADD.FTZ R4, R0, -0.5 ;  /* 0xbf00000000048421 */ /* 0x000fca0000010000 */
[----:B------:R-:W-:-:S04]  /*0850*/  LOP3.LUT R3, R4, 0x80000000, R3, 0xf8, !PT ;  /* 0x8000000004037812 */ /* 0x000fc800078ef803 */
[----:B------:R0:W1:Y:S01]  /*0860*/  F2I.S64.TRUNC R16, R3 ;  /* 0x0000000300107311 */ /* 0x000062000020d900 */
[----:B------:R-:W-:Y:S05]  /*0870*/  BRA `(.L_x_297) ;  /* 0x0000000400b87947 */ /* 0x000fea0003800000 */
.L_x_307:
[----:B------:R-:W2:Y:S02]  /*0880*/  LDG.E.U16 R16, desc[UR36][R2.64] ;  /* 0x0000002402107981 */ /* 0x000ea4000c1e1500 */
[----:B--2---:R-:W-:-:S06]  /*0890*/  IMAD.U32 R16, R16, 0x10000, RZ ;  /* 0x0001000010107824 */ /* 0x004fcc00078e00ff */
[----:B------:R-:W0:Y:S01]  /*08a0*/  F2I.S64.TRUNC R16, R16 ;  /* 0x0000001000107311 */ /* 0x000e22000020d900 */
[----:B------:R-:W-:Y:S05]  /*08b0*/  BRA `(.L_x_297) ;  /* 0x0000000400a87947 */ /* 0x000fea0003800000 */
.L_x_304:
        /* <DEDUP_REMOVED lines=11> */
.L_x_311:
        /* <DEDUP_REMOVED lines=21> */
.L_x_315:
[----:B------:R-:W-:Y:S05]  /*0ac0*/  BSYNC B1 ;  /* 0x0000000000017941 */ /* 0x000fea0003800000 */
.L_x_314:
[----:B------:R-:W-:Y:S01]  /*0ad0*/  IMAD.SHL.U32 R2, R2, 0x100000, RZ ;  /* 0x0010000002027824 */ /* 0x000fe200078e00ff */
[----:B------:R-:W-:-:S04]  /*0ae0*/  LEA R3, R0, 0x3b800000, 0x17 ;  /* 0x3b80000000037811 */ /* 0x000fc800078eb8ff */
[----:B------:R-:W-:-:S07]  /*0af0*/  LOP3.LUT R16, R3, R2, R16, 0xfe, !PT ;  /* 0x0000000203107212 */ /* 0x000fce00078efe10 */
.L_x_313:
[----:B------:R-:W-:Y:S05]  /*0b00*/  BSYNC B0 ;  /* 0x0000000000007941 */ /* 0x000fea0003800000 */
.L_x_312:
[----:B------:R-:W0:Y:S01]  /*0b10*/  F2I.S64.TRUNC R16, R16 ;  /* 0x0000001000107311 */ /* 0x000e22000020d900 */
[----:B------:R-:W-:Y:S05]  /*0b20*/  BRA `(.L_x_297) ;  /* 0x00000004000c7947 */ /* 0x000fea0003800000 */
.L_x_310:
        /* <DEDUP_REMOVED lines=21> */
.L_x_319:
[----:B------:R-:W-:Y:S05]  /*0c80*/  BSYNC B1 ;  /* 0x0000000000017941 */ /* 0x000fea0003800000 */
.L_x_318:
[----:B------:R-:W-:Y:S01]  /*0c90*/  IMAD.SHL.U32 R2, R2, 0x200000, RZ ;  /* 0x0020000002027824 */ /* 0x000fe200078e00ff */
[----:B------:R-:W-:-:S04]  /*0ca0*/  LEA R3, R0, 0x37800000, 0x17 ;  /* 0x3780000000037811 */ /* 0x000fc800078eb8ff */
[----:B------:R-:W-:-:S07]  /*0cb0*/  LOP3.LUT R16, R3, R2, R16, 0xfe, !PT ;  /* 0x0000000203107212 */ /* 0x000fce00078efe10 */
.L_x_317:
[----:B------:R-:W-:Y:S05]  /*0cc0*/  BSYNC B0 ;  /* 0x0000000000007941 */ /* 0x000fea0003800000 */
.L_x_316:
[----:B------:R-:W0:Y:S01]  /*0cd0*/  F2I.S64.TRUNC R16, R16 ;  /* 0x0000001000107311 */ /* 0x000e22000020d900 */
[----:B------:R-:W-:Y:S05]  /*0ce0*/  BRA `(.L_x_297) ;  /* 0x00000000009c7947 */ /* 0x000fea0003800000 */
.L_x_309:
        /* <DEDUP_REMOVED lines=14> */
.L_x_323:
[----:B------:R-:W-:Y:S05]  /*0dd0*/  BSYNC B0 ;  /* 0x0000000000007941 */ /* 0x000fea0003800000 */
.L_x_322:
[----:B------:R-:W0:Y:S01]  /*0de0*/  F2I.S64.TRUNC R16, R16 ;  /* 0x0000001000107311 */ /* 0x000e22000020d900 */
[----:B------:R-:W-:Y:S05]  /*0df0*/  BRA `(.L_x_297) ;  /* 0x0000000000587947 */ /* 0x000fea0003800000 */
.L_x_296:
        /* <DEDUP_REMOVED lines=16> */
.L_x_324:
[----:B------:R-:W-:Y:S01]  /*0f00*/  CS2R R16, SRZ ;  /* 0x0000000000107805 */ /* 0x000fe2000001ff00 */
[----:B------:R-:W-:Y:S06]  /*0f10*/  BRA `(.L_x_297) ;  /* 0x0000000000107947 */ /* 0x000fec0003800000 */
.L_x_321:
[----:B------:R0:W5:Y:S01]  /*0f20*/  LDG.E.64 R16, desc[UR36][R2.64] ;  /* 0x0000002402107981 */ /* 0x000162000c1e1b00 */
[----:B------:R-:W-:Y:S05]  /*0f30*/  BRA `(.L_x_297) ;  /* 0x0000000000087947 */ /* 0x000fea0003800000 */
.L_x_320:
[----:B------:R0:W5:Y:S01]  /*0f40*/  LDG.E R16, desc[UR36][R2.64] ;  /* 0x0000002402107981 */ /* 0x000162000c1e1900 */
[----:B------:R-:W-:-:S07]  /*0f50*/  IMAD.MOV.U32 R17, RZ, RZ, RZ ;  /* 0x000000ffff117224 */ /* 0x000fce00078e00ff */
.L_x_297:
[----:B------:R-:W2:Y:S02]  /*0f60*/  S2R R25, SR_TID.X ;  /* 0x0000000000197919 */ /* 0x000ea40000002100 */
[----:B--2---:R-:W-:-:S07]  /*0f70*/  VIADD R25, R25, 0x80 ;  /* 0x0000008019197836 */ /* 0x004fce0000000000 */
.L_x_291:
[----:B------:R-:W-:Y:S05]  /*0f80*/  BSYNC B6 ;  /* 0x0000000000067941 */ /* 0x000fea0003800000 */
.L_x_290:
[----:B------:R-:W-:Y:S01]  /*0f90*/  ISETP.GE.AND P0, PT, R25, R22, PT ;  /* 0x000000161900720c */ /* 0x000fe20003f06270 */
[----:B------:R-:W-:-:S12]  /*0fa0*/  BSSY B6, `(.L_x_325) ;  /* 0x00000ed000067945 */ /* 0x000fd80003800000 */
[----:B------:R-:W-:Y:S05]  /*0fb0*/  @P0 BRA `(.L_x_326) ;  /* 0x0000000c00ac0947 */ /* 0x000fea0003800000 */
[----:B01----:R-:W0:Y:S01]  /*0fc0*/  LDC.64 R2, c[0x0][0x250] ;  /* 0x00009400ff027b82 */ /* 0x003e220000000a00 */
[----:B------:R-:W-:Y:S01]  /*0fd0*/  IMAD R0, R24, 0x200, R25 ;  /* 0x0000020018007824 */ /* 0x000fe200078e0219 */
[----:B------:R-:W-:Y:S01]  /*0fe0*/  PRMT R4, R23, 0x9910, RZ ;  /* 0x0000991017047816 */ /* 0x000fe200000000ff */
[----:B------:R-:W-:Y:S02]  /*0ff0*/  ULDC UR4, c[0x0][0x260] ;  /* 0x0000980000047ab9 */ /* 0x000fe40000000800 */
[----:B------:R-:W-:Y:S02]  /*1000*/  IMAD R5, R0, UR4, RZ ;  /* 0x0000000400057c24 */ /* 0x000fe4000f8e02ff */
[----:B------:R-:W-:-:S05]  /*1010*/  IMAD.MOV.U32 R0, RZ, RZ, R4 ;  /* 0x000000ffff007224 */ /* 0x000fca00078e0004 */
[----:B------:R-:W-:Y:S02]  /*1020*/  ISETP.GT.AND P1, PT, R0, 0x9, PT ;  /* 0x000000090000780c */ /* 0x000fe40003f24270 */
[----:B0-----:R-:W-:-:S05]  /*1030*/  IADD3 R2, P0, R5, R2, RZ ;  /* 0x0000000205027210 */ /* 0x001fca0007f1e0ff */
[----:B------:R-:W-:-:S06]  /*1040*/  IMAD.X R3, RZ, RZ, R3, P0 ;  /* 0x000000ffff037224 */ /* 0x000fcc00000e0603 */
        /* <DEDUP_REMOVED lines=12> */
.L_x_330:
[----:B------:R0:W5:Y:S01]  /*1110*/  LDG.E.U8 R18, desc[UR36][R2.64] ;  /* 0x0000002402127981 */ /* 0x000162000c1e1100 */
[----:B------:R-:W-:Y:S01]  /*1120*/  IMAD.MOV.U32 R19, RZ, RZ, RZ ;  /* 0x000000ffff137224 */ /* 0x000fe200078e00ff */
[----:B------:R-:W-:Y:S06]  /*1130*/  BRA `(.L_x_332) ;  /* 0x0000000c00487947 */ /* 0x000fec0003800000 */
.L_x_329:
        /* <DEDUP_REMOVED lines=8> */
.L_x_334:
[----:B------:R-:W2:Y:S02]  /*11c0*/  LDG.E R18, desc[UR36][R2.64] ;  /* 0x0000002402127981 */ /* 0x000ea4000c1e1900 */
[----:B--2---:R-:W-:Y:S01]  /*11d0*/  SHF.R.S32.HI R19, RZ, 0x1f, R18 ;  /* 0x0000001fff137819 */ /* 0x004fe20000011412 */
[----:B------:R-:W-:Y:S06]  /*11e0*/  BRA `(.L_x_332) ;  /* 0x0000000c001c7947 */ /* 0x000fec0003800000 */
.L_x_333:
[----:B------:R-:W2:Y:S02]  /*11f0*/  LDG.E.S16 R18, desc[UR36][R2.64] ;  /* 0x0000002402127981 */ /* 0x000ea4000c1e1700 */
[----:B--2---:R-:W-:Y:S01]  /*1200*/  SHF.R.S32.HI R19, RZ, 0x1f, R18 ;  /* 0x0000001fff137819 */ /* 0x004fe20000011412 */
[----:B------:R-:W-:Y:S06]  /*1210*/  BRA `(.L_x_332) ;  /* 0x0000000c00107947 */ /* 0x000fec0003800000 */
.L_x_328:
        /* <DEDUP_REMOVED lines=9> */
.L_x_336:
[----:B------:R-:W2:Y:S02]  /*12b0*/  LDG.E.U16 R2, desc[UR36][R2.64] ;  /* 0x0000002402027981 */ /* 0x000ea4000c1e1500 */
[----:B--2---:R-:W-:-:S06]  /*12c0*/  HADD2.F32 R18, -RZ, R2.H0_H0 ;  /* 0x20000002ff127230 */ /* 0x004fcc0000004100 */
[----:B------:R-:W0:Y:S01]  /*12d0*/  F2I.S64.TRUNC R18, R18 ;  /* 0x0000001200127311 */ /* 0x000e22000020d900 */
[----:B------:R-:W-:Y:S05]  /*12e0*/  BRA `(.L_x_332) ;  /* 0x0000000800dc7947 */ /* 0x000fea0003800000 */
.L_x_335:
        /* <DEDUP_REMOVED lines=9> */
.L_x_338:
[----:B------:R-:W2:Y:S02]  /*1380*/  LDG.E.U16 R2, desc[UR36][R2.64] ;  /* 0x0000002402027981 */ /* 0x000ea4000c1e1500 */
[----:B--2---:R-:W-:-:S06]  /*1390*/  HADD2.F32 R18, -RZ, R2.H0_H0 ;  /* 0x20000002ff127230 */ /* 0x004fcc0000004100 */
[----:B------:R-:W0:Y:S01]  /*13a0*/  F2I.S64.TRUNC R18, R18 ;  /* 0x0000001200127311 */ /* 0x000e22000020d900 */
[----:B------:R-:W-:Y:S05]  /*13b0*/  BRA `(.L_x_332) ;  /* 0x0000000800a87947 */ /* 0x000fea0003800000 */
.L_x_337:
[----:B------:R-:W2:Y:S02]  /*13c0*/  LDG.E.64 R2, desc[UR36][R2.64] ;  /* 0x0000002402027981 */ /* 0x000ea4000c1e1b00 */
[----:B--2---:R0:W1:Y:S01]  /*13d0*/  F2I.S64.F64.TRUNC R18, R2 ;  /* 0x0000000200127311 */ /* 0x004062000030d900 */
[----:B------:R-:W-:Y:S05]  /*13e0*/  BRA `(.L_x_332) ;  /* 0x00000008009c7947 */ /* 0x000fea0003800000 */
.L_x_327:
        /* <DEDUP_REMOVED lines=13> */
.L_x_341:
[----:B------:R-:W2:Y:S02]  /*14c0*/  LDG.E.64 R2, desc[UR36][R2.64] ;  /* 0x0000002402027981 */ /* 0x000ea4000c1e1b00 */
[----:B--2---:R0:W1:Y:S01]  /*14d0*/  F2I.S64.F64.TRUNC R18, R2 ;  /* 0x0000000200127311 */ /* 0x004062000030d900 */
[----:B------:R-:W-:Y:S05]  /*14e0*/  BRA `(.L_x_332) ;  /* 0x00000008005c7947 */ /* 0x000fea0003800000 */
.L_x_340:
        /* <DEDUP_REMOVED lines=27> */
.L_x_343:
[----:B------:R-:W2:Y:S02]  /*16a0*/  LDG.E.U8 R2, desc[UR36][R2.64] ;  /* 0x0000002402027981 */ /* 0x000ea4000c1e1100 */
[C---:B--2---:R-:W-:Y:S02]  /*16b0*/  IMAD.SHL.U32 R0, R2.reuse, 0x2000000, RZ ;  /* 0x0200000002007824 */ /* 0x044fe400078e00ff */
[----:B------:R-:W-:-:S03]  /*16c0*/  IMAD.SHL.U32 R5, R2, 0x1000000, RZ ;  /* 0x0100000002057824 */ /* 0x000fc600078e00ff */
[----:B------:R-:W-:-:S13]  /*16d0*/  ISETP.GE.U32.AND P0, PT, R0, 0x8000000, PT ;  /* 0x080000000000780c */ /* 0x000fda0003f06070 */
[C---:B------:R-:W-:Y:S02]  /*16e0*/  @!P0 IMAD.SHL.U32 R0, R2.reuse, 0x100, RZ ;  /* 0x0000010002008824 */ /* 0x040fe400078e00ff */
[----:B------:R-:W-:-:S03]  /*16f0*/  @P0 IMAD.SHL.U32 R4, R2, 0x200000, RZ ;  /* 0x0020000002040824 */ /* 0x000fc600078e00ff */
[----:B------:R-:W-:Y:S02]  /*1700*/  @!P0 LOP3.LUT R0, R0, 0x7f00, RZ, 0xc0, !PT ;  /* 0x00007f0000008812 */ /* 0x000fe400078ec0ff */
[----:B------:R-:W-:Y:S02]  /*1710*/  @P0 LOP3.LUT R4, R4, 0x70000000, RZ, 0xfc, !PT ;  /* 0x7000000004040812 */ /* 0x000fe400078efcff */
[----:B------:R-:W-:-:S03]  /*1720*/  @!P0 LOP3.LUT R0, R0, 0x3f000000, RZ, 0xfc, !PT ;  /* 0x3f00000000008812 */ /* 0x000fc600078efcff */
[----:B------:R-:W-:Y:S02]  /*1730*/  @P0 FMUL.FTZ R4, R4, 1.9259299443872358531e-34 ;  /* 0x0780000004040820 */ /* 0x000fe40000410000 */
[----:B------:R-:W-:-:S05]  /*1740*/  @!P0 FADD.FTZ R4, R0, -0.5 ;  /* 0xbf00000000048421 */ /* 0x000fca0000010000 */
[----:B------:R-:W-:-:S04]  /*1750*/  LOP3.LUT R4, R4, 0x80000000, R5, 0xf8, !PT ;  /* 0x8000000004047812 */ /* 0x000fc800078ef805 */
[----:B------:R2:W0:Y:S01]  /*1760*/  F2I.S64.TRUNC R18, R4 ;  /* 0x0000000400127311 */ /* 0x000422000020d900 */
[----:B------:R-:W-:Y:S05]  /*1770*/  BRA `(.L_x_332) ;  /* 0x0000000400b87947 */ /* 0x000fea0003800000 */
.L_x_342:
[----:B------:R-:W2:Y:S02]  /*1780*/  LDG.E.U16 R18, desc[UR36][R2.64] ;  /* 0x0000002402127981 */ /* 0x000ea4000c1e1500 */
[----:B--2---:R-:W-:-:S06]  /*1790*/  IMAD.U32 R18, R18, 0x10000, RZ ;  /* 0x0001000012127824 */ /* 0x004fcc00078e00ff */
[----:B------:R-:W0:Y:S01]  /*17a0*/  F2I.S64.TRUNC R18, R18 ;  /* 0x0000001200127311 */ /* 0x000e22000020d900 */
[----:B------:R-:W-:Y:S05]  /*17b0*/  BRA `(.L_x_332) ;  /* 0x0000000400a87947 */ /* 0x000fea0003800000 */
.L_x_339:
        /* <DEDUP_REMOVED lines=11> */
.L_x_346:
        /* <DEDUP_REMOVED lines=21> */
.L_x_350:
[----:B------:R-:W-:Y:S05]  /*19c0*/  BSYNC B1 ;  /* 0x0000000000017941 */ /* 0x000fea0003800000 */
.L_x_349:
[----:B------:R-:W-:Y:S01]  /*19d0*/  IMAD.SHL.U32 R2, R2, 0x100000, RZ ;  /* 0x0010000002027824 */ /* 0x000fe200078e00ff */
[----:B------:R-:W-:-:S04]  /*19e0*/  LEA R3, R0, 0x3b800000, 0x17 ;  /* 0x3b80000000037811 */ /* 0x000fc800078eb8ff */
[----:B------:R-:W-:-:S07]  /*19f0*/  LOP3.LUT R18, R3, R2, R18, 0xfe, !PT ;  /* 0x0000000203127212 */ /* 0x000fce00078efe12 */
.L_x_348:
[----:B------:R-:W-:Y:S05]  /*1a00*/  BSYNC B0 ;  /* 0x0000000000007941 */ /* 0x000fea0003800000 */
.L_x_347:
[----:B------:R-:W0:Y:S01]  /*1a10*/  F2I.S64.TRUNC R18, R18 ;  /* 0x0000001200127311 */ /* 0x000e22000020d900 */
[----:B------:R-:W-:Y:S05]  /*1a20*/  BRA `(.L_x_332) ;  /* 0x00000004000c7947 */ /* 0x000fea0003800000 */
.L_x_345:
        /* <DEDUP_REMOVED lines=21> */
.L_x_354:
[----:B------:R-:W-:Y:S05]  /*1b80*/  BSYNC B1 ;  /* 0x0000000000017941 */ /* 0x000fea0003800000 */
.L_x_353:
[----:B------:R-:W-:Y:S01]  /*1b90*/  IMAD.SHL.U32 R2, R2, 0x200000, RZ ;  /* 0x0020000002027824 */ /* 0x000fe200078e00ff */
[----:B------:R-:W-:-:S04]  /*1ba0*/  LEA R3, R0, 0x37800000, 0x17 ;  /* 0x3780000000037811 */ /* 0x000fc800078eb8ff */
[----:B------:R-:W-:-:S07]  /*1bb0*/  LOP3.LUT R18, R3, R2, R18, 0xfe, !PT ;  /* 0x0000000203127212 */ /* 0x000fce00078efe12 */
.L_x_352:
[----:B------:R-:W-:Y:S05]  /*1bc0*/  BSYNC B0 ;  /* 0x0000000000007941 */ /* 0x000fea0003800000 */
.L_x_351:
[----:B------:R-:W0:Y:S01]  /*1bd0*/  F2I.S64.TRUNC R18, R18 ;  /* 0x0000001200127311 */ /* 0x000e22000020d900 */
[----:B------:R-:W-:Y:S05]  /*1be0*/  BRA `(.L_x_332) ;  /* 0x00000000009c7947 */ /* 0x000fea0003800000 */
.L_x_344:
        /* <DEDUP_REMOVED lines=14> */
.L_x_358:
[----:B------:R-:W-:Y:S05]  /*1cd0*/  BSYNC B0 ;  /* 0x0000000000007941 */ /* 0x000fea0003800000 */
.L_x_357:
[----:B------:R-:W0:Y:S01]  /*1ce0*/  F2I.S64.TRUNC R18, R18 ;  /* 0x0000001200127311 */ /* 0x000e22000020d900 */
[----:B------:R-:W-:Y:S05]  /*1cf0*/  BRA `(.L_x_332) ;  /* 0x0000000000587947 */ /* 0x000fea0003800000 */
.L_x_331:
        /* <DEDUP_REMOVED lines=15> */
[----:B-1-345:R-:W-:Y:S05]  /*1df0*/  CALL.ABS.NOINC R2 ;  /* 0x0000000002007343 */ /* 0x03afea0003c00000 */
.L_x_359:
[----:B------:R-:W-:Y:S01]  /*1e00*/  CS2R R18, SRZ ;  /* 0x0000000000127805 */ /* 0x000fe2000001ff00 */
[----:B------:R-:W-:Y:S06]  /*1e10*/  BRA `(.L_x_332) ;  /* 0x0000000000107947 */ /* 0x000fec0003800000 */
.L_x_356:
[----:B------:R0:W5:Y:S01]  /*1e20*/  LDG.E.64 R18, desc[UR36][R2.64] ;  /* 0x0000002402127981 */ /* 0x000162000c1e1b00 */
[----:B------:R-:W-:Y:S05]  /*1e30*/  BRA `(.L_x_332) ;  /* 0x0000000000087947 */ /* 0x000fea0003800000 */
.L_x_355:
[----:B------:R0:W5:Y:S01]  /*1e40*/  LDG.E R18, desc[UR36][R2.64] ;  /* 0x0000002402127981 */ /* 0x000162000c1e1900 */
[----:B------:R-:W-:-:S07]  /*1e50*/  IMAD.MOV.U32 R19, RZ, RZ, RZ ;  /* 0x000000ffff137224 */ /* 0x000fce00078e00ff */
.L_x_332:
[----:B------:R-:W-:-:S07]  /*1e60*/  VIADD R25, R25, 0x80 ;  /* 0x0000008019197836 */ /* 0x000fce0000000000 */
.L_x_326:
[----:B------:R-:W-:Y:S05]  /*1e70*/  BSYNC B6 ;  /* 0x0000000000067941 */ /* 0x000fea0003800000 */
.L_x_325:
[----:B------:R-:W-:Y:S01]  /*1e80*/  ISETP.GE.AND P0, PT, R25, R22, PT ;  /* 0x000000161900720c */ /* 0x000fe20003f06270 */
[----:B------:R-:W-:Y:S01]  /*1e90*/  BSSY B6, `(.L_x_360) ;  /* 0x00000ef000067945 */ /* 0x000fe20003800000 */
[----:B------:R-:W-:Y:S02]  /*1ea0*/  CS2R R34, SRZ ;  /* 0x0000000000227805 */ /* 0x000fe4000001ff00 */
[----:B------:R-:W-:-:S09]  /*1eb0*/  CS2R R28, SRZ ;  /* 0x00000000001c7805 */ /* 0x000fd2000001ff00 */
[----:B------:R-:W-:Y:S05]  /*1ec0*/  @P0 BRA `(.L_x_361) ;  /* 0x0000000c00ac0947 */ /* 0x000fea0003800000 */
[----:B01----:R-:W0:Y:S01]  /*1ed0*/  LDC.64 R2, c[0x0][0x250] ;  /* 0x00009400ff027b82 */ /* 0x003e220000000a00 */
[----:B------:R-:W-:Y:S01]  /*1ee0*/  IMAD R0, R24, 0x200, R25 ;  /* 0x0000020018007824 */ /* 0x000fe200078e0219 */
[----:B--2---:R-:W-:Y:S01]  /*1ef0*/  PRMT R4, R23, 0x9910, RZ ;  /* 0x0000991017047816 */ /* 0x004fe200000000ff */
        /* <DEDUP_REMOVED lines=18> */
.L_x_365:
[----:B------:R0:W5:Y:S01]  /*2020*/  LDG.E.U8 R28, desc[UR36][R2.64] ;  /* 0x00000024021c7981 */ /* 0x000162000c1e1100 */
[----:B------:R-:W-:Y:S01]  /*2030*/  IMAD.MOV.U32 R29, RZ, RZ, RZ ;  /* 0x000000ffff1d7224 */ /* 0x000fe200078e00ff */
[----:B------:R-:W-:Y:S06]  /*2040*/  BRA `(.L_x_367) ;  /* 0x0000000c00487947 */ /* 0x000fec0003800000 */
.L_x_364:
        /* <DEDUP_REMOVED lines=8> */
.L_x_369:
[----:B------:R-:W2:Y:S02]  /*20d0*/  LDG.E R28, desc[UR36][R2.64] ;  /* 0x00000024021c7981 */ /* 0x000ea4000c1e1900 */
[----:B--2---:R-:W-:Y:S01]  /*20e0*/  SHF.R.S32.HI R29, RZ, 0x1f, R28 ;  /* 0x0000001fff1d7819 */ /* 0x004fe2000001141c */
[----:B------:R-:W-:Y:S06]  /*20f0*/  BRA `(.L_x_367) ;  /* 0x0000000c001c7947 */ /* 0x000fec0003800000 */
.L_x_368:
[----:B------:R-:W2:Y:S02]  /*2100*/  LDG.E.S16 R28, desc[UR36][R2.64] ;  /* 0x00000024021c7981 */ /* 0x000ea4000c1e1700 */
[----:B--2---:R-:W-:Y:S01]  /*2110*/  SHF.R.S32.HI R29, RZ, 0x1f, R28 ;  /* 0x0000001fff1d7819 */ /* 0x004fe2000001141c */
[----:B------:R-:W-:Y:S06]  /*2120*/  BRA `(.L_x_367) ;  /* 0x0000000c00107947 */ /* 0x000fec0003800000 */
.L_x_363:
        /* <DEDUP_REMOVED lines=9> */
.L_x_371:
[----:B------:R-:W2:Y:S02]  /*21c0*/  LDG.E.U16 R2, desc[UR36][R2.64] ;  /* 0x0000002402027981 */ /* 0x000ea4000c1e1500 */
[----:B--2---:R-:W-:-:S06]  /*21d0*/  HADD2.F32 R28, -RZ, R2.H0_H0 ;  /* 0x20000002ff1c7230 */ /* 0x004fcc0000004100 */
[----:B------:R-:W0:Y:S01]  /*21e0*/  F2I.S64.TRUNC R28, R28 ;  /* 0x0000001c001c7311 */ /* 0x000e22000020d900 */
[----:B------:R-:W-:Y:S05]  /*21f0*/  BRA `(.L_x_367) ;  /* 0x0000000800dc7947 */ /* 0x000fea0003800000 */
.L_x_370:
        /* <DEDUP_REMOVED lines=9> */
.L_x_373:
[----:B------:R-:W2:Y:S02]  /*2290*/  LDG.E.U16 R2, desc[UR36][R2.64] ;  /* 0x0000002402027981 */ /* 0x000ea4000c1e1500 */
[----:B--2---:R-:W-:-:S06]  /*22a0*/  HADD2.F32 R28, -RZ, R2.H0_H0 ;  /* 0x20000002ff1c7230 */ /* 0x004fcc0000004100 */
[----:B------:R-:W0:Y:S01]  /*22b0*/  F2I.S64.TRUNC R28, R28 ;  /* 0x0000001c001c7311 */ /* 0x000e22000020d900 */
[----:B------:R-:W-:Y:S05]  /*22c0*/  BRA `(.L_x_367) ;  /* 0x0000000800a87947 */ /* 0x000fea0003800000 */
.L_x_372:
[----:B------:R-:W2:Y:S02]  /*22d0*/  LDG.E.64 R2, desc[UR36][R2.64] ;  /* 0x0000002402027981 */ /* 0x000ea4000c1e1b00 */
[----:B--2---:R0:W1:Y:S01]  /*22e0*/  F2I.S64.F64.TRUNC R28, R2 ;  /* 0x00000002001c7311 */ /* 0x004062000030d900 */
[----:B------:R-:W-:Y:S05]  /*22f0*/  BRA `(.L_x_367) ;  /* 0x00000008009c7947 */ /* 0x000fea0003800000 */
.L_x_362:
        /* <DEDUP_REMOVED lines=13> */
.L_x_376:
[----:B------:R-:W2:Y:S02]  /*23d0*/  LDG.E.64 R2, desc[UR36][R2.64] ;  /* 0x0000002402027981 */ /* 0x000ea4000c1e1b00 */
[----:B--2---:R0:W1:Y:S01]  /*23e0*/  F2I.S64.F64.TRUNC R28, R2 ;  /* 0x00000002001c7311 */ /* 0x004062000030d900 */
[----:B------:R-:W-:Y:S05]  /*23f0*/  BRA `(.L_x_367) ;  /* 0x00000008005c7947 */ /* 0x000fea0003800000 */
.L_x_375:
        /* <DEDUP_REMOVED lines=27> */
.L_x_378:
        /* <DEDUP_REMOVED lines=14> */
.L_x_377:
[----:B------:R-:W2:Y:S02]  /*2690*/  LDG.E.U16 R28, desc[UR36][R2.64] ;  /* 0x00000024021c7981 */ /* 0x000ea4000c1e1500 */
[----:B--2---:R-:W-:-:S06]  /*26a0*/  IMAD.U32 R28, R28, 0x10000, RZ ;  /* 0x000100001c1c7824 */ /* 0x004fcc00078e00ff */
[----:B------:R-:W0:Y:S01]  /*26b0*/  F2I.S64.TRUNC R28, R28 ;  /* 0x0000001c001c7311 */ /* 0x000e22000020d900 */
[----:B------:R-:W-:Y:S05]  /*26c0*/  BRA `(.L_x_367) ;  /* 0x0000000400a87947 */ /* 0x000fea0003800000 */
.L_x_374:
        /* <DEDUP_REMOVED lines=11> */
.L_x_381:
        /* <DEDUP_REMOVED lines=21> */
.L_x_385:
[----:B------:R-:W-:Y:S05]  /*28d0*/  BSYNC B1 ;  /* 0x0000000000017941 */ /* 0x000fea0003800000 */
.L_x_384:
[----:B------:R-:W-:Y:S01]  /*28e0*/  IMAD.SHL.U32 R2, R2, 0x100000, RZ ;  /* 0x0010000002027824 */ /* 0x000fe200078e00ff */
[----:B------:R-:W-:-:S04]  /*28f0*/  LEA R3, R0, 0x3b800000, 0x17 ;  /* 0x3b80000000037811 */ /* 0x000fc800078eb8ff */
[----:B------:R-:W-:-:S07]  /*2900*/  LOP3.LUT R28, R3, R2, R28, 0xfe, !PT ;  /* 0x00000002031c7212 */ /* 0x000fce00078efe1c */
.L_x_383:
[----:B------:R-:W-:Y:S05]  /*2910*/  BSYNC B0 ;  /* 0x0000000000007941 */ /* 0x000fea0003800000 */
.L_x_382:
[----:B------:R-:W1:Y:S01]  /*2920*/  F2I.S64.TRUNC R28, R28 ;  /* 0x0000001c001c7311 */ /* 0x000e62000020d900 */
[----:B------:R-:W-:Y:S05]  /*2930*/  BRA `(.L_x_367) ;  /* 0x00000004000c7947 */ /* 0x000fea0003800000 */
.L_x_380:
        /* <DEDUP_REMOVED lines=21> */
.L_x_389:
[----:B------:R-:W-:Y:S05]  /*2a90*/  BSYNC B1 ;  /* 0x0000000000017941 */ /* 0x000fea0003800000 */
.L_x_388:
[----:B------:R-:W-:Y:S01]  /*2aa0*/  IMAD.SHL.U32 R2, R2, 0x200000, RZ ;  /* 0x0020000002027824 */ /* 0x000fe200078e00ff */
[----:B------:R-:W-:-:S04]  /*2ab0*/  LEA R3, R0, 0x37800000, 0x17 ;  /* 0x3780000000037811 */ /* 0x000fc800078eb8ff */
[----:B------:R-:W-:-:S07]  /*2ac0*/  LOP3.LUT R28, R3, R2, R28, 0xfe, !PT ;  /* 0x00000002031c7212 */ /* 0x000fce00078efe1c */
.L_x_387:
[----:B------:R-:W-:Y:S05]  /*2ad0*/  BSYNC B0 ;  /* 0x0000000000007941 */ /* 0x000fea0003800000 */
.L_x_386:
[----:B------:R-:W2:Y:S01]  /*2ae0*/  F2I.S64.TRUNC R28, R28 ;  /* 0x0000001c001c7311 */ /* 0x000ea2000020d900 */
[----:B------:R-:W-:Y:S05]  /*2af0*/  BRA `(.L_x_367) ;  /* 0x00000000009c7947 */ /* 0x000fea0003800000 */
.L_x_379:
        /* <DEDUP_REMOVED lines=14> */
.L_x_393:
[----:B------:R-:W-:Y:S05]  /*2be0*/  BSYNC B0 ;  /* 0x0000000000007941 */ /* 0x000fea0003800000 */
.L_x_392:
[----:B------:R-:W0:Y:S01]  /*2bf0*/  F2I.S64.TRUNC R28, R28 ;  /* 0x0000001c001c7311 */ /* 0x000e22000020d900 */
[----:B------:R-:W-:Y:S05]  /*2c00*/  BRA `(.L_x_367) ;  /* 0x0000000000587947 */ /* 0x000fea0003800000 */
.L_x_366:
[----:B------:R-:W-:Y:S01]  /*2c10*/  MOV R2, 0x0 ;  /* 0x0000000000027802 */ /* 0x000fe20000000f00 */
[----:B------:R-:W-:Y:S01]  /*2c20*/  ULDC.64 UR4, c[0x4][0xf8] ;  /* 0x01003e0000047ab9 */ /* 0x000fe20000000a00 */
[----:B------:R-:W-:Y:S01]  /*2c30*/  ULDC.64 UR6, c[0x4][0x8] ;  /* 0x0100020000067ab9 */ /* 0x000fe20000000a00 */
[----:B------:R-:W-:Y:S02]  /*2c40*/  IMAD.U32 R4, RZ, RZ, UR4 ;  /* 0x00000004ff047e24 */ /* 0x000fe4000f8e00ff */
[----:B------:R-:W-:Y:S01]  /*2c50*/  IMAD.U32 R5, RZ, RZ, UR5 ;  /* 0x00000005ff057e24 */ /* 0x000fe2000f8e00ff */
[----:B------:R-:W0:Y:S01]  /*2c60*/  LDC.64 R2, c[0x4][R2] ;  /* 0x0100000002027b82 */ /* 0x000e220000000a00 */
[----:B------:R-:W-:Y:S01]  /*2c70*/  ULDC.64 UR4, c[0x4][0x100] ;  /* 0x0100400000047ab9 */ /* 0x000fe20000000a00 */
[----:B------:R-:W-:Y:S02]  /*2c80*/  IMAD.U32 R10, RZ, RZ, UR6 ;  /* 0x00000006ff0a7e24 */ /* 0x000fe4000f8e00ff */
[----:B------:R-:W-:-:S02]  /*2c90*/  IMAD.U32 R6, RZ, RZ, UR4 ;  /* 0x00000004ff067e24 */ /* 0x000fc4000f8e00ff */
[----:B------:R-:W-:Y:S02]  /*2ca0*/  IMAD.U32 R7, RZ, RZ, UR5 ;  /* 0x00000005ff077e24 */ /* 0x000fe4000f8e00ff */
[----:B------:R-:W-:Y:S02]  /*2cb0*/  IMAD.U32 R11, RZ, RZ, UR7 ;  /* 0x00000007ff0b7e24 */ /* 0x000fe4000f8e00ff */
[----:B------:R-:W-:Y:S02]  /*2cc0*/  IMAD.MOV.U32 R8, RZ, RZ, 0x4e ;  /* 0x0000004eff087424 */ /* 0x000fe400078e00ff */
[----:B------:R-:W-:Y:S02]  /*2cd0*/  IMAD.MOV.U32 R12, RZ, RZ, 0x1 ;  /* 0x00000001ff0c7424 */ /* 0x000fe400078e00ff */
[----:B------:R-:W-:-:S07]  /*2ce0*/  IMAD.MOV.U32 R13, RZ, RZ, RZ ;  /* 0x000000ffff0d7224 */ /* 0x000fce00078e00ff */
[----:B------:R-:W-:-:S07]  /*2cf0*/  LEPC R20, `(.L_x_394) ;  /* 0x000000001014794e */ /* 0x000fce0000000000 */
[----:B0--345:R-:W-:Y:S05]  /*2d00*/  CALL.ABS.NOINC R2 ;  /* 0x0000000002007343 */ /* 0x039fea0003c00000 */
.L_x_394:
[----:B------:R-:W-:Y:S01]  /*2d10*/  CS2R R28, SRZ ;  /* 0x00000000001c7805 */ /* 0x000fe2000001ff00 */
[----:B------:R-:W-:Y:S06]  /*2d20*/  BRA `(.L_x_367) ;  /* 0x0000000000107947 */ /* 0x000fec0003800000 */
.L_x_391:
[----:B------:R0:W5:Y:S01]  /*2d30*/  LDG.E.64 R28, desc[UR36][R2.64] ;  /* 0x00000024021c7981 */ /* 0x000162000c1e1b00 */
[----:B------:R-:W-:Y:S05]  /*2d40*/  BRA `(.L_x_367) ;  /* 0x0000000000087947 */ /* 0x000fea0003800000 */
.L_x_390:
[----:B------:R0:W5:Y:S01]  /*2d50*/  LDG.E R28, desc[UR36][R2.64] ;  /* 0x00000024021c7981 */ /* 0x000162000c1e1900 */
[----:B------:R-:W-:-:S07]  /*2d60*/  IMAD.MOV.U32 R29, RZ, RZ, RZ ;  /* 0x000000ffff1d7224 */ /* 0x000fce00078e00ff */
.L_x_367:
[----:B------:R-:W-:-:S07]  /*2d70*/  VIADD R25, R25, 0x80 ;  /* 0x0000008019197836 */ /* 0x000fce0000000000 */
.L_x_361:
[----:B------:R-:W-:Y:S05]  /*2d80*/  BSYNC B6 ;  /* 0x0000000000067941 */ /* 0x000fea0003800000 */
.L_x_360:
[----:B------:R-:W-:Y:S01]  /*2d90*/  ISETP.GE.AND P0, PT, R25, R22, PT ;  /* 0x000000161900720c */ /* 0x000fe20003f06270 */
[----:B------:R-:W-:-:S12]  /*2da0*/  BSSY B6, `(.L_x_395) ;  /* 0x00000ea000067945 */ /* 0x000fd80003800000 */
[----:B------:R-:W-:Y:S05]  /*2db0*/  @P0 BRA `(.L_x_396) ;  /* 0x0000000c00a00947 */ /* 0x000fea0003800000 */
[----:B01----:R-:W0:Y:S01]  /*2dc0*/  LDC.64 R2, c[0x0][0x250] ;  /* 0x00009400ff027b82 */ /* 0x003e220000000a00 */
        /* <DEDUP_REMOVED lines=19> */
.L_x_400:
[----:B------:R0:W5:Y:S01]  /*2f00*/  LDG.E.U8 R34, desc[UR36][R2.64] ;  /* 0x0000002402227981 */ /* 0x000162000c1e1100 */
[----:B------:R-:W-:Y:S01]  /*2f10*/  IMAD.MOV.U32 R35, RZ, RZ, RZ ;  /* 0x000000ffff237224 */ /* 0x000fe200078e00ff */
[----:B------:R-:W-:Y:S06]  /*2f20*/  BRA `(.L_x_396) ;  /* 0x0000000c00447947 */ /* 0x000fec0003800000 */
.L_x_399:
        /* <DEDUP_REMOVED lines=8> */
.L_x_403:
[----:B------:R-:W2:Y:S02]  /*2fb0*/  LDG.E R34, desc[UR36][R2.64] ;  /* 0x0000002402227981 */ /* 0x000ea4000c1e1900 */
[----:B--2---:R-:W-:Y:S01]  /*2fc0*/  SHF.R.S32.HI R35, RZ, 0x1f, R34 ;  /* 0x0000001fff237819 */ /* 0x004fe20000011422 */
[----:B------:R-:W-:Y:S06]  /*2fd0*/  BRA `(.L_x_396) ;  /* 0x0000000c00187947 */ /* 0x000fec0003800000 */
.L_x_402:
[----:B------:R-:W2:Y:S02]  /*2fe0*/  LDG.E.S16 R34, desc[UR36][R2.64] ;  /* 0x0000002402227981 */ /* 0x000ea4000c1e1700 */
[----:B--2---:R-:W-:Y:S01]  /*2ff0*/  SHF.R.S32.HI R35, RZ, 0x1f, R34 ;  /* 0x0000001fff237819 */ /* 0x004fe20000011422 */
[----:B------:R-:W-:Y:S06]  /*3000*/  BRA `(.L_x_396) ;  /* 0x0000000c000c7947 */ /* 0x000fec0003800000 */
.L_x_398:
        /* <DEDUP_REMOVED lines=9> */
.L_x_405:
[----:B------:R-:W2:Y:S02]  /*30a0*/  LDG.E.U16 R2, desc[UR36][R2.64] ;  /* 0x0000002402027981 */ /* 0x000ea4000c1e1500 */
[----:B--2---:R-:W-:-:S06]  /*30b0*/  HADD2.F32 R34, -RZ, R2.H0_H0 ;  /* 0x20000002ff227230 */ /* 0x004fcc0000004100 */
[----:B------:R-:W0:Y:S01]  /*30c0*/  F2I.S64.TRUNC R34, R34 ;  /* 0x0000002200227311 */ /* 0x000e22000020d900 */
[----:B------:R-:W-:Y:S05]  /*30d0*/  BRA `(.L_x_396) ;  /* 0x0000000800d87947 */ /* 0x000fea0003800000 */
.L_x_404:
        /* <DEDUP_REMOVED lines=9> */
.L_x_407:
[----:B------:R-:W2:Y:S02]  /*3170*/  LDG.E.U16 R2, desc[UR36][R2.64] ;  /* 0x0000002402027981 */ /* 0x000ea4000c1e1500 */
[----:B--2---:R-:W-:-:S06]  /*3180*/  HADD2.F32 R34, -RZ, R2.H0_H0 ;  /* 0x20000002ff227230 */ /* 0x004fcc0000004100 */
[----:B------:R-:W0:Y:S01]  /*3190*/  F2I.S64.TRUNC R34, R34 ;  /* 0x0000002200227311 */ /* 0x000e22000020d900 */
[----:B------:R-:W-:Y:S05]  /*31a0*/  BRA `(.L_x_396) ;  /* 0x0000000800a47947 */ /* 0x000fea0003800000 */
.L_x_406:
[----:B------:R-:W2:Y:S02]  /*31b0*/  LDG.E.64 R2, desc[UR36][R2.64] ;  /* 0x0000002402027981 */ /* 0x000ea4000c1e1b00 */
[----:B--2---:R0:W1:Y:S01]  /*31c0*/  F2I.S64.F64.TRUNC R34, R2 ;  /* 0x0000000200227311 */ /* 0x004062000030d900 */
[----:B------:R-:W-:Y:S05]  /*31d0*/  BRA `(.L_x_396) ;  /* 0x0000000800987947 */ /* 0x000fea0003800000 */
.L_x_397:
        /* <DEDUP_REMOVED lines=13> */
.L_x_410:
[----:B------:R-:W2:Y:S02]  /*32b0*/  LDG.E.64 R2, desc[UR36][R2.64] ;  /* 0x0000002402027981 */ /* 0x000ea4000c1e1b00 */
[----:B--2---:R0:W1:Y:S01]  /*32c0*/  F2I.S64.F64.TRUNC R34, R2 ;  /* 0x0000000200227311 */ /* 0x004062000030d900 */
[----:B------:R-:W-:Y:S05]  /*32d0*/  BRA `(.L_x_396) ;  /* 0x0000000800587947 */ /* 0x000fea0003800000 */
.L_x_409:
        /* <DEDUP_REMOVED lines=27> */
.L_x_412:
        /* <DEDUP_REMOVED lines=14> */
.L_x_411:
[----:B------:R-:W2:Y:S02]  /*3570*/  LDG.E.U16 R34, desc[UR36][R2.64] ;  /* 0x0000002402227981 */ /* 0x000ea4000c1e1500 */
[----:B--2---:R-:W-:-:S06]  /*3580*/  IMAD.U32 R34, R34, 0x10000, RZ ;  /* 0x0001000022227824 */ /* 0x004fcc00078e00ff */
[----:B------:R-:W0:Y:S01]  /*3590*/  F2I.S64.TRUNC R34, R34 ;  /* 0x0000002200227311 */ /* 0x000e22000020d900 */
[----:B------:R-:W-:Y:S05]  /*35a0*/  BRA `(.L_x_396) ;  /* 0x0000000400a47947 */ /* 0x000fea0003800000 */
.L_x_408:
        /* <DEDUP_REMOVED lines=11> */
.L_x_415:
        /* <DEDUP_REMOVED lines=21> */
.L_x_419:
[----:B------:R-:W-:Y:S05]  /*37b0*/  BSYNC B1 ;  /* 0x0000000000017941 */ /* 0x000fea0003800000 */
.L_x_418:
[----:B------:R-:W-:Y:S01]  /*37c0*/  IMAD.SHL.U32 R2, R2, 0x100000, RZ ;  /* 0x0010000002027824 */ /* 0x000fe200078e00ff */
[----:B------:R-:W-:-:S04]  /*37d0*/  LEA R3, R0, 0x3b800000, 0x17 ;  /* 0x3b80000000037811 */ /* 0x000fc800078eb8ff */
[----:B------:R-:W-:-:S07]  /*37e0*/  LOP3.LUT R34, R3, R2, R34, 0xfe, !PT ;  /* 0x0000000203227212 */ /* 0x000fce00078efe22 */
.L_x_417:
[----:B------:R-:W-:Y:S05]  /*37f0*/  BSYNC B0 ;  /* 0x0000000000007941 */ /* 0x000fea0003800000 */
.L_x_416:
[----:B------:R-:W0:Y:S01]  /*3800*/  F2I.S64.TRUNC R34, R34 ;  /* 0x0000002200227311 */ /* 0x000e22000020d900 */
[----:B------:R-:W-:Y:S05]  /*3810*/  BRA `(.L_x_396) ;  /* 0x0000000400087947 */ /* 0x000fea0003800000 */
.L_x_414:
        /* <DEDUP_REMOVED lines=21> */
.L_x_423:
[----:B------:R-:W-:Y:S05]  /*3970*/  BSYNC B1 ;  /* 0x0000000000017941 */ /* 0x000fea0003800000 */
.L_x_422:
[----:B------:R-:W-:Y:S01]  /*3980*/  IMAD.SHL.U32 R2, R2, 0x200000, RZ ;  /* 0x0020000002027824 */ /* 0x000fe200078e00ff */
[----:B------:R-:W-:-:S04]  /*3990*/  LEA R3, R0, 0x37800000, 0x17 ;  /* 0x3780000000037811 */ /* 0x000fc800078eb8ff */
[----:B------:R-:W-:-:S07]  /*39a0*/  LOP3.LUT R34, R3, R2, R34, 0xfe, !PT ;  /* 0x0000000203227212 */ /* 0x000fce00078efe22 */
.L_x_421:
[----:B------:R-:W-:Y:S05]  /*39b0*/  BSYNC B0 ;  /* 0x0000000000007941 */ /* 0x000fea0003800000 */
.L_x_420:
[----:B------:R-:W0:Y:S01]  /*39c0*/  F2I.S64.TRUNC R34, R34 ;  /* 0x0000002200227311 */ /* 0x000e22000020d900 */
[----:B------:R-:W-:Y:S05]  /*39d0*/  BRA `(.L_x_396) ;  /* 0x0000000000987947 */ /* 0x000fea0003800000 */
.L_x_413:
        /* <DEDUP_REMOVED lines=14> */
.L_x_427:
[----:B------:R-:W-:Y:S05]  /*3ac0*/  BSYNC B0 ;  /* 0x0000000000007941 */ /* 0x000fea0003800000 */
.L_x_426:
[----:B------:R-:W0:Y:S01]  /*3ad0*/  F2I.S64.TRUNC R34, R34 ;  /* 0x0000002200227311 */ /* 0x000e22000020d900 */
[----:B------:R-:W-:Y:S05]  /*3ae0*/  BRA `(.L_x_396) ;  /* 0x0000000000547947 */ /* 0x000fea0003800000 */
.L_x_401:
[----:B------:R-:W-:Y:S01]  /*3af0*/  MOV R2, 0x0 ;  /* 0x0000000000027802 */ /* 0x000fe20000000f00 */
[----:B------:R-:W-:Y:S01]  /*3b00*/  ULDC.64 UR4, c[0x4][0xf8] ;  /* 0x01003e0000047ab9 */ /* 0x000fe20000000a00 */
[----:B------:R-:W-:Y:S01]  /*3b10*/  ULDC.64 UR6, c[0x4][0x8] ;  /* 0x0100020000067ab9 */ /* 0x000fe20000000a00 */
[----:B--2---:R-:W-:Y:S02]  /*3b20*/  IMAD.U32 R4, RZ, RZ, UR4 ;  /* 0x00000004ff047e24 */ /* 0x004fe4000f8e00ff */
        /* <DEDUP_REMOVED lines=12> */
.L_x_428:
[----:B------:R-:W-:Y:S05]  /*3bf0*/  BRA `(.L_x_396) ;  /* 0x0000000000107947 */ /* 0x000fea0003800000 */
.L_x_425:
[----:B------:R0:W5:Y:S01]  /*3c00*/  LDG.E.64 R34, desc[UR36][R2.64] ;  /* 0x0000002402227981 */ /* 0x000162000c1e1b00 */
[----:B------:R-:W-:Y:S05]  /*3c10*/  BRA `(.L_x_396) ;  /* 0x0000000000087947 */ /* 0x000fea0003800000 */
.L_x_424:
[----:B------:R0:W5:Y:S01]  /*3c20*/  LDG.E R34, desc[UR36][R2.64] ;  /* 0x0000002402227981 */ /* 0x000162000c1e1900 */
[----:B------:R-:W-:-:S07]  /*3c30*/  IMAD.MOV.U32 R35, RZ, RZ, RZ ;  /* 0x000000ffff237224 */ /* 0x000fce00078e00ff */
.L_x_396:
[----:B------:R-:W-:Y:S05]  /*3c40*/  BSYNC B6 ;  /* 0x0000000000067941 */ /* 0x000fea0003800000 */
.L_x_395:
[----:B------:R-:W3:Y:S01]  /*3c50*/  LDC.64 R14, c[0x0][0x228] ;  /* 0x00008a00ff0e7b82 */ /* 0x000ee20000000a00 */
[----:B------:R-:W-:Y:S02]  /*3c60*/  CS2R R6, SRZ ;  /* 0x0000000000067805 */ /* 0x000fe4000001ff00 */
[----:B0-2---:R-:W-:Y:S01]  /*3c70*/  CS2R R4, SRZ ;  /* 0x0000000000047805 */ /* 0x005fe2000001ff00 */
[----:B------:R-:W-:Y:S01]  /*3c80*/  IMAD.MOV.U32 R30, RZ, RZ, RZ ;  /* 0x000000ffff1e7224 */ /* 0x000fe200078e00ff */
[----:B-1----:R-:W-:Y:S01]  /*3c90*/  CS2R R2, SRZ ;  /* 0x0000000000027805 */ /* 0x002fe2000001ff00 */
[----:B------:R-:W-:Y:S01]  /*3ca0*/  IMAD.MOV.U32 R0, RZ, RZ, RZ ;  /* 0x000000ffff007224 */ /* 0x000fe200078e00ff */
[----:B---3--:R-:W-:-:S04]  /*3cb0*/  ISETP.GE.U32.AND P0, PT, R14, 0x1, PT ;  /* 0x000000010e00780c */ /* 0x008fc80003f06070 */
[----:B------:R-:W-:-:S13]  /*3cc0*/  ISETP.GE.AND.EX P0, PT, R15, RZ, PT, P0 ;  /* 0x000000ff0f00720c */ /* 0x000fda0003f06300 */
[----:B------:R-:W-:Y:S05]  /*3cd0*/  @!P0 BRA `(.L_x_429) ;  /* 0x0000005c00288947 */ /* 0x000fea0003800000 */
[----:B------:R-:W0:Y:S01]  /*3ce0*/  S2R R9, SR_TID.X ;  /* 0x0000000000097919 */ /* 0x000e220000002100 */
[----:B------:R-:W-:Y:S01]  /*3cf0*/  IADD3 R8, P0, R14, -0x1, RZ ;  /* 0xffffffff0e087810 */ /* 0x000fe20007f1e0ff */
[----:B------:R-:W-:Y:S03]  /*3d00*/  BSSY B1, `(.L_x_430) ;  /* 0x0000175000017945 */ /* 0x000fe60003800000 */
[----:B------:R-:W-:Y:S02]  /*3d10*/  IADD3.X R10, R15, -0x1, RZ, P0, !PT ;  /* 0xffffffff0f0a7810 */ /* 0x000fe400007fe4ff */
[----:B0-----:R-:W-:-:S13]  /*3d20*/  ISETP.GE.AND P1, PT, R9, R22, PT ;  /* 0x000000160900720c */ /* 0x001fda0003f26270 */
[----:B------:R-:W-:Y:S05]  /*3d30*/  @P1 BRA `(.L_x_431) ;  /* 0x0000001400c41947 */ /* 0x000fea0003800000 */
[----:B------:R-:W0:Y:S01]  /*3d40*/  LDC.64 R20, c[0x0][0x238] ;  /* 0x00008e00ff147b82 */ /* 0x000e220000000a00 */
[----:B------:R-:W-:Y:S01]  /*3d50*/  ISETP.GE.U32.AND P0, PT, R8, 0x3, PT ;  /* 0x000000030800780c */ /* 0x000fe20003f06070 */
[----:B------:R-:W-:Y:S01]  /*3d60*/  ULDC.64 UR4, c[0x0][0x220] ;  /* 0x0000880000047ab9 */ /* 0x000fe20000000a00 */
[----:B------:R-:W-:Y:S01]  /*3d70*/  LOP3.LUT R11, R14, 0x3, RZ, 0xc0, !PT ;  /* 0x000000030e0b7812 */ /* 0x000fe200078ec0ff */
[----:B----45:R-:W-:Y:S01]  /*3d80*/  IMAD R9, R17, UR4, RZ ;  /* 0x0000000411097c24 */ /* 0x030fe2000f8e02ff */
[----:B------:R-:W-:Y:S01]  /*3d90*/  ISETP.GE.U32.AND.EX P0, PT, R10, RZ, PT, P0 ;  /* 0x000000ff0a00720c */ /* 0x000fe20003f06100 */
[----:B------:R-:W-:-:S04]  /*3da0*/  IMAD.WIDE.U32 R32, R16, UR4, RZ ;  /* 0x0000000410207c25 */ /* 0x000fc8000f8e00ff */
[----:B------:R-:W-:Y:S02]  /*3db0*/  IMAD R17, R16, UR5, R9 ;  /* 0x0000000510117c24 */ /* 0x000fe4000f8e0209 */
[----:B------:R-:W-:Y:S02]  /*3dc0*/  IMAD.MOV.U32 R13, RZ, RZ, RZ ;  /* 0x000000ffff0d7224 */ /* 0x000fe400078e00ff */
[----:B------:R-:W-:Y:S02]  /*3dd0*/  IMAD.MOV.U32 R9, RZ, RZ, RZ ;  /* 0x000000ffff097224 */ /* 0x000fe400078e00ff */
[----:B------:R-:W-:Y:S02]  /*3de0*/  IMAD.MOV.U32 R0, RZ, RZ, RZ ;  /* 0x000000ffff007224 */ /* 0x000fe400078e00ff */
[----:B------:R-:W-:Y:S02]  /*3df0*/  IMAD.MOV.U32 R2, RZ, RZ, RZ ;  /* 0x000000ffff027224 */ /* 0x000fe400078e00ff */
[----:B------:R-:W-:Y:S01]  /*3e00*/  IMAD.IADD R37, R33, 0x1, R17 ;  /* 0x0000000121257824 */ /* 0x000fe200078e0211 */
[----:B------:R-:W-:Y:S06]  /*3e10*/  @!P0 BRA `(.L_x_432) ;  /* 0x0000001000a88947 */ /* 0x000fec0003800000 */
[----:B------:R-:W-:Y:S01]  /*3e20*/  IADD3 R11, P0, -R11, R14, RZ ;  /* 0x0000000e0b0b7210 */ /* 0x000fe20007f1e1ff */
[----:B------:R-:W-:Y:S01]  /*3e30*/  ULDC.64 UR4, c[0x0][0x218] ;  /* 0x0000860000047ab9 */ /* 0x000fe20000000a00 */
[----:B------:R-:W-:Y:S01]  /*3e40*/  IMAD.IADD R9, R17, 0x1, R33 ;  /* 0x0000000111097824 */ /* 0x000fe200078e0221 */
[----:B------:R-:W-:Y:S01]  /*3e50*/  LEA R24, P1, R32, UR4, 0x3 ;  /* 0x0000000420187c11 */ /* 0x000fe2000f8218ff */
[----:B0-----:R-:W-:Y:S01]  /*3e60*/  IMAD.SHL.U32 R21, R21, 0x8, RZ ;  /* 0x0000000815157824 */ /* 0x001fe200078e00ff */
[----:B------:R-:W-:Y:S01]  /*3e70*/  IADD3.X R12, R15, -0x1, RZ, P0, !PT ;  /* 0xffffffff0f0c7810 */ /* 0x000fe200007fe4ff */
[----:B------:R-:W-:Y:S01]  /*3e80*/  IMAD.WIDE.U32 R14, R20, 0x8, RZ ;  /* 0x00000008140e7825 */ /* 0x000fe200078e00ff */
[----:B------:R-:W-:Y:S01]  /*3e90*/  ISETP.GT.U32.AND P0, PT, R11, RZ, PT ;  /* 0x000000ff0b00720c */ /* 0x000fe20003f04070 */
[----:B------:R-:W-:Y:S01]  /*3ea0*/  BSSY B0, `(.L_x_432) ;  /* 0x0000121000007945 */ /* 0x000fe20003800000 */
[----:B------:R-:W-:Y:S01]  /*3eb0*/  LEA.HI.X R8, R32, UR5, R9, 0x3, P1 ;  /* 0x0000000520087c11 */ /* 0x000fe200088f1c09 */
[----:B------:R-:W-:Y:S01]  /*3ec0*/  IMAD.MOV.U32 R13, RZ, RZ, RZ ;  /* 0x000000ffff0d7224 */ /* 0x000fe200078e00ff */
[----:B------:R-:W-:Y:S01]  /*3ed0*/  ISETP.GT.AND.EX P0, PT, R12, RZ, PT, P0 ;  /* 0x000000ff0c00720c */ /* 0x000fe20003f04300 */
[----:B------:R-:W-:-:S02]  /*3ee0*/  IMAD.MOV.U32 R9, RZ, RZ, RZ ;  /* 0x000000ffff097224 */ /* 0x000fc400078e00ff */
[----:B------:R-:W-:-:S10]  /*3ef0*/  IMAD.IADD R10, R15, 0x1, R21 ;  /* 0x000000010f0a7824 */ /* 0x000fd400078e0215 */
[----:B------:R-:W-:Y:S05]  /*3f00*/  @!P0 BRA `(.L_x_433) ;  /* 0x0000000c00ac8947 */ /* 0x000fea0003800000 */
[----:B------:R-:W-:Y:S02]  /*3f10*/  ISETP.GT.U32.AND P1, PT, R11, 0xc, PT ;  /* 0x0000000c0b00780c */ /* 0x000fe40003f24070 */
[----:B------:R-:W-:Y:S02]  /*3f20*/  PLOP3.LUT P0, PT, PT, PT, PT, 0x80, 0x0 ;  /* 0x000000000000781c */ /* 0x000fe40003f0f070 */
[----:B------:R-:W-:-:S13]  /*3f30*/  ISETP.GT.AND.EX P1, PT, R12, RZ, PT, P1 ;  /* 0x000000ff0c00720c */ /* 0x000fda0003f24310 */
[----:B------:R-:W-:Y:S05]  /*3f40*/  @!P1 BRA `(.L_x_434) ;  /* 0x0000000800489947 */ /* 0x000fea0003800000 */
[----:B------:R-:W-:Y:S01]  /*3f50*/  BSSY B2, `(.L_x_434) ;  /* 0x0000091000027945 */ /* 0x000fe20003800000 */
[----:B------:R-:W-:-:S13]  /*3f60*/  PLOP3.LUT P0, PT, PT, PT, PT, 0x8, 0x0 ;  /* 0x000000000000781c */ /* 0x000fda0003f0e170 */
.L_x_435:
[----:B------:R-:W-:Y:S01]  /*3f70*/  ULDC.64 UR4, c[0x0][0x230] ;  /* 0x00008c0000047ab9 */ /* 0x000fe20000000a00 */
[----:B------:R-:W-:Y:S01]  /*3f80*/  IMAD.MOV.U32 R20, RZ, RZ, R24 ;  /* 0x000000ffff147224 */ /* 0x000fe200078e0018 */
[----:B------:R-:W-:Y:S01]  /*3f90*/  LEA R16, P1, R13, UR4, 0x3 ;  /* 0x000000040d107c11 */ /* 0x000fe2000f8218ff */
[----:B------:R-:W-:-:S03]  /*3fa0*/  IMAD.MOV.U32 R21, RZ, RZ, R8 ;  /* 0x000000ffff157224 */ /* 0x000fc600078e0008 */
[----:B------:R-:W-:-:S03]  /*3fb0*/  LEA.HI.X R17, R13, UR5, R9, 0x3, P1 ;  /* 0x000000050d117c11 */ /* 0x000fc600088f1c09 */
[----:B------:R-:W2:Y:S04]  /*3fc0*/  LDG.E.64 R20, desc[UR36][R20.64] ;  /* 0x0000002414147981 */ /* 0x000ea8000c1e1b00 */
[----:B------:R-:W2:Y:S01]  /*3fd0*/  LDG.E.64 R22, desc[UR36][R16.64] ;  /* 0x0000002410167981 */ /* 0x000ea2000c1e1b00 */
[----:B------:R-:W-:Y:S01]  /*3fe0*/  IADD3 R24, P1, R24, R14, RZ ;  /* 0x0000000e18187210 */ /* 0x000fe20007f3e0ff */
[----:B------:R-:W-:Y:S02]  /*3ff0*/  IMAD.MOV.U32 R26, RZ, RZ, R0 ;  /* 0x000000ffff1a7224 */ /* 0x000fe400078e0000 */
[----:B------:R-:W-:Y:S02]  /*4000*/  IMAD.MOV.U32 R27, RZ, RZ, R2 ;  /* 0x000000ffff1b7224 */ /* 0x000fe400078e0002 */
[----:B------:R-:W-:-:S02]  /*4010*/  IMAD.X R25, R8, 0x1, R10, P1 ;  /* 0x0000000108197824 */ /* 0x000fc400008e060a */
[-C--:B--2---:R-:W-:Y:S02]  /*4020*/  IMAD R21, R21, R22.reuse, RZ ;  /* 0x0000001615157224 */ /* 0x084fe400078e02ff */
[----:B------:R-:W-:-:S04]  /*4030*/  IMAD.WIDE.U32 R26, R20, R22, R26 ;  /* 0x00000016141a7225 */ /* 0x000fc800078e001a */
[----:B------:R-:W-:Y:S02]  /*4040*/  IMAD R31, R20, R23, R21 ;  /* 0x00000017141f7224 */ /* 0x000fe400078e0215 */
[----:B------:R-:W2:Y:S04]  /*4050*/  LDG.E.64 R20, desc[UR36][R24.64] ;  /* 0x0000002418147981 */ /* 0x000ea8000c1e1b00 */
[----:B------:R-:W2:Y:S01]  /*4060*/  LDG.E.64 R22, desc[UR36][R16.64+0x8] ;  /* 0x0000082410167981 */ /* 0x000ea2000c1e1b00 */
[----:B------:R-:W-:Y:S02]  /*4070*/  IMAD.IADD R27, R27, 0x1, R31 ;  /* 0x000000011b1b7824 */ /* 0x000fe400078e021f */
[----:B--2---:R-:W-:-:S04]  /*4080*/  IMAD R21, R21, R22, RZ ;  /* 0x0000001615157224 */ /* 0x004fc800078e02ff */
[C---:B------:R-:W-:Y:S02]  /*4090*/  IMAD R0, R20.reuse, R23, R21 ;  /* 0x0000001714007224 */ /* 0x040fe400078e0215 */
[----:B------:R-:W-:Y:S01]  /*40a0*/  IMAD.WIDE.U32 R20, R20, R22, R26 ;  /* 0x0000001614147225 */ /* 0x000fe200078e001a */
[----:B------:R-:W-:Y:S01]  /*40b0*/  IADD3 R22, P1, R24, R14, RZ ;  /* 0x0000000e18167210 */ /* 0x000fe20007f3e0ff */
[----:B------:R-:W2:Y:S04]  /*40c0*/  LDG.E.64 R26, desc[UR36][R16.64+0x10] ;  /* 0x00001024101a7981 */ /* 0x000ea8000c1e1b00 */
[----:B------:R-:W-:-:S05]  /*40d0*/  IMAD.X R23, R25, 0x1, R10, P1 ;  /* 0x0000000119177824 */ /* 0x000fca00008e060a */
        /* <DEDUP_REMOVED lines=8> */
[----:B------:R0:W2:Y:S01]  /*4160*/  LDG.E.64 R22, desc[UR36][R20.64] ;  /* 0x0000002414167981 */ /* 0x0000a2000c1e1b00 */
[----:B------:R-:W-:Y:S01]  /*4170*/  IMAD.IADD R25, R25, 0x1, R0 ;  /* 0x0000000119197824 */ /* 0x000fe200078e0200 */
[----:B0-----:R-:W-:-:S05]  /*4180*/  IADD3 R20, P1, R20, R14, RZ ;  /* 0x0000000e14147210 */ /* 0x001fca0007f3e0ff */
[----:B------:R-:W-:Y:S02]  /*4190*/  IMAD.X R21, R21, 0x1, R10, P1 ;  /* 0x0000000115157824 */ /* 0x000fe400008e060a */
[----:B--2---:R-:W-:-:S04]  /*41a0*/  IMAD R23, R23, R26, RZ ;  /* 0x0000001a17177224 */ /* 0x004fc800078e02ff */
[C---:B------:R-:W-:Y:S02]  /*41b0*/  IMAD R0, R22.reuse, R27, R23 ;  /* 0x0000001b16007224 */ /* 0x040fe400078e0217 */
[----:B------:R-:W-:Y:S02]  /*41c0*/  IMAD.WIDE.U32 R22, R22, R26, R24 ;  /* 0x0000001a16167225 */ /* 0x000fe400078e0018 */
[----:B------:R0:W2:Y:S04]  /*41d0*/  LDG.E.64 R24, desc[UR36][R20.64] ;  /* 0x0000002414187981 */ /* 0x0000a8000c1e1b00 */
[----:B------:R-:W2:Y:S01]  /*41e0*/  LDG.E.64 R26, desc[UR36][R16.64+0x20] ;  /* 0x00002024101a7981 */ /* 0x000ea2000c1e1b00 */
        /* <DEDUP_REMOVED lines=81> */
[----:B0-----:R-:W-:-:S02]  /*4700*/  IADD3 R20, P1, R20, R14, RZ ;  /* 0x0000000e14147210 */ /* 0x001fc40007f3e0ff */
[----:B------:R-:W3:Y:S03]  /*4710*/  LDG.E.64 R16, desc[UR36][R16.64+0x78] ;  /* 0x0000782410107981 */ /* 0x000ee6000c1e1b00 */
[----:B------:R-:W-:Y:S02]  /*4720*/  IMAD.X R21, R21, 0x1, R10, P1 ;  /* 0x0000000115157824 */ /* 0x000fe400008e060a */
[-C--:B--2---:R-:W-:Y:S02]  /*4730*/  IMAD R25, R25, R26.reuse, RZ ;  /* 0x0000001a19197224 */ /* 0x084fe400078e02ff */
[----:B------:R-:W-:-:S04]  /*4740*/  IMAD.WIDE.U32 R22, R24, R26, R22 ;  /* 0x0000001a18167225 */ /* 0x000fc800078e0016 */
[----:B------:R-:W-:Y:S02]  /*4750*/  IMAD R0, R24, R27, R25 ;  /* 0x0000001b18007224 */ /* 0x000fe400078e0219 */
[----:B------:R-:W3:Y:S01]  /*4760*/  LDG.E.64 R24, desc[UR36][R20.64] ;  /* 0x0000002414187981 */ /* 0x000ee2000c1e1b00 */
[----:B------:R-:W-:-:S04]  /*4770*/  IADD3 R11, P1, R11, -0x10, RZ ;  /* 0xfffffff00b0b7810 */ /* 0x000fc80007f3e0ff */
[----:B------:R-:W-:Y:S02]  /*4780*/  IADD3.X R12, R12, -0x1, RZ, P1, !PT ;  /* 0xffffffff0c0c7810 */ /* 0x000fe40000ffe4ff */
[----:B------:R-:W-:-:S04]  /*4790*/  ISETP.GT.U32.AND P1, PT, R11, 0xc, PT ;  /* 0x0000000c0b00780c */ /* 0x000fc80003f24070 */
[----:B------:R-:W-:Y:S01]  /*47a0*/  ISETP.GT.AND.EX P1, PT, R12, RZ, PT, P1 ;  /* 0x000000ff0c00720c */ /* 0x000fe20003f24310 */
[----:B------:R-:W-:Y:S01]  /*47b0*/  IMAD.IADD R23, R23, 0x1, R0 ;  /* 0x0000000117177824 */ /* 0x000fe200078e0200 */
[----:B------:R-:W-:-:S05]  /*47c0*/  IADD3 R13, P3, R13, 0x10, RZ ;  /* 0x000000100d0d7810 */ /* 0x000fca0007f7e0ff */
[----:B------:R-:W-:Y:S02]  /*47d0*/  IMAD.X R9, RZ, RZ, R9, P3 ;  /* 0x000000ffff097224 */ /* 0x000fe400018e0609 */
[----:B---3--:R-:W-:-:S04]  /*47e0*/  IMAD R25, R25, R16, RZ ;  /* 0x0000001019197224 */ /* 0x008fc800078e02ff */
[C---:B------:R-:W-:Y:S02]  /*47f0*/  IMAD R25, R24.reuse, R17, R25 ;  /* 0x0000001118197224 */ /* 0x040fe400078e0219 */
[----:B------:R-:W-:Y:S01]  /*4800*/  IMAD.WIDE.U32 R16, R24, R16, R22 ;  /* 0x0000001018107225 */ /* 0x000fe200078e0016 */
[----:B------:R-:W-:-:S03]  /*4810*/  IADD3 R24, P2, R20, R14, RZ ;  /* 0x0000000e14187210 */ /* 0x000fc60007f5e0ff */
[----:B------:R-:W-:Y:S02]  /*4820*/  IMAD.IADD R2, R17, 0x1, R25 ;  /* 0x0000000111027824 */ /* 0x000fe400078e0219 */
[----:B------:R-:W-:Y:S02]  /*4830*/  IMAD.MOV.U32 R0, RZ, RZ, R16 ;  /* 0x000000ffff007224 */ /* 0x000fe400078e0010 */
[----:B------:R-:W-:Y:S01]  /*4840*/  IMAD.X R8, R21, 0x1, R10, P2 ;  /* 0x0000000115087824 */ /* 0x000fe200010e060a */
[----:B------:R-:W-:Y:S06]  /*4850*/  @P1 BRA `(.L_x_435) ;  /* 0xfffffff400c41947 */ /* 0x000fec000383ffff */
[----:B------:R-:W-:Y:S05]  /*4860*/  BSYNC B2 ;  /* 0x0000000000027941 */ /* 0x000fea0003800000 */
.L_x_434:
[----:B------:R-:W-:Y:S01]  /*4870*/  ISETP.GT.U32.AND P1, PT, R11, 0x4, PT ;  /* 0x000000040b00780c */ /* 0x000fe20003f24070 */
[----:B------:R-:W-:Y:S03]  /*4880*/  BSSY B2, `(.L_x_436) ;  /* 0x0000050000027945 */ /* 0x000fe60003800000 */
[----:B------:R-:W-:-:S13]  /*4890*/  ISETP.GT.AND.EX P1, PT, R12, RZ, PT, P1 ;  /* 0x000000ff0c00720c */ /* 0x000fda0003f24310 */
[----:B------:R-:W-:Y:S05]  /*48a0*/  @!P1 BRA `(.L_x_437) ;  /* 0x0000000400349947 */ /* 0x000fea0003800000 */
[----:B------:R-:W-:Y:S01]  /*48b0*/  ULDC.64 UR4, c[0x0][0x230] ;  /* 0x00008c0000047ab9 */ /* 0x000fe20000000a00 */
[----:B------:R-:W-:Y:S01]  /*48c0*/  IMAD.MOV.U32 R20, RZ, RZ, R24 ;  /* 0x000000ffff147224 */ /* 0x000fe200078e0018 */
[----:B------:R-:W-:Y:S01]  /*48d0*/  LEA R16, P0, R13, UR4, 0x3 ;  /* 0x000000040d107c11 */ /* 0x000fe2000f8018ff */
[----:B------:R-:W-:-:S03]  /*48e0*/  IMAD.MOV.U32 R21, RZ, RZ, R8 ;  /* 0x000000ffff157224 */ /* 0x000fc600078e0008 */
[----:B------:R-:W-:Y:S02]  /*48f0*/  LEA.HI.X R17, R13, UR5, R9, 0x3, P0 ;  /* 0x000000050d117c11 */ /* 0x000fe400080f1c09 */
[----:B------:R-:W2:Y:S04]  /*4900*/  LDG.E.64 R22, desc[UR36][R20.64] ;  /* 0x0000002414167981 */ /* 0x000ea8000c1e1b00 */
[----:B------:R-:W2:Y:S01]  /*4910*/  LDG.E.64 R20, desc[UR36][R16.64] ;  /* 0x0000002410147981 */ /* 0x000ea2000c1e1b00 */
[----:B------:R-:W-:Y:S01]  /*4920*/  IADD3 R24, P0, R24, R14, RZ ;  /* 0x0000000e18187210 */ /* 0x000fe20007f1e0ff */
[----:B------:R-:W-:Y:S02]  /*4930*/  IMAD.MOV.U32 R26, RZ, RZ, R0 ;  /* 0x000000ffff1a7224 */ /* 0x000fe400078e0000 */
[----:B------:R-:W-:-:S02]  /*4940*/  IMAD.MOV.U32 R27, RZ, RZ, R2 ;  /* 0x000000ffff1b7224 */ /* 0x000fc400078e0002 */
[----:B------:R-:W-:Y:S02]  /*4950*/  IMAD.X R25, R8, 0x1, R10, P0 ;  /* 0x0000000108197824 */ /* 0x000fe400000e060a */
        /* <DEDUP_REMOVED lines=48> */
[-C--:B--2---:R-:W-:Y:S02]  /*4c60*/  IMAD R25, R25, R26.reuse, RZ ;  /* 0x0000001a19197224 */ /* 0x084fe400078e02ff */
[----:B------:R-:W-:-:S04]  /*4c70*/  IMAD.WIDE.U32 R22, R24, R26, R22 ;  /* 0x0000001a18167225 */ /* 0x000fc800078e0016 */
[----:B------:R-:W-:Y:S02]  /*4c80*/  IMAD R0, R24, R27, R25 ;  /* 0x0000001b18007224 */ /* 0x000fe400078e0219 */
[----:B------:R-:W2:Y:S04]  /*4c90*/  LDG.E.64 R24, desc[UR36][R16.64+0x38] ;  /* 0x0000382410187981 */ /* 0x000ea8000c1e1b00 */
[----:B------:R-:W2:Y:S01]  /*4ca0*/  LDG.E.64 R16, desc[UR36][R20.64] ;  /* 0x0000002414107981 */ /* 0x000ea2000c1e1b00 */
[----:B------:R-:W-:Y:S01]  /*4cb0*/  IMAD.IADD R23, R23, 0x1, R0 ;  /* 0x0000000117177824 */ /* 0x000fe200078e0200 */
[----:B------:R-:W-:Y:S02]  /*4cc0*/  IADD3 R13, P2, R13, 0x8, RZ ;  /* 0x000000080d0d7810 */ /* 0x000fe40007f5e0ff */
[----:B------:R-:W-:-:S02]  /*4cd0*/  IADD3 R11, P3, R11, -0x8, RZ ;  /* 0xfffffff80b0b7810 */ /* 0x000fc40007f7e0ff */
[----:B------:R-:W-:Y:S01]  /*4ce0*/  PLOP3.LUT P0, PT, PT, PT, PT, 0x8, 0x0 ;  /* 0x000000000000781c */ /* 0x000fe20003f0e170 */
[----:B------:R-:W-:Y:S01]  /*4cf0*/  IMAD.X R9, RZ, RZ, R9, P2 ;  /* 0x000000ffff097224 */ /* 0x000fe200010e0609 */
[----:B------:R-:W-:Y:S01]  /*4d00*/  IADD3.X R12, R12, -0x1, RZ, P3, !PT ;  /* 0xffffffff0c0c7810 */ /* 0x000fe20001ffe4ff */
[----:B--2---:R-:W-:-:S04]  /*4d10*/  IMAD R27, R17, R24, RZ ;  /* 0x00000018111b7224 */ /* 0x004fc800078e02ff */
[C---:B------:R-:W-:Y:S02]  /*4d20*/  IMAD R27, R16.reuse, R25, R27 ;  /* 0x00000019101b7224 */ /* 0x040fe400078e021b */
[----:B------:R-:W-:Y:S01]  /*4d30*/  IMAD.WIDE.U32 R16, R16, R24, R22 ;  /* 0x0000001810107225 */ /* 0x000fe200078e0016 */
[----:B------:R-:W-:-:S03]  /*4d40*/  IADD3 R24, P1, R20, R14, RZ ;  /* 0x0000000e14187210 */ /* 0x000fc60007f3e0ff */
[----:B------:R-:W-:Y:S02]  /*4d50*/  IMAD.IADD R2, R17, 0x1, R27 ;  /* 0x0000000111027824 */ /* 0x000fe400078e021b */
[----:B------:R-:W-:Y:S02]  /*4d60*/  IMAD.MOV.U32 R0, RZ, RZ, R16 ;  /* 0x000000ffff007224 */ /* 0x000fe400078e0010 */
[----:B------:R-:W-:-:S07]  /*4d70*/  IMAD.X R8, R21, 0x1, R10, P1 ;  /* 0x0000000115087824 */ /* 0x000fce00008e060a */
.L_x_437:
[----:B------:R-:W-:Y:S05]  /*4d80*/  BSYNC B2 ;  /* 0x0000000000027941 */ /* 0x000fea0003800000 */
.L_x_436:
[----:B------:R-:W-:-:S04]  /*4d90*/  ISETP.NE.U32.AND P1, PT, R11, RZ, PT ;  /* 0x000000ff0b00720c */ /* 0x000fc80003f25070 */
[----:B------:R-:W-:-:S13]  /*4da0*/  ISETP.NE.OR.EX P0, PT, R12, RZ, P0, P1 ;  /* 0x000000ff0c00720c */ /* 0x000fda0000705710 */
[----:B------:R-:W-:Y:S05]  /*4db0*/  @!P0 BRA `(.L_x_438) ;  /* 0x0000000000bc8947 */ /* 0x000fea0003800000 */
.L_x_433:
        /* <DEDUP_REMOVED lines=24> */
[----:B------:R-:W-:-:S03]  /*4f40*/  IMAD.IADD R21, R21, 0x1, R0 ;  /* 0x0000000115157824 */ /* 0x000fc600078e0200 */
[----:B------:R-:W3:Y:S01]  /*4f50*/  LDG.E.64 R16, desc[UR36][R16.64+0x18] ;  /* 0x0000182410107981 */ /* 0x000ee2000c1e1b00 */
[----:B--2---:R-:W-:-:S04]  /*4f60*/  IMAD R25, R25, R26, RZ ;  /* 0x0000001a19197224 */ /* 0x004fc800078e02ff */
[C---:B------:R-:W-:Y:S02]  /*4f70*/  IMAD R0, R24.reuse, R27, R25 ;  /* 0x0000001b18007224 */ /* 0x040fe400078e0219 */
[----:B------:R-:W-:Y:S01]  /*4f80*/  IMAD.WIDE.U32 R24, R24, R26, R20 ;  /* 0x0000001a18187225 */ /* 0x000fe200078e0014 */
[----:B------:R-:W-:-:S05]  /*4f90*/  IADD3 R20, P0, R22, R14, RZ ;  /* 0x0000000e16147210 */ /* 0x000fca0007f1e0ff */
[----:B------:R-:W-:-:S05]  /*4fa0*/  IMAD.X R21, R23, 0x1, R10, P0 ;  /* 0x0000000117157824 */ /* 0x000fca00000e060a */
[----:B------:R-:W3:Y:S01]  /*4fb0*/  LDG.E.64 R22, desc[UR36][R20.64] ;  /* 0x0000002414167981 */ /* 0x000ee2000c1e1b00 */
[----:B------:R-:W-:-:S04]  /*4fc0*/  IADD3 R11, P0, R11, -0x4, RZ ;  /* 0xfffffffc0b0b7810 */ /* 0x000fc80007f1e0ff */
[----:B------:R-:W-:Y:S02]  /*4fd0*/  IADD3.X R12, R12, -0x1, RZ, P0, !PT ;  /* 0xffffffff0c0c7810 */ /* 0x000fe400007fe4ff */
[----:B------:R-:W-:-:S04]  /*4fe0*/  ISETP.NE.U32.AND P0, PT, R11, RZ, PT ;  /* 0x000000ff0b00720c */ /* 0x000fc80003f05070 */
[----:B------:R-:W-:Y:S01]  /*4ff0*/  ISETP.NE.AND.EX P0, PT, R12, RZ, PT, P0 ;  /* 0x000000ff0c00720c */ /* 0x000fe20003f05300 */
        /* <DEDUP_REMOVED lines=11> */
.L_x_438:
[----:B------:R-:W-:Y:S05]  /*50b0*/  BSYNC B0 ;  /* 0x0000000000007941 */ /* 0x000fea0003800000 */
.L_x_432:
[----:B------:R-:W1:Y:S02]  /*50c0*/  LDC R22, c[0x0][0x228] ;  /* 0x00008a00ff167b82 */ /* 0x000e640000000800 */
[----:B-1----:R-:W-:-:S04]  /*50d0*/  LOP3.LUT R22, R22, 0x3, RZ, 0xc0, !PT ;  /* 0x0000000316167812 */ /* 0x002fc800078ec0ff */
[----:B------:R-:W-:-:S04]  /*50e0*/  ISETP.NE.U32.AND P0, PT, R22, RZ, PT ;  /* 0x000000ff1600720c */ /* 0x000fc80003f05070 */
[----:B------:R-:W-:-:S13]  /*50f0*/  ISETP.NE.AND.EX P0, PT, RZ, RZ, PT, P0 ;  /* 0x000000ffff00720c */ /* 0x000fda0003f05300 */
[----:B------:R-:W-:Y:S05]  /*5100*/  @!P0 BRA `(.L_x_431) ;  /* 0x0000000000d08947 */ /* 0x000fea0003800000 */
[----:B------:R-:W1:Y:S01]  /*5110*/  LDC.64 R10, c[0x0][0x238] ;  /* 0x00008e00ff0a7b82 */ /* 0x000e620000000a00 */
[----:B------:R-:W-:Y:S01]  /*5120*/  IMAD.MOV.U32 R36, RZ, RZ, R32 ;  /* 0x000000ffff247224 */ /* 0x000fe200078e0020 */
[----:B------:R-:W-:Y:S01]  /*5130*/  ULDC.64 UR6, c[0x0][0x218] ;  /* 0x0000860000067ab9 */ /* 0x000fe20000000a00 */
[----:B------:R-:W-:Y:S02]  /*5140*/  ULDC.64 UR4, c[0x0][0x230] ;  /* 0x00008c0000047ab9 */ /* 0x000fe40000000a00 */
[----:B------:R-:W-:Y:S01]  /*5150*/  LEA R8, P0, R13, UR4, 0x3 ;  /* 0x000000040d087c11 */ /* 0x000fe2000f8018ff */
[----:B-1----:R-:W-:-:S03]  /*5160*/  IMAD R12, R9, R10, RZ ;  /* 0x0000000a090c7224 */ /* 0x002fc600078e02ff */
[C---:B------:R-:W-:Y:S01]  /*5170*/  LEA.HI.X R9, R13.reuse, UR5, R9, 0x3, P0 ;  /* 0x000000050d097c11 */ /* 0x040fe200080f1c09 */
[----:B------:R-:W-:-:S04]  /*5180*/  IMAD.WIDE.U32 R14, R13, R10, R36 ;  /* 0x0000000a0d0e7225 */ /* 0x000fc800078e0024 */
[----:B------:R-:W-:Y:S01]  /*5190*/  IMAD R12, R13, R11, R12 ;  /* 0x0000000b0d0c7224 */ /* 0x000fe200078e020c */
[----:B------:R-:W-:-:S03]  /*51a0*/  LEA R16, P1, R14, UR6, 0x3 ;  /* 0x000000060e107c11 */ /* 0x000fc6000f8218ff */
[----:B------:R-:W-:-:S05]  /*51b0*/  IMAD.IADD R15, R15, 0x1, R12 ;  /* 0x000000010f0f7824 */ /* 0x000fca00078e020c */
[----:B------:R-:W-:Y:S02]  /*51c0*/  LEA.HI.X R17, R14, UR7, R15, 0x3, P1 ;  /* 0x000000070e117c11 */ /* 0x000fe400088f1c0f */
[----:B------:R-:W2:Y:S04]  /*51d0*/  LDG.E.64 R14, desc[UR36][R8.64] ;  /* 0x00000024080e7981 */ /* 0x000ea8000c1e1b00 */
[----:B------:R-:W2:Y:S01]  /*51e0*/  LDG.E.64 R16, desc[UR36][R16.64] ;  /* 0x0000002410107981 */ /* 0x000ea2000c1e1b00 */
[----:B------:R-:W-:Y:S01]  /*51f0*/  ISETP.NE.U32.AND P0, PT, R22, 0x1, PT ;  /* 0x000000011600780c */ /* 0x000fe20003f05070 */
[----:B0-----:R-:W-:Y:S02]  /*5200*/  IMAD.MOV.U32 R20, RZ, RZ, R0 ;  /* 0x000000ffff147224 */ /* 0x001fe400078e0000 */
[----:B------:R-:W-:Y:S01]  /*5210*/  IMAD.MOV.U32 R21, RZ, RZ, R2 ;  /* 0x000000ffff157224 */ /* 0x000fe200078e0002 */
[----:B------:R-:W-:Y:S01]  /*5220*/  ISETP.NE.AND.EX P0, PT, RZ, RZ, PT, P0 ;  /* 0x000000ffff00720c */ /* 0x000fe20003f05300 */
[----:B--2---:R-:W-:-:S02]  /*5230*/  IMAD R23, R17, R14, RZ ;  /* 0x0000000e11177224 */ /* 0x004fc400078e02ff */
[----:B------:R-:W-:-:S04]  /*5240*/  IMAD.WIDE.U32 R20, R16, R14, R20 ;  /* 0x0000000e10147225 */ /* 0x000fc800078e0014 */
[----:B------:R-:W-:Y:S02]  /*5250*/  IMAD R23, R16, R15, R23 ;  /* 0x0000000f10177224 */ /* 0x000fe400078e0217 */
[----:B------:R-:W-:Y:S02]  /*5260*/  IMAD.MOV.U32 R0, RZ, RZ, R20 ;  /* 0x000000ffff007224 */ /* 0x000fe400078e0014 */
[----:B------:R-:W-:Y:S02]  /*5270*/  IMAD.IADD R2, R21, 0x1, R23 ;  /* 0x0000000115027824 */ /* 0x000fe400078e0217 */
[----:B------:R-:W-:Y:S05]  /*5280*/  @!P0 BRA `(.L_x_431) ;  /* 0x0000000000708947 */ /* 0x000fea0003800000 */
[----:B------:R-:W-:Y:S01]  /*5290*/  ULDC.64 UR4, c[0x0][0x238] ;  /* 0x00008e0000047ab9 */ /* 0x000fe20000000a00 */
[----:B------:R-:W-:Y:S01]  /*52a0*/  ISETP.NE.U32.AND P0, PT, R22, 0x2, PT ;  /* 0x000000021600780c */ /* 0x000fe20003f05070 */
[----:B------:R-:W-:-:S03]  /*52b0*/  IMAD.WIDE.U32 R14, R13, R10, UR4 ;  /* 0x000000040d0e7e25 */ /* 0x000fc6000f8e000a */
[----:B------:R-:W-:Y:S02]  /*52c0*/  ISETP.NE.AND.EX P0, PT, RZ, RZ, PT, P0 ;  /* 0x000000ffff00720c */ /* 0x000fe40003f05300 */
[----:B------:R-:W-:-:S04]  /*52d0*/  IADD3 R32, P1, R32, R14, RZ ;  /* 0x0000000e20207210 */ /* 0x000fc80007f3e0ff */
[----:B------:R-:W-:Y:S02]  /*52e0*/  IADD3.X R15, R37, R12, R15, P1, !PT ;  /* 0x0000000c250f7210 */ /* 0x000fe40000ffe40f */
[----:B------:R-:W-:-:S04]  /*52f0*/  LEA R20, P1, R32, UR6, 0x3 ;  /* 0x0000000620147c11 */ /* 0x000fc8000f8218ff */
[----:B------:R-:W-:Y:S02]  /*5300*/  LEA.HI.X R21, R32, UR7, R15, 0x3, P1 ;  /* 0x0000000720157c11 */ /* 0x000fe400088f1c0f */
[----:B------:R-:W2:Y:S01]  /*5310*/  LDG.E.64 R14, desc[UR36][R8.64+0x8] ;  /* 0x00000824080e7981 */ /* 0x000ea2000c1e1b00 */
[----:B------:R-:W-:-:S03]  /*5320*/  @P0 LEA R16, P1, R10, R20, 0x3 ;  /* 0x000000140a100211 */ /* 0x000fc600078218ff */
[----:B------:R-:W2:Y:S01]  /*5330*/  LDG.E.64 R12, desc[UR36][R20.64] ;  /* 0x00000024140c7981 */ /* 0x000ea2000c1e1b00 */
[----:B------:R-:W-:-:S03]  /*5340*/  @P0 LEA.HI.X R17, R10, R21, R11, 0x3, P1 ;  /* 0x000000150a110211 */ /* 0x000fc600008f1c0b */
[----:B------:R-:W3:Y:S04]  /*5350*/  @P0 LDG.E.64 R10, desc[UR36][R8.64+0x10] ;  /* 0x00001024080a0981 */ /* 0x000ee8000c1e1b00 */
[----:B------:R-:W3:Y:S01]  /*5360*/  @P0 LDG.E.64 R16, desc[UR36][R16.64] ;  /* 0x0000002410100981 */ /* 0x000ee2000c1e1b00 */
[----:B------:R-:W-:Y:S02]  /*5370*/  IMAD.MOV.U32 R22, RZ, RZ, R0 ;  /* 0x000000ffff167224 */ /* 0x000fe400078e0000 */
[----:B------:R-:W-:Y:S02]  /*5380*/  IMAD.MOV.U32 R23, RZ, RZ, R2 ;  /* 0x000000ffff177224 */ /* 0x000fe400078e0002 */
[-C--:B--2---:R-:W-:Y:S02]  /*5390*/  IMAD R13, R13, R14.reuse, RZ ;  /* 0x0000000e0d0d7224 */ /* 0x084fe400078e02ff */
[----:B------:R-:W-:-:S04]  /*53a0*/  IMAD.WIDE.U32 R22, R12, R14, R22 ;  /* 0x0000000e0c167225 */ /* 0x000fc800078e0016 */
[----:B------:R-:W-:Y:S02]  /*53b0*/  IMAD R13, R12, R15, R13 ;  /* 0x0000000f0c0d7224 */ /* 0x000fe400078e020d */
[----:B------:R-:W-:Y:S02]  /*53c0*/  IMAD.MOV.U32 R0, RZ, RZ, R22 ;  /* 0x000000ffff007224 */ /* 0x000fe400078e0016 */
[----:B------:R-:W-:Y:S02]  /*53d0*/  IMAD.IADD R2, R23, 0x1, R13 ;  /* 0x0000000117027824 */ /* 0x000fe400078e020d */
[----:B---3--:R-:W-:Y:S02]  /*53e0*/  @P0 IMAD R15, R17, R10, RZ ;  /* 0x0000000a110f0224 */ /* 0x008fe400078e02ff */
[----:B------:R-:W-:Y:S02]  /*53f0*/  @P0 IMAD.MOV.U32 R8, RZ, RZ, R0 ;  /* 0x000000ffff080224 */ /* 0x000fe400078e0000 */
[----:B------:R-:W-:-:S02]  /*5400*/  @P0 IMAD.MOV.U32 R9, RZ, RZ, R2 ;  /* 0x000000ffff090224 */ /* 0x000fc400078e0002 */
[C---:B------:R-:W-:Y:S02]  /*5410*/  @P0 IMAD R15, R16.reuse, R11, R15 ;  /* 0x0000000b100f0224 */ /* 0x040fe400078e020f */
[----:B------:R-:W-:-:S04]  /*5420*/  @P0 IMAD.WIDE.U32 R10, R16, R10, R8 ;  /* 0x0000000a100a0225 */ /* 0x000fc800078e0008 */
[----:B------:R-:W-:Y:S02]  /*5430*/  @P0 IMAD.IADD R2, R11, 0x1, R15 ;  /* 0x000000010b020824 */ /* 0x000fe400078e020f */
[----:B------:R-:W-:-:S07]  /*5440*/  @P0 IMAD.MOV.U32 R0, RZ, RZ, R10 ;  /* 0x000000ffff000224 */ /* 0x000fce00078e000a */
.L_x_431:
[----:B------:R-:W-:Y:S05]  /*5450*/  BSYNC B1 ;  /* 0x0000000000017941 */ /* 0x000fea0003800000 */
.L_x_430:
[----:B------:R-:W1:Y:S01]  /*5460*/  S2R R9, SR_CTAID.X ;  /* 0x0000000000097919 */ /* 0x000e620000002500 */
[----:B------:R-:W1:Y:S01]  /*5470*/  LDC R10, c[0x0][0x210] ;  /* 0x00008400ff0a7b82 */ /* 0x000e620000000800 */
[----:B------:R-:W-:Y:S01]  /*5480*/  BSSY B1, `(.L_x_439) ;  /* 0x000016e000017945 */ /* 0x000fe20003800000 */
[----:B------:R-:W2:Y:S01]  /*5490*/  S2R R8, SR_TID.X ;  /* 0x0000000000087919 */ /* 0x000ea20000002100 */
[----:B-1----:R-:W-:Y:S02]  /*54a0*/  IMAD R9, R9, -0x200, R10 ;  /* 0xfffffe0009097824 */ /* 0x002fe400078e020a */
[----:B--2---:R-:W-:-:S05]  /*54b0*/  VIADD R8, R8, 0x80 ;  /* 0x0000008008087836 */ /* 0x004fca0000000000 */
[----:B------:R-:W-:-:S13]  /*54c0*/  ISETP.GE.AND P0, PT, R8, R9, PT ;  /* 0x000000090800720c */ /* 0x000fda0003f06270 */
[----:B------:R-:W-:Y:S05]  /*54d0*/  @P0 BRA `(.L_x_440) ;  /* 0x0000001400a00947 */ /* 0x000fea0003800000 */
[----:B------:R-:W1:Y:S01]  /*54e0*/  LDC.64 R32, c[0x0][0x228] ;  /* 0x00008a00ff207b82 */ /* 0x000e620000000a00 */
[----:B------:R-:W-:Y:S01]  /*54f0*/  ULDC.64 UR4, c[0x0][0x220] ;  /* 0x0000880000047ab9 */ /* 0x000fe20000000a00 */
[----:B------:R-:W-:Y:S02]  /*5500*/  IMAD.MOV.U32 R30, RZ, RZ, RZ ;  /* 0x000000ffff1e7224 */ /* 0x000fe400078e00ff */
[----:B-----5:R-:W-:Y:S02]  /*5510*/  IMAD R3, R19, UR4, RZ ;  /* 0x0000000413037c24 */ /* 0x020fe4000f8e02ff */
[C---:B------:R-:W-:Y:S02]  /*5520*/  IMAD.WIDE.U32 R26, R18.reuse, UR4, RZ ;  /* 0x00000004121a7c25 */ /* 0x040fe4000f8e00ff */
[----:B------:R-:W2:Y:S02]  /*5530*/  LDC.64 R14, c[0x0][0x238] ;  /* 0x00008e00ff0e7b82 */ /* 0x000ea40000000a00 */
[----:B------:R-:W-:-:S02]  /*5540*/  IMAD R13, R18, UR5, R3 ;  /* 0x00000005120d7c24 */ /* 0x000fc4000f8e0203 */
[----:B------:R-:W-:Y:S02]  /*5550*/  IMAD.MOV.U32 R3, RZ, RZ, RZ ;  /* 0x000000ffff037224 */ /* 0x000fe400078e00ff */
[----:B------:R-:W-:Y:S01]  /*5560*/  IMAD.IADD R37, R27, 0x1, R13 ;  /* 0x000000011b257824 */ /* 0x000fe200078e020d */
[C---:B-1----:R-:W-:Y:S02]  /*5570*/  IADD3 R8, P1, R32.reuse, -0x1, RZ ;  /* 0xffffffff20087810 */ /* 0x042fe40007f3e0ff */
[----:B------:R-:W-:Y:S02]  /*5580*/  LOP3.LUT R11, R32, 0x3, RZ, 0xc0, !PT ;  /* 0x00000003200b7812 */ /* 0x000fe400078ec0ff */
[----:B------:R-:W-:Y:S02]  /*5590*/  ISETP.GE.U32.AND P0, PT, R8, 0x3, PT ;  /* 0x000000030800780c */ /* 0x000fe40003f06070 */
[----:B------:R-:W-:-:S04]  /*55a0*/  IADD3.X R8, R33, -0x1, RZ, P1, !PT ;  /* 0xffffffff21087810 */ /* 0x000fc80000ffe4ff */
[----:B------:R-:W-:Y:S02]  /*55b0*/  ISETP.GE.U32.AND.EX P0, PT, R8, RZ, PT, P0 ;  /* 0x000000ff0800720c */ /* 0x000fe40003f06100 */
[----:B------:R-:W-:-:S11]  /*55c0*/  CS2R R8, SRZ ;  /* 0x0000000000087805 */ /* 0x000fd6000001ff00 */
[----:B--2---:R-:W-:Y:S05]  /*55d0*/  @!P0 BRA `(.L_x_441) ;  /* 0x00000010008c8947 */ /* 0x004fea0003800000 */
[----:B------:R-:W-:Y:S01]  /*55e0*/  IADD3 R10, P0, -R11, R32, RZ ;  /* 0x000000200b0a7210 */ /* 0x000fe20007f1e1ff */
[----:B------:R-:W-:Y:S01]  /*55f0*/  ULDC.64 UR4, c[0x0][0x218] ;  /* 0x0000860000047ab9 */ /* 0x000fe20000000a00 */
[----:B------:R-:W-:Y:S01]  /*5600*/  IMAD.IADD R13, R13, 0x1, R27 ;  /* 0x000000010d0d7824 */ /* 0x000fe200078e021b */
[----:B------:R-:W-:Y:S01]  /*5610*/  LEA R12, P1, R26, UR4, 0x3 ;  /* 0x000000041a0c7c11 */ /* 0x000fe2000f8218ff */
[----:B----4-:R-:W-:Y:S01]  /*5620*/  IMAD.WIDE.U32 R16, R14, 0x8, RZ ;  /* 0x000000080e107825 */ /* 0x010fe200078e00ff */
[----:B------:R-:W-:Y:S01]  /*5630*/  IADD3.X R11, R33, -0x1, RZ, P0, !PT ;  /* 0xffffffff210b7810 */ /* 0x000fe200007fe4ff */
[----:B------:R-:W-:Y:S01]  /*5640*/  BSSY B0, `(.L_x_441) ;  /* 0x000011c000007945 */ /* 0x000fe20003800000 */
[----:B------:R-:W-:Y:S01]  /*5650*/  ISETP.GT.U32.AND P0, PT, R10, RZ, PT ;  /* 0x000000ff0a00720c */ /* 0x000fe20003f04070 */
[----:B------:R-:W-:Y:S01]  /*5660*/  IMAD.SHL.U32 R15, R15, 0x8, RZ ;  /* 0x000000080f0f7824 */ /* 0x000fe200078e00ff */
[----:B------:R-:W-:Y:S02]  /*5670*/  LEA.HI.X R13, R26, UR5, R13, 0x3, P1 ;  /* 0x000000051a0d7c11 */ /* 0x000fe400088f1c0d */
[----:B------:R-:W-:-:S02]  /*5680*/  CS2R R8, SRZ ;  /* 0x0000000000087805 */ /* 0x000fc4000001ff00 */
[----:B------:R-:W-:Y:S01]  /*5690*/  ISETP.GT.AND.EX P0, PT, R11, RZ, PT, P0 ;  /* 0x000000ff0b00720c */ /* 0x000fe20003f04300 */
[----:B------:R-:W-:-:S12]  /*56a0*/  IMAD.IADD R14, R17, 0x1, R15 ;  /* 0x00000001110e7824 */ /* 0x000fd800078e020f */
[----:B------:R-:W-:Y:S05]  /*56b0*/  @!P0 BRA `(.L_x_442) ;  /* 0x0000000c009c8947 */ /* 0x000fea0003800000 */
[----:B------:R-:W-:Y:S02]  /*56c0*/  ISETP.GT.U32.AND P1, PT, R10, 0xc, PT ;  /* 0x0000000c0a00780c */ /* 0x000fe40003f24070 */
[----:B------:R-:W-:Y:S02]  /*56d0*/  PLOP3.LUT P0, PT, PT, PT, PT, 0x80, 0x0 ;  /* 0x000000000000781c */ /* 0x000fe40003f0f070 */
[----:B------:R-:W-:-:S13]  /*56e0*/  ISETP.GT.AND.EX P1, PT, R11, RZ, PT, P1 ;  /* 0x000000ff0b00720c */ /* 0x000fda0003f24310 */
[----:B------:R-:W-:Y:S05]  /*56f0*/  @!P1 BRA `(.L_x_443) ;  /* 0x0000000800409947 */ /* 0x000fea0003800000 */
[----:B------:R-:W-:Y:S01]  /*5700*/  BSSY B2, `(.L_x_443) ;  /* 0x000008f000027945 */ /* 0x000fe20003800000 */
[----:B------:R-:W-:-:S13]  /*5710*/  PLOP3.LUT P0, PT, PT, PT, PT, 0x8, 0x0 ;  /* 0x000000000000781c */ /* 0x000fda0003f0e170 */
.L_x_444:
[----:B------:R-:W-:Y:S01]  /*5720*/  ULDC.64 UR4, c[0x0][0x230] ;  /* 0x00008c0000047ab9 */ /* 0x000fe20000000a00 */
[----:B0-----:R0:W2:Y:S01]  /*5730*/  LDG.E.64 R20, desc[UR36][R12.64] ;  /* 0x000000240c147981 */ /* 0x0010a2000c1e1b00 */
[----:B------:R-:W-:-:S04]  /*5740*/  LEA R18, P1, R8, UR4, 0x3 ;  /* 0x0000000408127c11 */ /* 0x000fc8000f8218ff */
[----:B------:R-:W-:-:S05]  /*5750*/  LEA.HI.X R19, R8, UR5, R9, 0x3, P1 ;  /* 0x0000000508137c11 */ /* 0x000fca00088f1c09 */
[----:B------:R-:W2:Y:S01]  /*5760*/  LDG.E.64 R22, desc[UR36][R18.64] ;  /* 0x0000002412167981 */ /* 0x000ea2000c1e1b00 */
[----:B0-----:R-:W-:Y:S01]  /*5770*/  IADD3 R12, P1, R12, R16, RZ ;  /* 0x000000100c0c7210 */ /* 0x001fe20007f3e0ff */
[----:B------:R-:W-:Y:S02]  /*5780*/  IMAD.MOV.U32 R24, RZ, RZ, R30 ;  /* 0x000000ffff187224 */ /* 0x000fe400078e001e */
[----:B------:R-:W-:Y:S02]  /*5790*/  IMAD.MOV.U32 R25, RZ, RZ, R3 ;  /* 0x000000ffff197224 */ /* 0x000fe400078e0003 */
[----:B------:R-:W-:Y:S02]  /*57a0*/  IMAD.X R13, R13, 0x1, R14, P1 ;  /* 0x000000010d0d7824 */ /* 0x000fe400008e060e */
[-C--:B--2---:R-:W-:Y:S02]  /*57b0*/  IMAD R15, R21, R22.reuse, RZ ;  /* 0x00000016150f7224 */ /* 0x084fe400078e02ff */
[----:B------:R-:W-:-:S04]  /*57c0*/  IMAD.WIDE.U32 R24, R20, R22, R24 ;  /* 0x0000001614187225 */ /* 0x000fc800078e0018 */
[----:B------:R-:W-:Y:S02]  /*57d0*/  IMAD R15, R20, R23, R15 ;  /* 0x00000017140f7224 */ /* 0x000fe400078e020f */
        /* <DEDUP_REMOVED lines=113> */
[----:B------:R0:W3:Y:S01]  /*5ef0*/  LDG.E.64 R22, desc[UR36][R12.64] ;  /* 0x000000240c167981 */ /* 0x0000e2000c1e1b00 */
[----:B------:R-:W-:-:S04]  /*5f00*/  IADD3 R10, P1, R10, -0x10, RZ ;  /* 0xfffffff00a0a7810 */ /* 0x000fc80007f3e0ff */
[----:B------:R-:W-:Y:S02]  /*5f10*/  IADD3.X R11, R11, -0x1, RZ, P1, !PT ;  /* 0xffffffff0b0b7810 */ /* 0x000fe40000ffe4ff */
[----:B------:R-:W-:-:S04]  /*5f20*/  ISETP.GT.U32.AND P1, PT, R10, 0xc, PT ;  /* 0x0000000c0a00780c */ /* 0x000fc80003f24070 */
[----:B------:R-:W-:Y:S01]  /*5f30*/  ISETP.GT.AND.EX P1, PT, R11, RZ, PT, P1 ;  /* 0x000000ff0b00720c */ /* 0x000fe20003f24310 */
[----:B------:R-:W-:Y:S01]  /*5f40*/  IMAD.IADD R21, R21, 0x1, R3 ;  /* 0x0000000115157824 */ /* 0x000fe200078e0203 */
[----:B------:R-:W-:Y:S02]  /*5f50*/  IADD3 R8, P3, R8, 0x10, RZ ;  /* 0x0000001008087810 */ /* 0x000fe40007f7e0ff */
[----:B0-----:R-:W-:-:S03]  /*5f60*/  IADD3 R12, P2, R12, R16, RZ ;  /* 0x000000100c0c7210 */ /* 0x001fc60007f5e0ff */
[----:B------:R-:W-:Y:S02]  /*5f70*/  IMAD.X R9, RZ, RZ, R9, P3 ;  /* 0x000000ffff097224 */ /* 0x000fe400018e0609 */
[----:B------:R-:W-:Y:S02]  /*5f80*/  IMAD.X R13, R13, 0x1, R14, P2 ;  /* 0x000000010d0d7824 */ /* 0x000fe400010e060e */
[----:B---3--:R-:W-:-:S04]  /*5f90*/  IMAD R3, R23, R18, RZ ;  /* 0x0000001217037224 */ /* 0x008fc800078e02ff */
[C---:B------:R-:W-:Y:S02]  /*5fa0*/  IMAD R3, R22.reuse, R19, R3 ;  /* 0x0000001316037224 */ /* 0x040fe400078e0203 */
[----:B------:R-:W-:-:S04]  /*5fb0*/  IMAD.WIDE.U32 R18, R22, R18, R20 ;  /* 0x0000001216127225 */ /* 0x000fc800078e0014 */
[----:B------:R-:W-:Y:S02]  /*5fc0*/  IMAD.IADD R3, R19, 0x1, R3 ;  /* 0x0000000113037824 */ /* 0x000fe400078e0203 */
[----:B------:R-:W-:Y:S01]  /*5fd0*/  IMAD.MOV.U32 R30, RZ, RZ, R18 ;  /* 0x000000ffff1e7224 */ /* 0x000fe200078e0012 */
[----:B------:R-:W-:Y:S06]  /*5fe0*/  @P1 BRA `(.L_x_444) ;  /* 0xfffffff400cc1947 */ /* 0x000fec000383ffff */
[----:B------:R-:W-:Y:S05]  /*5ff0*/  BSYNC B2 ;  /* 0x0000000000027941 */ /* 0x000fea0003800000 */
.L_x_443:
[----:B------:R-:W-:Y:S01]  /*6000*/  ISETP.GT.U32.AND P1, PT, R10, 0x4, PT ;  /* 0x000000040a00780c */ /* 0x000fe20003f24070 */
[----:B------:R-:W-:Y:S03]  /*6010*/  BSSY B2, `(.L_x_445) ;  /* 0x000004e000027945 */ /* 0x000fe60003800000 */
[----:B------:R-:W-:-:S13]  /*6020*/  ISETP.GT.AND.EX P1, PT, R11, RZ, PT, P1 ;  /* 0x000000ff0b00720c */ /* 0x000fda0003f24310 */
[----:B------:R-:W-:Y:S05]  /*6030*/  @!P1 BRA `(.L_x_446) ;  /* 0x00000004002c9947 */ /* 0x000fea0003800000 */
[----:B------:R-:W-:Y:S01]  /*6040*/  ULDC.64 UR4, c[0x0][0x230] ;  /* 0x00008c0000047ab9 */ /* 0x000fe20000000a00 */
[----:B------:R1:W2:Y:S01]  /*6050*/  LDG.E.64 R22, desc[UR36][R12.64] ;  /* 0x000000240c167981 */ /* 0x0002a2000c1e1b00 */
[----:B------:R-:W-:-:S04]  /*6060*/  LEA R18, P0, R8, UR4, 0x3 ;  /* 0x0000000408127c11 */ /* 0x000fc8000f8018ff */
[----:B------:R-:W-:-:S05]  /*6070*/  LEA.HI.X R19, R8, UR5, R9, 0x3, P0 ;  /* 0x0000000508137c11 */ /* 0x000fca00080f1c09 */
[----:B0-----:R-:W2:Y:S01]  /*6080*/  LDG.E.64 R20, desc[UR36][R18.64] ;  /* 0x0000002412147981 */ /* 0x001ea2000c1e1b00 */
[----:B-1----:R-:W-:Y:S01]  /*6090*/  IADD3 R12, P0, R12, R16, RZ ;  /* 0x000000100c0c7210 */ /* 0x002fe20007f1e0ff */
[----:B------:R-:W-:-:S04]  /*60a0*/  IMAD.MOV.U32 R31, RZ, RZ, R3 ;  /* 0x000000ffff1f7224 */ /* 0x000fc800078e0003 */
[----:B------:R-:W-:Y:S02]  /*60b0*/  IMAD.X R13, R13, 0x1, R14, P0 ;  /* 0x000000010d0d7824 */ /* 0x000fe400000e060e */
[-C--:B--2---:R-:W-:Y:S02]  /*60c0*/  IMAD R15, R23, R20.reuse, RZ ;  /* 0x00000014170f7224 */ /* 0x084fe400078e02ff */
[----:B------:R-:W-:-:S04]  /*60d0*/  IMAD.WIDE.U32 R30, R22, R20, R30 ;  /* 0x00000014161e7225 */ /* 0x000fc800078e001e */
[----:B------:R-:W-:Y:S02]  /*60e0*/  IMAD R15, R22, R21, R15 ;  /* 0x00000015160f7224 */ /* 0x000fe400078e020f */
[----:B------:R0:W2:Y:S04]  /*60f0*/  LDG.E.64 R20, desc[UR36][R12.64] ;  /* 0x000000240c147981 */ /* 0x0000a8000c1e1b00 */
[----:B------:R-:W2:Y:S01]  /*6100*/  LDG.E.64 R22, desc[UR36][R18.64+0x8] ;  /* 0x0000082412167981 */ /* 0x000ea2000c1e1b00 */
[----:B------:R-:W-:Y:S01]  /*6110*/  IMAD.IADD R25, R31, 0x1, R15 ;  /* 0x000000011f197824 */ /* 0x000fe200078e020f */
[----:B0-----:R-:W-:Y:S01]  /*6120*/  IADD3 R12, P0, R12, R16, RZ ;  /* 0x000000100c0c7210 */ /* 0x001fe20007f1e0ff */
[----:B------:R-:W-:-:S04]  /*6130*/  IMAD.MOV.U32 R24, RZ, RZ, R30 ;  /* 0x000000ffff187224 */ /* 0x000fc800078e001e */
        /* <DEDUP_REMOVED lines=45> */
[----:B------:R0:W2:Y:S01]  /*6410*/  LDG.E.64 R18, desc[UR36][R12.64] ;  /* 0x000000240c127981 */ /* 0x0000a2000c1e1b00 */
[----:B------:R-:W-:Y:S01]  /*6420*/  IMAD.IADD R21, R21, 0x1, R3 ;  /* 0x0000000115157824 */ /* 0x000fe200078e0203 */
[----:B------:R-:W-:Y:S02]  /*6430*/  IADD3 R8, P2, R8, 0x8, RZ ;  /* 0x0000000808087810 */ /* 0x000fe40007f5e0ff */
[----:B------:R-:W-:-:S02]  /*6440*/  IADD3 R10, P3, R10, -0x8, RZ ;  /* 0xfffffff80a0a7810 */ /* 0x000fc40007f7e0ff */
[----:B0-----:R-:W-:Y:S01]  /*6450*/  IADD3 R12, P1, R12, R16, RZ ;  /* 0x000000100c0c7210 */ /* 0x001fe20007f3e0ff */
[----:B------:R-:W-:Y:S01]  /*6460*/  IMAD.X R9, RZ, RZ, R9, P2 ;  /* 0x000000ffff097224 */ /* 0x000fe200010e0609 */
[----:B------:R-:W-:Y:S02]  /*6470*/  PLOP3.LUT P0, PT, PT, PT, PT, 0x8, 0x0 ;  /* 0x000000000000781c */ /* 0x000fe40003f0e170 */
[----:B------:R-:W-:Y:S01]  /*6480*/  IADD3.X R11, R11, -0x1, RZ, P3, !PT ;  /* 0xffffffff0b0b7810 */ /* 0x000fe20001ffe4ff */
[----:B------:R-:W-:Y:S02]  /*6490*/  IMAD.X R13, R13, 0x1, R14, P1 ;  /* 0x000000010d0d7824 */ /* 0x000fe400008e060e */
[----:B--2---:R-:W-:-:S04]  /*64a0*/  IMAD R3, R19, R22, RZ ;  /* 0x0000001613037224 */ /* 0x004fc800078e02ff */
[C---:B------:R-:W-:Y:S02]  /*64b0*/  IMAD R3, R18.reuse, R23, R3 ;  /* 0x0000001712037224 */ /* 0x040fe400078e0203 */
[----:B------:R-:W-:-:S04]  /*64c0*/  IMAD.WIDE.U32 R18, R18, R22, R20 ;  /* 0x0000001612127225 */ /* 0x000fc800078e0014 */
[----:B------:R-:W-:Y:S02]  /*64d0*/  IMAD.IADD R3, R19, 0x1, R3 ;  /* 0x0000000113037824 */ /* 0x000fe400078e0203 */
[----:B------:R-:W-:-:S07]  /*64e0*/  IMAD.MOV.U32 R30, RZ, RZ, R18 ;  /* 0x000000ffff1e7224 */ /* 0x000fce00078e0012 */
.L_x_446:
[----:B------:R-:W-:Y:S05]  /*64f0*/  BSYNC B2 ;  /* 0x0000000000027941 */ /* 0x000fea0003800000 */
.L_x_445:
[----:B------:R-:W-:-:S04]  /*6500*/  ISETP.NE.U32.AND P1, PT, R10, RZ, PT ;  /* 0x000000ff0a00720c */ /* 0x000fc80003f25070 */
[----:B------:R-:W-:-:S13]  /*6510*/  ISETP.NE.OR.EX P0, PT, R11, RZ, P0, P1 ;  /* 0x000000ff0b00720c */ /* 0x000fda0000705710 */
[----:B------:R-:W-:Y:S05]  /*6520*/  @!P0 BRA `(.L_x_447) ;  /* 0x0000000000b48947 */ /* 0x000fea0003800000 */
.L_x_442:
        /* <DEDUP_REMOVED lines=32> */
[----:B------:R-:W-:-:S04]  /*6730*/  ISETP.NE.U32.AND P0, PT, R10, RZ, PT ;  /* 0x000000ff0a00720c */ /* 0x000fc80003f05070 */
[----:B------:R-:W-:Y:S01]  /*6740*/  ISETP.NE.AND.EX P0, PT, R11, RZ, PT, P0 ;  /* 0x000000ff0b00720c */ /* 0x000fe20003f05300 */
[----:B------:R-:W-:Y:S01]  /*6750*/  IMAD.IADD R21, R21, 0x1, R3 ;  /* 0x0000000115157824 */ /* 0x000fe200078e0203 */
[----:B0-----:R-:W-:Y:S02]  /*6760*/  IADD3 R12, P2, R12, R16, RZ ;  /* 0x000000100c0c7210 */ /* 0x001fe40007f5e0ff */
[----:B------:R-:W-:-:S03]  /*6770*/  IADD3 R8, P1, R8, 0x4, RZ ;  /* 0x0000000408087810 */ /* 0x000fc60007f3e0ff */
[----:B------:R-:W-:Y:S02]  /*6780*/  IMAD.X R13, R13, 0x1, R14, P2 ;  /* 0x000000010d0d7824 */ /* 0x000fe400010e060e */
[----:B------:R-:W-:Y:S02]  /*6790*/  IMAD.X R9, RZ, RZ, R9, P1 ;  /* 0x000000ffff097224 */ /* 0x000fe400008e0609 */
[----:B---3--:R-:W-:-:S04]  /*67a0*/  IMAD R3, R23, R18, RZ ;  /* 0x0000001217037224 */ /* 0x008fc800078e02ff */
[C---:B------:R-:W-:Y:S02]  /*67b0*/  IMAD R3, R22.reuse, R19, R3 ;  /* 0x0000001316037224 */ /* 0x040fe400078e0203 */
[----:B------:R-:W-:-:S04]  /*67c0*/  IMAD.WIDE.U32 R18, R22, R18, R20 ;  /* 0x0000001216127225 */ /* 0x000fc800078e0014 */
[----:B------:R-:W-:Y:S02]  /*67d0*/  IMAD.IADD R3, R19, 0x1, R3 ;  /* 0x0000000113037824 */ /* 0x000fe400078e0203 */
[----:B------:R-:W-:Y:S01]  /*67e0*/  IMAD.MOV.U32 R30, RZ, RZ, R18 ;  /* 0x000000ffff1e7224 */ /* 0x000fe200078e0012 */
[----:B------:R-:W-:Y:S06]  /*67f0*/  @P0 BRA `(.L_x_442) ;  /* 0xfffffffc004c0947 */ /* 0x000fec000383ffff */
.L_x_447:
[----:B------:R-:W-:Y:S05]  /*6800*/  BSYNC B0 ;  /* 0x0000000000007941 */ /* 0x000fea0003800000 */
.L_x_441:
[----:B------:R-:W-:-:S04]  /*6810*/  LOP3.LUT R32, R32, 0x3, RZ, 0xc0, !PT ;  /* 0x0000000320207812 */ /* 0x000fc800078ec0ff */
[----:B------:R-:W-:-:S04]  /*6820*/  ISETP.NE.U32.AND P0, PT, R32, RZ, PT ;  /* 0x000000ff2000720c */ /* 0x000fc80003f05070 */
[----:B------:R-:W-:-:S13]  /*6830*/  ISETP.NE.AND.EX P0, PT, RZ, RZ, PT, P0 ;  /* 0x000000ffff00720c */ /* 0x000fda0003f05300 */
[----:B------:R-:W-:Y:S05]  /*6840*/  @!P0 BRA `(.L_x_440) ;  /* 0x0000000000c48947 */ /* 0x000fea0003800000 */
[----:B------:R-:W0:Y:S01]  /*6850*/  LDC.64 R10, c[0x0][0x238] ;  /* 0x00008e00ff0a7b82 */ /* 0x000e220000000a00 */
[----:B------:R-:W-:Y:S01]  /*6860*/  IMAD.MOV.U32 R36, RZ, RZ, R26 ;  /* 0x000000ffff247224 */ /* 0x000fe200078e001a */
[----:B------:R-:W-:Y:S01]  /*6870*/  ULDC.64 UR6, c[0x0][0x218] ;  /* 0x0000860000067ab9 */ /* 0x000fe20000000a00 */
[----:B------:R-:W-:Y:S02]  /*6880*/  ULDC.64 UR4, c[0x0][0x230] ;  /* 0x00008c0000047ab9 */ /* 0x000fe40000000a00 */
[----:B------:R-:W-:-:S04]  /*6890*/  LEA R12, P0, R8, UR4, 0x3 ;  /* 0x00000004080c7c11 */ /* 0x000fc8000f8018ff */
[C---:B------:R-:W-:Y:S01]  /*68a0*/  LEA.HI.X R13, R8.reuse, UR5, R9, 0x3, P0 ;  /* 0x00000005080d7c11 */ /* 0x040fe200080f1c09 */
[-C--:B0-----:R-:W-:Y:S02]  /*68b0*/  IMAD R20, R9, R10.reuse, RZ ;  /* 0x0000000a09147224 */ /* 0x081fe400078e02ff */
[----:B------:R-:W-:-:S04]  /*68c0*/  IMAD.WIDE.U32 R14, R8, R10, R36 ;  /* 0x0000000a080e7225 */ /* 0x000fc800078e0024 */
[----:B------:R-:W-:Y:S01]  /*68d0*/  IMAD R20, R8, R11, R20 ;  /* 0x0000000b08147224 */ /* 0x000fe200078e0214 */
[----:B----4-:R-:W-:-:S03]  /*68e0*/  LEA R16, P1, R14, UR6, 0x3 ;  /* 0x000000060e107c11 */ /* 0x010fc6000f8218ff */
[----:B------:R-:W-:-:S05]  /*68f0*/  IMAD.IADD R15, R15, 0x1, R20 ;  /* 0x000000010f0f7824 */ /* 0x000fca00078e0214 */
[----:B------:R-:W-:Y:S02]  /*6900*/  LEA.HI.X R17, R14, UR7, R15, 0x3, P1 ;  /* 0x000000070e117c11 */ /* 0x000fe400088f1c0f */
[----:B------:R-:W2:Y:S04]  /*6910*/  LDG.E.64 R14, desc[UR36][R12.64] ;  /* 0x000000240c0e7981 */ /* 0x000ea8000c1e1b00 */
[----:B------:R-:W2:Y:S01]  /*6920*/  LDG.E.64 R16, desc[UR36][R16.64] ;  /* 0x0000002410107981 */ /* 0x000ea2000c1e1b00 */
[----:B------:R-:W-:Y:S01]  /*6930*/  ISETP.NE.U32.AND P0, PT, R32, 0x1, PT ;  /* 0x000000012000780c */ /* 0x000fe20003f05070 */
[----:B------:R-:W-:Y:S02]  /*6940*/  IMAD.MOV.U32 R18, RZ, RZ, R30 ;  /* 0x000000ffff127224 */ /* 0x000fe400078e001e */
        /* <DEDUP_REMOVED lines=10> */
[----:B------:R-:W-:Y:S01]  /*69f0*/  IMAD.WIDE.U32 R8, R8, R10, UR4 ;  /* 0x0000000408087e25 */ /* 0x000fe2000f8e000a */
[----:B------:R-:W2:Y:S02]  /*6a00*/  LDG.E.64 R14, desc[UR36][R12.64+0x8] ;  /* 0x000008240c0e7981 */ /* 0x000ea4000c1e1b00 */
[----:B------:R-:W-:Y:S02]  /*6a10*/  ISETP.NE.AND.EX P0, PT, RZ, RZ, PT, P0 ;  /* 0x000000ffff00720c */ /* 0x000fe40003f05300 */
[----:B------:R-:W-:-:S04]  /*6a20*/  IADD3 R26, P1, R26, R8, RZ ;  /* 0x000000081a1a7210 */ /* 0x000fc80007f3e0ff */
[----:B------:R-:W-:Y:S02]  /*6a30*/  IADD3.X R9, R37, R20, R9, P1, !PT ;  /* 0x0000001425097210 */ /* 0x000fe40000ffe409 */
[----:B------:R-:W-:-:S04]  /*6a40*/  LEA R18, P1, R26, UR6, 0x3 ;  /* 0x000000061a127c11 */ /* 0x000fc8000f8218ff */
[----:B------:R-:W-:Y:S02]  /*6a50*/  LEA.HI.X R19, R26, UR7, R9, 0x3, P1 ;  /* 0x000000071a137c11 */ /* 0x000fe400088f1c09 */
[----:B------:R-:W-:-:S03]  /*6a60*/  @P0 LEA R16, P1, R10, R18, 0x3 ;  /* 0x000000120a100211 */ /* 0x000fc600078218ff */
[----:B------:R-:W2:Y:S01]  /*6a70*/  LDG.E.64 R8, desc[UR36][R18.64] ;  /* 0x0000002412087981 */ /* 0x000ea2000c1e1b00 */
[----:B------:R-:W-:-:S03]  /*6a80*/  @P0 LEA.HI.X R17, R10, R19, R11, 0x3, P1 ;  /* 0x000000130a110211 */ /* 0x000fc600008f1c0b */
[----:B------:R-:W3:Y:S04]  /*6a90*/  @P0 LDG.E.64 R10, desc[UR36][R12.64+0x10] ;  /* 0x000010240c0a0981 */ /* 0x000ee8000c1e1b00 */
[----:B------:R-:W3:Y:S01]  /*6aa0*/  @P0 LDG.E.64 R16, desc[UR36][R16.64] ;  /* 0x0000002410100981 */ /* 0x000ee2000c1e1b00 */
[----:B------:R-:W-:Y:S02]  /*6ab0*/  IMAD.MOV.U32 R31, RZ, RZ, R3 ;  /* 0x000000ffff1f7224 */ /* 0x000fe400078e0003 */
[-C--:B--2---:R-:W-:Y:S02]  /*6ac0*/  IMAD R9, R9, R14.reuse, RZ ;  /* 0x0000000e09097224 */ /* 0x084fe400078e02ff */
[----:B------:R-:W-:-:S04]  /*6ad0*/  IMAD.WIDE.U32 R30, R8, R14, R30 ;  /* 0x0000000e081e7225 */ /* 0x000fc800078e001e */
[----:B------:R-:W-:-:S04]  /*6ae0*/  IMAD R9, R8, R15, R9 ;  /* 0x0000000f08097224 */ /* 0x000fc800078e0209 */
[----:B------:R-:W-:Y:S02]  /*6af0*/  IMAD.IADD R3, R31, 0x1, R9 ;  /* 0x000000011f037824 */ /* 0x000fe400078e0209 */
[-C--:B---3--:R-:W-:Y:S02]  /*6b00*/  @P0 IMAD R15, R17, R10.reuse, RZ ;  /* 0x0000000a110f0224 */ /* 0x088fe400078e02ff */
[----:B------:R-:W-:Y:S02]  /*6b10*/  @P0 IMAD.MOV.U32 R31, RZ, RZ, R3 ;  /* 0x000000ffff1f0224 */ /* 0x000fe400078e0003 */
[C---:B------:R-:W-:Y:S02]  /*6b20*/  @P0 IMAD R15, R16.reuse, R11, R15 ;  /* 0x0000000b100f0224 */ /* 0x040fe400078e020f */
[----:B------:R-:W-:-:S04]  /*6b30*/  @P0 IMAD.WIDE.U32 R10, R16, R10, R30 ;  /* 0x0000000a100a0225 */ /* 0x000fc800078e001e */
[----:B------:R-:W-:Y:S02]  /*6b40*/  @P0 IMAD.IADD R3, R11, 0x1, R15 ;  /* 0x000000010b030824 */ /* 0x000fe400078e020f */
[----:B------:R-:W-:-:S07]  /*6b50*/  @P0 IMAD.MOV.U32 R30, RZ, RZ, R10 ;  /* 0x000000ffff1e0224 */ /* 0x000fce00078e000a */
.L_x_440:
[----:B------:R-:W-:Y:S05]  /*6b60*/  BSYNC B1 ;  /* 0x0000000000017941 */ /* 0x000fea0003800000 */
.L_x_439:
        /* <DEDUP_REMOVED lines=10> */
[----:B------:R-:W-:Y:S01]  /*6c10*/  CS2R R10, SRZ ;  /* 0x00000000000a7805 */ /* 0x000fe2000001ff00 */
[----:B-----5:R-:W-:-:S04]  /*6c20*/  IMAD R5, R29, UR4, RZ ;  /* 0x000000041d057c24 */ /* 0x020fc8000f8e02ff */
[C---:B------:R-:W-:Y:S01]  /*6c30*/  IMAD R13, R28.reuse, UR5, R5 ;  /* 0x000000051c0d7c24 */ /* 0x040fe2000f8e0205 */
[----:B------:R-:W2:Y:S01]  /*6c40*/  LDC.64 R8, c[0x0][0x238] ;  /* 0x00008e00ff087b82 */ /* 0x000ea20000000a00 */
[----:B------:R-:W-:-:S04]  /*6c50*/  IMAD.WIDE.U32 R28, R28, UR4, RZ ;  /* 0x000000041c1c7c25 */ /* 0x000fc8000f8e00ff */
        /* <DEDUP_REMOVED lines=28> */
.L_x_453:
[----:B------:R-:W-:Y:S01]  /*6e20*/  ULDC.64 UR4, c[0x0][0x230] ;  /* 0x00008c0000047ab9 */ /* 0x000fe20000000a00 */
[----:B0-----:R-:W-:Y:S01]  /*6e30*/  IMAD.MOV.U32 R20, RZ, RZ, R24 ;  /* 0x000000ffff147224 */ /* 0x001fe200078e0018 */
[----:B------:R-:W-:Y:S01]  /*6e40*/  LEA R18, P1, R11, UR4, 0x3 ;  /* 0x000000040b127c11 */ /* 0x000fe2000f8218ff */
[----:B------:R-:W-:-:S03]  /*6e50*/  IMAD.MOV.U32 R21, RZ, RZ, R13 ;  /* 0x000000ffff157224 */ /* 0x000fc600078e000d */
[----:B------:R-:W-:-:S03]  /*6e60*/  LEA.HI.X R19, R11, UR5, R10, 0x3, P1 ;  /* 0x000000050b137c11 */ /* 0x000fc600088f1c0a */
[----:B------:R-:W2:Y:S04]  /*6e70*/  LDG.E.64 R20, desc[UR36][R20.64] ;  /* 0x0000002414147981 */ /* 0x000ea8000c1e1b00 */
[----:B------:R-:W2:Y:S01]  /*6e80*/  LDG.E.64 R22, desc[UR36][R18.64] ;  /* 0x0000002412167981 */ /* 0x000ea2000c1e1b00 */
[----:B------:R-:W-:-:S05]  /*6e90*/  IADD3 R24, P1, R24, R16, RZ ;  /* 0x0000001018187210 */ /* 0x000fca0007f3e0ff */
        /* <DEDUP_REMOVED lines=10> */
[----:B------:R-:W-:-:S05]  /*6f40*/  IADD3 R4, P1, R24, R16, RZ ;  /* 0x0000001018047210 */ /* 0x000fca0007f3e0ff */
[----:B------:R-:W-:Y:S02]  /*6f50*/  IMAD.X R5, R25, 0x1, R12, P1 ;  /* 0x0000000119057824 */ /* 0x000fe400008e060c */
[----:B------:R-:W2:Y:S04]  /*6f60*/  LDG.E.64 R24, desc[UR36][R18.64+0x10] ;  /* 0x0000102412187981 */ /* 0x000ea8000c1e1b00 */
        /* <DEDUP_REMOVED lines=95> */
[----:B------:R-:W2:Y:S04]  /*7560*/  LDG.E.64 R22, desc[UR36][R4.64] ;  /* 0x0000002404167981 */ /* 0x000ea8000c1e1b00 */
        /* <DEDUP_REMOVED lines=11> */
[----:B------:R-:W-:-:S04]  /*7620*/  ISETP.GT.U32.AND P1, PT, R14, 0xc, PT ;  /* 0x0000000c0e00780c */ /* 0x000fc80003f24070 */
[----:B------:R-:W-:Y:S01]  /*7630*/  ISETP.GT.AND.EX P1, PT, R15, RZ, PT, P1 ;  /* 0x000000ff0f00720c */ /* 0x000fe20003f24310 */
[----:B------:R-:W-:Y:S01]  /*7640*/  IMAD.IADD R23, R23, 0x1, R13 ;  /* 0x0000000117177824 */ /* 0x000fe200078e020d */
[----:B------:R-:W-:Y:S02]  /*7650*/  IADD3 R11, P3, R11, 0x10, RZ ;  /* 0x000000100b0b7810 */ /* 0x000fe40007f7e0ff */
[----:B------:R-:W-:-:S03]  /*7660*/  IADD3 R24, P2, R20, R16, RZ ;  /* 0x0000001014187210 */ /* 0x000fc60007f5e0ff */
[----:B------:R-:W-:Y:S02]  /*7670*/  IMAD.X R10, RZ, RZ, R10, P3 ;  /* 0x000000ffff0a7224 */ /* 0x000fe400018e060a */
[----:B---3--:R-:W-:-:S04]  /*7680*/  IMAD R5, R5, R18, RZ ;  /* 0x0000001205057224 */ /* 0x008fc800078e02ff */
[C---:B------:R-:W-:Y:S02]  /*7690*/  IMAD R13, R4.reuse, R19, R5 ;  /* 0x00000013040d7224 */ /* 0x040fe400078e0205 */
[----:B------:R-:W-:-:S04]  /*76a0*/  IMAD.WIDE.U32 R4, R4, R18, R22 ;  /* 0x0000001204047225 */ /* 0x000fc800078e0016 */
[----:B------:R-:W-:Y:S02]  /*76b0*/  IMAD.IADD R5, R5, 0x1, R13 ;  /* 0x0000000105057824 */ /* 0x000fe400078e020d */
[----:B------:R-:W-:Y:S01]  /*76c0*/  IMAD.X R13, R21, 0x1, R12, P2 ;  /* 0x00000001150d7824 */ /* 0x000fe200010e060c */
[----:B------:R-:W-:Y:S06]  /*76d0*/  @P1 BRA `(.L_x_453) ;  /* 0xfffffff400d01947 */ /* 0x000fec000383ffff */
[----:B------:R-:W-:Y:S05]  /*76e0*/  BSYNC B2 ;  /* 0x0000000000027941 */ /* 0x000fea0003800000 */
.L_x_452:
[----:B------:R-:W-:Y:S01]  /*76f0*/  ISETP.GT.U32.AND P1, PT, R14, 0x4, PT ;  /* 0x000000040e00780c */ /* 0x000fe20003f24070 */
[----:B------:R-:W-:Y:S03]  /*7700*/  BSSY B2, `(.L_x_454) ;  /* 0x000004e000027945 */ /* 0x000fe60003800000 */
[----:B------:R-:W-:-:S13]  /*7710*/  ISETP.GT.AND.EX P1, PT, R15, RZ, PT, P1 ;  /* 0x000000ff0f00720c */ /* 0x000fda0003f24310 */
[----:B------:R-:W-:Y:S05]  /*7720*/  @!P1 BRA `(.L_x_455) ;  /* 0x00000004002c9947 */ /* 0x000fea0003800000 */
        /* <DEDUP_REMOVED lines=10> */
[C---:B------:R-:W-:Y:S02]  /*77d0*/  IMAD.WIDE.U32 R26, R20.reuse, R22, R4 ;  /* 0x00000016141a7225 */ /* 0x040fe400078e0004 */
[----:B------:R-:W2:Y:S02]  /*77e0*/  LDG.E.64 R4, desc[UR36][R18.64+0x8] ;  /* 0x0000082412047981 */ /* 0x000ea4000c1e1b00 */
[----:B------:R-:W-:Y:S02]  /*77f0*/  IMAD R23, R20, R23, R21 ;  /* 0x0000001714177224 */ /* 0x000fe400078e0215 */
[----:B------:R-:W2:Y:S01]  /*7800*/  LDG.E.64 R20, desc[UR36][R24.64] ;  /* 0x0000002418147981 */ /* 0x000ea2000c1e1b00 */
[----:B------:R-:W-:-:S02]  /*7810*/  IMAD.MOV.U32 R22, RZ, RZ, R26 ;  /* 0x000000ffff167224 */ /* 0x000fc400078e001a */
        /* <DEDUP_REMOVED lines=48> */
[----:B------:R-:W-:Y:S01]  /*7b20*/  IMAD.IADD R23, R23, 0x1, R13 ;  /* 0x0000000117177824 */ /* 0x000fe200078e020d */
[----:B------:R-:W-:Y:S02]  /*7b30*/  IADD3 R11, P2, R11, 0x8, RZ ;  /* 0x000000080b0b7810 */ /* 0x000fe40007f5e0ff */
[----:B------:R-:W-:Y:S02]  /*7b40*/  IADD3 R24, P1, R20, R16, RZ ;  /* 0x0000001014187210 */ /* 0x000fe40007f3e0ff */
[----:B------:R-:W-:Y:S01]  /*7b50*/  IADD3 R14, P3, R14, -0x8, RZ ;  /* 0xfffffff80e0e7810 */ /* 0x000fe20007f7e0ff */
[----:B------:R-:W-:Y:S01]  /*7b60*/  IMAD.X R10, RZ, RZ, R10, P2 ;  /* 0x000000ffff0a7224 */ /* 0x000fe200010e060a */
[----:B------:R-:W-:Y:S02]  /*7b70*/  PLOP3.LUT P0, PT, PT, PT, PT, 0x8, 0x0 ;  /* 0x000000000000781c */ /* 0x000fe40003f0e170 */
[----:B------:R-:W-:Y:S01]  /*7b80*/  IADD3.X R15, R15, -0x1, RZ, P3, !PT ;  /* 0xffffffff0f0f7810 */ /* 0x000fe20001ffe4ff */
[----:B---3--:R-:W-:-:S04]  /*7b90*/  IMAD R5, R5, R18, RZ ;  /* 0x0000001205057224 */ /* 0x008fc800078e02ff */
[C---:B------:R-:W-:Y:S02]  /*7ba0*/  IMAD R13, R4.reuse, R19, R5 ;  /* 0x00000013040d7224 */ /* 0x040fe400078e0205 */
[----:B------:R-:W-:-:S04]  /*7bb0*/  IMAD.WIDE.U32 R4, R4, R18, R22 ;  /* 0x0000001204047225 */ /* 0x000fc800078e0016 */
[----:B------:R-:W-:Y:S02]  /*7bc0*/  IMAD.IADD R5, R5, 0x1, R13 ;  /* 0x0000000105057824 */ /* 0x000fe400078e020d */
[----:B------:R-:W-:-:S07]  /*7bd0*/  IMAD.X R13, R21, 0x1, R12, P1 ;  /* 0x00000001150d7824 */ /* 0x000fce00008e060c */
.L_x_455:
[----:B------:R-:W-:Y:S05]  /*7be0*/  BSYNC B2 ;  /* 0x0000000000027941 */ /* 0x000fea0003800000 */
.L_x_454:
[----:B------:R-:W-:-:S04]  /*7bf0*/  ISETP.NE.U32.AND P1, PT, R14, RZ, PT ;  /* 0x000000ff0e00720c */ /* 0x000fc80003f25070 */
[----:B------:R-:W-:-:S13]  /*7c00*/  ISETP.NE.OR.EX P0, PT, R15, RZ, P0, P1 ;  /* 0x000000ff0f00720c */ /* 0x000fda0000705710 */
[----:B------:R-:W-:Y:S05]  /*7c10*/  @!P0 BRA `(.L_x_456) ;  /* 0x0000000000b08947 */ /* 0x000fea0003800000 */
.L_x_451:
        /* <DEDUP_REMOVED lines=35> */
[----:B------:R-:W-:Y:S02]  /*7e50*/  IADD3 R24, P2, R20, R16, RZ ;  /* 0x0000001014187210 */ /* 0x000fe40007f5e0ff */
[----:B------:R-:W-:-:S05]  /*7e60*/  IADD3 R11, P1, R11, 0x4, RZ ;  /* 0x000000040b0b7810 */ /* 0x000fca0007f3e0ff */
[----:B------:R-:W-:Y:S02]  /*7e70*/  IMAD.X R10, RZ, RZ, R10, P1 ;  /* 0x000000ffff0a7224 */ /* 0x000fe400008e060a */
[----:B---3--:R-:W-:-:S04]  /*7e80*/  IMAD R5, R5, R18, RZ ;  /* 0x0000001205057224 */ /* 0x008fc800078e02ff */
[C---:B------:R-:W-:Y:S02]  /*7e90*/  IMAD R13, R4.reuse, R19, R5 ;  /* 0x00000013040d7224 */ /* 0x040fe400078e0205 */
[----:B------:R-:W-:-:S04]  /*7ea0*/  IMAD.WIDE.U32 R4, R4, R18, R22 ;  /* 0x0000001204047225 */ /* 0x000fc800078e0016 */
[----:B------:R-:W-:Y:S02]  /*7eb0*/  IMAD.IADD R5, R5, 0x1, R13 ;  /* 0x0000000105057824 */ /* 0x000fe400078e020d */
[----:B------:R-:W-:Y:S01]  /*7ec0*/  IMAD.X R13, R21, 0x1, R12, P2 ;  /* 0x00000001150d7824 */ /* 0x000fe200010e060c */
[----:B------:R-:W-:Y:S06]  /*7ed0*/  @P0 BRA `(.L_x_451) ;  /* 0xfffffffc00500947 */ /* 0x000fec000383ffff */
.L_x_456:
[----:B------:R-:W-:Y:S05]  /*7ee0*/  BSYNC B0 ;  /* 0x0000000000007941 */ /* 0x000fea0003800000 */
.L_x_450:
[----:B------:R-:W-:-:S04]  /*7ef0*/  LOP3.LUT R32, R32, 0x3, RZ, 0xc0, !PT ;  /* 0x0000000320207812 */ /* 0x000fc800078ec0ff */
[----:B------:R-:W-:-:S04]  /*7f00*/  ISETP.NE.U32.AND P0, PT, R32, RZ, PT ;  /* 0x000000ff2000720c */ /* 0x000fc80003f05070 */
[----:B------:R-:W-:-:S13]  /*7f10*/  ISETP.NE.AND.EX P0, PT, RZ, RZ, PT, P0 ;  /* 0x000000ffff00720c */ /* 0x000fda0003f05300 */
[----:B------:R-:W-:Y:S05]  /*7f20*/  @!P0 BRA `(.L_x_449) ;  /* 0x0000000000ac8947 */ /* 0x000fea0003800000 */
[-C--:B------:R-:W-:Y:S01]  /*7f30*/  IMAD R12, R10, R8.reuse, RZ ;  /* 0x000000080a0c7224 */ /* 0x080fe200078e02ff */
[----:B------:R-:W-:Y:S01]  /*7f40*/  ULDC.64 UR6, c[0x0][0x218] ;  /* 0x0000860000067ab9 */ /* 0x000fe20000000a00 */
[----:B------:R-:W-:Y:S01]  /*7f50*/  IMAD.MOV.U32 R36, RZ, RZ, R28 ;  /* 0x000000ffff247224 */ /* 0x000fe200078e001c */
[----:B------:R-:W-:Y:S01]  /*7f60*/  ULDC.64 UR4, c[0x0][0x230] ;  /* 0x00008c0000047ab9 */ /* 0x000fe20000000a00 */
[C---:B------:R-:W-:Y:S01]  /*7f70*/  IMAD R19, R11.reuse, R9, R12 ;  /* 0x000000090b137224 */ /* 0x040fe200078e020c */
[C---:B------:R-:W-:Y:S01]  /*7f80*/  LEA R12, P0, R11.reuse, UR4, 0x3 ;  /* 0x000000040b0c7c11 */ /* 0x040fe2000f8018ff */
[----:B------:R-:W-:-:S03]  /*7f90*/  IMAD.WIDE.U32 R14, R11, R8, R36 ;  /* 0x000000080b0e7225 */ /* 0x000fc600078e0024 */
[----:B------:R-:W-:Y:S01]  /*7fa0*/  LEA.HI.X R13, R11, UR5, R10, 0x3, P0 ;  /* 0x000000050b0d7c11 */ /* 0x000fe200080f1c0a */
[----:B------:R-:W-:Y:S01]  /*7fb0*/  IMAD.IADD R15, R15, 0x1, R19 ;  /* 0x000000010f0f7824 */ /* 0x000fe200078e0213 */
[----:B----4-:R-:W-:-:S04]  /*7fc0*/  LEA R16, P1, R14, UR6, 0x3 ;  /* 0x000000060e107c11 */ /* 0x010fc8000f8218ff */
[----:B------:R-:W-:Y:S02]  /*7fd0*/  LEA.HI.X R17, R14, UR7, R15, 0x3, P1 ;  /* 0x000000070e117c11 */ /* 0x000fe400088f1c0f */
[----:B------:R-:W0:Y:S04]  /*7fe0*/  LDG.E.64 R14, desc[UR36][R12.64] ;  /* 0x000000240c0e7981 */ /* 0x000e28000c1e1b00 */
[----:B------:R-:W0:Y:S01]  /*7ff0*/  LDG.E.64 R16, desc[UR36][R16.64] ;  /* 0x0000002410107981 */ /* 0x000e22000c1e1b00 */
[----:B------:R-:W-:-:S04]  /*8000*/  ISETP.NE.U32.AND P0, PT, R32, 0x1, PT ;  /* 0x000000012000780c */ /* 0x000fc80003f05070 */
[----:B------:R-:W-:Y:S01]  /*8010*/  ISETP.NE.AND.EX P0, PT, RZ, RZ, PT, P0 ;  /* 0x000000ffff00720c */ /* 0x000fe20003f05300 */
[-C--:B0-----:R-:W-:Y:S02]  /*8020*/  IMAD R21, R17, R14.reuse, RZ ;  /* 0x0000000e11157224 */ /* 0x081fe400078e02ff */
[----:B------:R-:W-:-:S04]  /*8030*/  IMAD.WIDE.U32 R4, R16, R14, R4 ;  /* 0x0000000e10047225 */ /* 0x000fc800078e0004 */
[----:B------:R-:W-:-:S04]  /*8040*/  IMAD R21, R16, R15, R21 ;  /* 0x0000000f10157224 */ /* 0x000fc800078e0215 */
        /* <DEDUP_REMOVED lines=25> */
.L_x_449:
[----:B------:R-:W-:Y:S05]  /*81e0*/  BSYNC B1 ;  /* 0x0000000000017941 */ /* 0x000fea0003800000 */
.L_x_448:
[----:B------:R-:W1:Y:S01]  /*81f0*/  S2R R9, SR_CTAID.X ;  /* 0x0000000000097919 */ /* 0x000e620000002500 */
[----:B------:R-:W1:Y:S01]  /*8200*/  LDC R8, c[0x0][0x210] ;  /* 0x00008400ff087b82 */ /* 0x000e620000000800 */
[----:B------:R-:W-:Y:S01]  /*8210*/  VIADD R31, R31, 0x180 ;  /* 0x000001801f1f7836 */ /* 0x000fe20000000000 */
[----:B------:R-:W-:Y:S01]  /*8220*/  BSSY B1, `(.L_x_429) ;  /* 0x0000175000017945 */ /* 0x000fe20003800000 */
[----:B-1----:R-:W-:-:S05]  /*8230*/  IMAD R8, R9, -0x200, R8 ;  /* 0xfffffe0009087824 */ /* 0x002fca00078e0208 */
[----:B------:R-:W-:-:S13]  /*8240*/  ISETP.GE.AND P0, PT, R31, R8, PT ;  /* 0x000000081f00720c */ /* 0x000fda0003f06270 */
[----:B------:R-:W-:Y:S05]  /*8250*/  @P0 BRA `(.L_x_457) ;  /* 0x0000001400c40947 */ /* 0x000fea0003800000 */
[----:B------:R-:W1:Y:S01]  /*8260*/  LDC.64 R10, c[0x0][0x228] ;  /* 0x00008a00ff0a7b82 */ /* 0x000e620000000a00 */
[----:B------:R-:W-:-:S07]  /*8270*/  CS2R R8, SRZ ;  /* 0x0000000000087805 */ /* 0x000fce000001ff00 */
[----:B------:R-:W2:Y:S01]  /*8280*/  LDC.64 R26, c[0x0][0x238] ;  /* 0x00008e00ff1a7b82 */ /* 0x000ea20000000a00 */
        /* <DEDUP_REMOVED lines=9> */
[----:B-----5:R-:W-:Y:S01]  /*8320*/  IMAD.WIDE.U32 R28, R26, 0x8, RZ ;  /* 0x000000081a1c7825 */ /* 0x020fe200078e00ff */
[----:B------:R-:W-:Y:S01]  /*8330*/  BSSY B0, `(.L_x_458) ;  /* 0x000012b000007945 */ /* 0x000fe20003800000 */
[----:B------:R-:W-:Y:S02]  /*8340*/  IADD3.X R11, R11, -0x1, RZ, P0, !PT ;  /* 0xffffffff0b0b7810 */ /* 0x000fe400007fe4ff */
[----:B------:R-:W-:Y:S01]  /*8350*/  ISETP.GT.U32.AND P0, PT, R10, RZ, PT ;  /* 0x000000ff0a00720c */ /* 0x000fe20003f04070 */
[----:B------:R-:W-:Y:S02]  /*8360*/  IMAD R13, R35, UR4, RZ ;  /* 0x00000004230d7c24 */ /* 0x000fe4000f8e02ff */
[----:B------:R-:W-:Y:S01]  /*8370*/  IMAD.WIDE.U32 R8, R34, UR4, RZ ;  /* 0x0000000422087c25 */ /* 0x000fe2000f8e00ff */
[----:B------:R-:W-:-:S03]  /*8380*/  ISETP.GT.AND.EX P0, PT, R11, RZ, PT, P0 ;  /* 0x000000ff0b00720c */ /* 0x000fc60003f04300 */
[----:B------:R-:W-:Y:S01]  /*8390*/  IMAD R13, R34, UR5, R13 ;  /* 0x00000005220d7c24 */ /* 0x000fe2000f8e020d */
[----:B------:R-:W-:Y:S01]  /*83a0*/  ULDC.64 UR4, c[0x0][0x218] ;  /* 0x0000860000047ab9 */ /* 0x000fe20000000a00 */
[----:B------:R-:W-:Y:S01]  /*83b0*/  IMAD.SHL.U32 R15, R27, 0x8, RZ ;  /* 0x000000081b0f7824 */ /* 0x000fe200078e00ff */
[----:B------:R-:W-:Y:S01]  /*83c0*/  LEA R18, P1, R8, UR4, 0x3 ;  /* 0x0000000408127c11 */ /* 0x000fe2000f8218ff */
[----:B------:R-:W-:Y:S02]  /*83d0*/  IMAD.IADD R13, R9, 0x1, R13 ;  /* 0x00000001090d7824 */ /* 0x000fe400078e020d */
[----:B------:R-:W-:-:S03]  /*83e0*/  IMAD.IADD R12, R29, 0x1, R15 ;  /* 0x000000011d0c7824 */ /* 0x000fc600078e020f */
[----:B------:R-:W-:Y:S02]  /*83f0*/  LEA.HI.X R13, R8, UR5, R13, 0x3, P1 ;  /* 0x00000005080d7c11 */ /* 0x000fe400088f1c0d */
[----:B------:R-:W-:Y:S01]  /*8400*/  CS2R R8, SRZ ;  /* 0x0000000000087805 */ /* 0x000fe2000001ff00 */
[----:B------:R-:W-:Y:S06]  /*8410*/  @!P0 BRA `(.L_x_459) ;  /* 0x0000000c00b08947 */ /* 0x000fec0003800000 */
[----:B------:R-:W-:Y:S02]  /*8420*/  ISETP.GT.U32.AND P1, PT, R10, 0xc, PT ;  /* 0x0000000c0a00780c */ /* 0x000fe40003f24070 */
[----:B------:R-:W-:Y:S02]  /*8430*/  PLOP3.LUT P0, PT, PT, PT, PT, 0x80, 0x0 ;  /* 0x000000000000781c */ /* 0x000fe40003f0f070 */
[----:B------:R-:W-:-:S13]  /*8440*/  ISETP.GT.AND.EX P1, PT, R11, RZ, PT, P1 ;  /* 0x000000ff0b00720c */ /* 0x000fda0003f24310 */
[----:B------:R-:W-:Y:S05]  /*8450*/  @!P1 BRA `(.L_x_460) ;  /* 0x0000000800489947 */ /* 0x000fea0003800000 */
[----:B------:R-:W-:Y:S01]  /*8460*/  BSSY B2, `(.L_x_460) ;  /* 0x0000091000027945 */ /* 0x000fe20003800000 */
[----:B------:R-:W-:-:S13]  /*8470*/  PLOP3.LUT P0, PT, PT, PT, PT, 0x8, 0x0 ;  /* 0x000000000000781c */ /* 0x000fda0003f0e170 */
.L_x_461:
[----:B------:R-:W-:Y:S01]  /*8480*/  ULDC.64 UR4, c[0x0][0x230] ;  /* 0x00008c0000047ab9 */ /* 0x000fe20000000a00 */
[----:B------:R-:W-:Y:S01]  /*8490*/  IMAD.MOV.U32 R19, RZ, RZ, R13 ;  /* 0x000000ffff137224 */ /* 0x000fe200078e000d */
[----:B------:R-:W-:-:S04]  /*84a0*/  LEA R14, P1, R8, UR4, 0x3 ;  /* 0x00000004080e7c11 */ /* 0x000fc8000f8218ff */
[----:B------:R-:W-:Y:S02]  /*84b0*/  LEA.HI.X R15, R8, UR5, R9, 0x3, P1 ;  /* 0x00000005080f7c11 */ /* 0x000fe400088f1c09 */
[----:B----4-:R-:W-:Y:S02]  /*84c0*/  IADD3 R16, P1, R18, R28, RZ ;  /* 0x0000001c12107210 */ /* 0x010fe40007f3e0ff */
[----:B------:R-:W2:Y:S04]  /*84d0*/  LDG.E.64 R18, desc[UR36][R18.64] ;  /* 0x0000002412127981 */ /* 0x000ea8000c1e1b00 */
[----:B0-----:R-:W2:Y:S01]  /*84e0*/  LDG.E.64 R20, desc[UR36][R14.64] ;  /* 0x000000240e147981 */ /* 0x001ea2000c1e1b00 */
[----:B------:R-:W-:-:S03]  /*84f0*/  IMAD.X R17, R13, 0x1, R12, P1 ;  /* 0x000000010d117824 */ /* 0x000fc600008e060c */
[----:B------:R-:W3:Y:S04]  /*8500*/  LDG.E.64 R24, desc[UR36][R14.64+0x8] ;  /* 0x000008240e187981 */ /* 0x000ee8000c1e1b00 */
[----:B------:R0:W3:Y:S01]  /*8510*/  LDG.E.64 R22, desc[UR36][R16.64] ;  /* 0x0000002410167981 */ /* 0x0000e2000c1e1b00 */
[----:B------:R-:W-:-:S04]  /*8520*/  LOP3.LUT R7, R7, R6, RZ, 0x3c, !PT ;  /* 0x0000000607077212 */ /* 0x000fc800078e3cff */
[----:B------:R-:W-:-:S04]  /*8530*/  LOP3.LUT R6, R7, R6, RZ, 0x3c, !PT ;  /* 0x0000000607067212 */ /* 0x000fc800078e3cff */
[----:B------:R-:W-:Y:S02]  /*8540*/  LOP3.LUT R7, R7, R6, RZ, 0x3c, !PT ;  /* 0x0000000607077212 */ /* 0x000fe400078e3cff */
[----:B0-----:R-:W-:-:S05]  /*8550*/  IADD3 R16, P1, R16, R28, RZ ;  /* 0x0000001c10107210 */ /* 0x001fca0007f3e0ff */
[----:B------:R-:W-:Y:S02]  /*8560*/  IMAD.X R17, R17, 0x1, R12, P1 ;  /* 0x0000000111117824 */ /* 0x000fe400008e060c */
[-C--:B--2---:R-:W-:Y:S02]  /*8570*/  IMAD R13, R19, R20.reuse, RZ ;  /* 0x00000014130d7224 */ /* 0x084fe400078e02ff */
[----:B------:R-:W-:-:S04]  /*8580*/  IMAD.WIDE.U32 R6, R18, R20, R6 ;  /* 0x0000001412067225 */ /* 0x000fc800078e0006 */
[----:B------:R-:W-:Y:S02]  /*8590*/  IMAD R13, R18, R21, R13 ;  /* 0x00000015120d7224 */ /* 0x000fe400078e020d */
[----:B---3--:R-:W-:Y:S02]  /*85a0*/  IMAD R21, R23, R24, RZ ;  /* 0x0000001817157224 */ /* 0x008fe400078e02ff */
[----:B------:R-:W-:Y:S02]  /*85b0*/  IMAD.IADD R7, R7, 0x1, R13 ;  /* 0x0000000107077824 */ /* 0x000fe400078e020d */
[----:B------:R-:W-:Y:S01]  /*85c0*/  IMAD R13, R22, R25, R21 ;  /* 0x00000019160d7224 */ /* 0x000fe200078e0215 */
[----:B------:R-:W-:Y:S01]  /*85d0*/  IADD3 R18, P1, R16, R28, RZ ;  /* 0x0000001c10127210 */ /* 0x000fe20007f3e0ff */
[----:B------:R-:W-:Y:S01]  /*85e0*/  IMAD.WIDE.U32 R22, R22, R24, R6 ;  /* 0x0000001816167225 */ /* 0x000fe200078e0006 */
[----:B------:R-:W2:Y:S04]  /*85f0*/  LDG.E.64 R20, desc[UR36][R16.64] ;  /* 0x0000002410147981 */ /* 0x000ea8000c1e1b00 */
[----:B------:R-:W2:Y:S01]  /*8600*/  LDG.E.64 R6, desc[UR36][R14.64+0x10] ;  /* 0x000010240e067981 */ /* 0x000ea2000c1e1b00 */
[----:B------:R-:W-:-:S03]  /*8610*/  IMAD.X R19, R17, 0x1, R12, P1 ;  /* 0x0000000111137824 */ /* 0x000fc600008e060c */
[----:B------:R-:W3:Y:S04]  /*8620*/  LDG.E.64 R24, desc[UR36][R14.64+0x18] ;  /* 0x000018240e187981 */ /* 0x000ee8000c1e1b00 */
[----:B------:R-:W3:Y:S01]  /*8630*/  LDG.E.64 R16, desc[UR36][R18.64] ;  /* 0x0000002412107981 */ /* 0x000ee2000c1e1b00 */
[----:B------:R-:W-:Y:S02]  /*8640*/  IMAD.IADD R23, R23, 0x1, R13 ;  /* 0x0000000117177824 */ /* 0x000fe400078e020d */
[----:B--2---:R-:W-:-:S04]  /*8650*/  IMAD R13, R21, R6, RZ ;  /* 0x00000006150d7224 */ /* 0x004fc800078e02ff */
[C---:B------:R-:W-:Y:S02]  /*8660*/  IMAD R7, R20.reuse, R7, R13 ;  /* 0x0000000714077224 */ /* 0x040fe400078e020d */
[----:B------:R-:W-:Y:S01]  /*8670*/  IMAD.WIDE.U32 R20, R20, R6, R22 ;  /* 0x0000000614147225 */ /* 0x000fe200078e0016 */
[----:B------:R-:W-:Y:S01]  /*8680*/  IADD3 R6, P1, R18, R28, RZ ;  /* 0x0000001c12067210 */ /* 0x000fe20007f3e0ff */
[----:B------:R-:W2:Y:S02]  /*8690*/  LDG.E.64 R22, desc[UR36][R14.64+0x28] ;  /* 0x000028240e167981 */ /* 0x000ea4000c1e1b00 */
[----:B---3--:R-:W-:Y:S02]  /*86a0*/  IMAD R13, R17, R24, RZ ;  /* 0x00000018110d7224 */ /* 0x008fe400078e02ff */
[----:B------:R-:W-:Y:S02]  /*86b0*/  IMAD.IADD R21, R21, 0x1, R7 ;  /* 0x0000000115157824 */ /* 0x000fe400078e0207 */
[----:B------:R-:W-:Y:S01]  /*86c0*/  IMAD.X R7, R19, 0x1, R12, P1 ;  /* 0x0000000113077824 */ /* 0x000fe200008e060c */
[----:B------:R-:W-:Y:S01]  /*86d0*/  IADD3 R18, P1, R6, R28, RZ ;  /* 0x0000001c06127210 */ /* 0x000fe20007f3e0ff */
[----:B------:R-:W-:-:S02]  /*86e0*/  IMAD R13, R16, R25, R13 ;  /* 0x00000019100d7224 */ /* 0x000fc400078e020d */
[----:B------:R-:W-:Y:S02]  /*86f0*/  IMAD.WIDE.U32 R24, R16, R24, R20 ;  /* 0x0000001810187225 */ /* 0x000fe400078e0014 */
[----:B------:R-:W3:Y:S04]  /*8700*/  LDG.E.64 R16, desc[UR36][R14.64+0x20] ;  /* 0x000020240e107981 */ /* 0x000ee8000c1e1b00 */
[----:B------:R-:W3:Y:S01]  /*8710*/  LDG.E.64 R20, desc[UR36][R6.64] ;  /* 0x0000002406147981 */ /* 0x000ee2000c1e1b00 */
[----:B------:R-:W-:-:S05]  /*8720*/  IMAD.X R19, R7, 0x1, R12, P1 ;  /* 0x0000000107137824 */ /* 0x000fca00008e060c */
[----:B------:R-:W2:Y:S01]  /*8730*/  LDG.E.64 R6, desc[UR36][R18.64] ;  /* 0x0000002412067981 */ /* 0x000ea2000c1e1b00 */
[----:B------:R-:W-:Y:S02]  /*8740*/  IMAD.IADD R25, R25, 0x1, R13 ;  /* 0x0000000119197824 */ /* 0x000fe400078e020d */
[----:B---3--:R-:W-:-:S04]  /*8750*/  IMAD R13, R21, R16, RZ ;  /* 0x00000010150d7224 */ /* 0x008fc800078e02ff */
[C---:B------:R-:W-:Y:S02]  /*8760*/  IMAD R13, R20.reuse, R17, R13 ;  /* 0x00000011140d7224 */ /* 0x040fe400078e020d */
[----:B------:R-:W-:Y:S01]  /*8770*/  IMAD.WIDE.U32 R20, R20, R16, R24 ;  /* 0x0000001014147225 */ /* 0x000fe200078e0018 */
[----:B------:R-:W-:-:S03]  /*8780*/  IADD3 R16, P1, R18, R28, RZ ;  /* 0x0000001c12107210 */ /* 0x000fc60007f3e0ff */
[-C--:B--2---:R-:W-:Y:S02]  /*8790*/  IMAD R25, R7, R22.reuse, RZ ;  /* 0x0000001607197224 */ /* 0x084fe400078e02ff */
[----:B------:R-:W-:Y:S02]  /*87a0*/  IMAD.IADD R21, R21, 0x1, R13 ;  /* 0x0000000115157824 */ /* 0x000fe400078e020d */
[----:B------:R-:W-:Y:S02]  /*87b0*/  IMAD.X R17, R19, 0x1, R12, P1 ;  /* 0x0000000113117824 */ /* 0x000fe400008e060c */
[C---:B------:R-:W-:Y:S01]  /*87c0*/  IMAD R13, R6.reuse, R23, R25 ;  /* 0x00000017060d7224 */ /* 0x040fe200078e0219 */
[----:B------:R-:W2:Y:S01]  /*87d0*/  LDG.E.64 R18, desc[UR36][R14.64+0x30] ;  /* 0x000030240e127981 */ /* 0x000ea2000c1e1b00 */
[----:B------:R-:W-:Y:S01]  /*87e0*/  IMAD.WIDE.U32 R22, R6, R22, R20 ;  /* 0x0000001606167225 */ /* 0x000fe200078e0014 */
[-C--:B------:R-:W-:Y:S02]  /*87f0*/  IADD3 R6, P1, R16, R28.reuse, RZ ;  /* 0x0000001c10067210 */ /* 0x080fe40007f3e0ff */
[----:B------:R-:W2:Y:S03]  /*8800*/  LDG.E.64 R20, desc[UR36][R16.64] ;  /* 0x0000002410147981 */ /* 0x000ea6000c1e1b00 */
[----:B------:R-:W-:Y:S01]  /*8810*/  IMAD.X R7, R17, 0x1, R12, P1 ;  /* 0x0000000111077824 */ /* 0x000fe200008e060c */
[----:B------:R-:W3:Y:S04]  /*8820*/  LDG.E.64 R24, desc[UR36][R14.64+0x38] ;  /* 0x000038240e187981 */ /* 0x000ee8000c1e1b00 */
[----:B------:R0:W3:Y:S01]  /*8830*/  LDG.E.64 R16, desc[UR36][R6.64] ;  /* 0x0000002406107981 */ /* 0x0000e2000c1e1b00 */
[----:B------:R-:W-:Y:S01]  /*8840*/  IMAD.IADD R23, R23, 0x1, R13 ;  /* 0x0000000117177824 */ /* 0x000fe200078e020d */
[----:B0-----:R-:W-:-:S05]  /*8850*/  IADD3 R6, P1, R6, R28, RZ ;  /* 0x0000001c06067210 */ /* 0x001fca0007f3e0ff */
[----:B------:R-:W-:Y:S02]  /*8860*/  IMAD.X R7, R7, 0x1, R12, P1 ;  /* 0x0000000107077824 */ /* 0x000fe400008e060c */
[----:B--2---:R-:W-:-:S04]  /*8870*/  IMAD R13, R21, R18, RZ ;  /* 0x00000012150d7224 */ /* 0x004fc800078e02ff */
[C---:B------:R-:W-:Y:S02]  /*8880*/  IMAD R13, R20.reuse, R19, R13 ;  /* 0x00000013140d7224 */ /* 0x040fe400078e020d */
[----:B------:R-:W-:Y:S02]  /*8890*/  IMAD.WIDE.U32 R18, R20, R18, R22 ;  /* 0x0000001214127225 */ /* 0x000fe400078e0016 */
[----:B------:R-:W2:Y:S02]  /*88a0*/  LDG.E.64 R22, desc[UR36][R14.64+0x48] ;  /* 0x000048240e167981 */ /* 0x000ea4000c1e1b00 */
[----:B---3--:R-:W-:Y:S02]  /*88b0*/  IMAD R21, R17, R24, RZ ;  /* 0x0000001811157224 */ /* 0x008fe400078e02ff */
[----:B------:R-:W-:Y:S02]  /*88c0*/  IMAD.IADD R19, R19, 0x1, R13 ;  /* 0x0000000113137824 */ /* 0x000fe400078e020d */
[----:B------:R-:W-:-:S02]  /*88d0*/  IMAD R13, R16, R25, R21 ;  /* 0x00000019100d7224 */ /* 0x000fc400078e0215 */
[----:B------:R-:W-:Y:S01]  /*88e0*/  IMAD.WIDE.U32 R24, R16, R24, R18 ;  /* 0x0000001810187225 */ /* 0x000fe200078e0012 */
[----:B------:R-:W-:Y:S01]  /*88f0*/  IADD3 R18, P1, R6, R28, RZ ;  /* 0x0000001c06127210 */ /* 0x000fe20007f3e0ff */
        /* <DEDUP_REMOVED lines=35> */
[----:B------:R0:W2:Y:S01]  /*8b30*/  LDG.E.64 R6, desc[UR36][R18.64] ;  /* 0x0000002412067981 */ /* 0x0000a2000c1e1b00 */
[----:B------:R-:W-:Y:S01]  /*8b40*/  IMAD.IADD R25, R25, 0x1, R13 ;  /* 0x0000000119197824 */ /* 0x000fe200078e020d */
[----:B0-----:R-:W-:-:S05]  /*8b50*/  IADD3 R18, P1, R18, R28, RZ ;  /* 0x0000001c12127210 */ /* 0x001fca0007f3e0ff */
[----:B------:R-:W-:Y:S02]  /*8b60*/  IMAD.X R19, R19, 0x1, R12, P1 ;  /* 0x0000000113137824 */ /* 0x000fe400008e060c */
[----:B---3--:R-:W-:-:S04]  /*8b70*/  IMAD R13, R21, R16, RZ ;  /* 0x00000010150d7224 */ /* 0x008fc800078e02ff */
[C---:B------:R-:W-:Y:S02]  /*8b80*/  IMAD R13, R20.reuse, R17, R13 ;  /* 0x00000011140d7224 */ /* 0x040fe400078e020d */
[----:B------:R-:W-:-:S04]  /*8b90*/  IMAD.WIDE.U32 R16, R20, R16, R24 ;  /* 0x0000001014107225 */ /* 0x000fc800078e0018 */
[----:B------:R-:W-:Y:S02]  /*8ba0*/  IMAD.IADD R17, R17, 0x1, R13 ;  /* 0x0000000111117824 */ /* 0x000fe400078e020d */
[-C--:B--2---:R-:W-:Y:S02]  /*8bb0*/  IMAD R21, R7, R22.reuse, RZ ;  /* 0x0000001607157224 */ /* 0x084fe400078e02ff */
[----:B------:R-:W-:Y:S01]  /*8bc0*/  IMAD.WIDE.U32 R24, R6, R22, R16 ;  /* 0x0000001606187225 */ /* 0x000fe200078e0010 */
[----:B------:R-:W-:-:S03]  /*8bd0*/  IADD3 R16, P1, R18, R28, RZ ;  /* 0x0000001c12107210 */ /* 0x000fc60007f3e0ff */
[----:B------:R-:W-:Y:S02]  /*8be0*/  IMAD R7, R6, R23, R21 ;  /* 0x0000001706077224 */ /* 0x000fe400078e0215 */
[----:B------:R-:W2:Y:S01]  /*8bf0*/  LDG.E.64 R20, desc[UR36][R14.64+0x70] ;  /* 0x000070240e147981 */ /* 0x000ea2000c1e1b00 */
[----:B------:R-:W-:-:S03]  /*8c00*/  IMAD.X R17, R19, 0x1, R12, P1 ;  /* 0x0000000113117824 */ /* 0x000fc600008e060c */
[----:B------:R-:W2:Y:S04]  /*8c10*/  LDG.E.64 R22, desc[UR36][R18.64] ;  /* 0x0000002412167981 */ /* 0x000ea8000c1e1b00 */
[----:B------:R-:W3:Y:S04]  /*8c20*/  LDG.E.64 R14, desc[UR36][R14.64+0x78] ;  /* 0x000078240e0e7981 */ /* 0x000ee8000c1e1b00 */
[----:B------:R-:W3:Y:S01]  /*8c30*/  LDG.E.64 R18, desc[UR36][R16.64] ;  /* 0x0000002410127981 */ /* 0x000ee2000c1e1b00 */
[----:B------:R-:W-:Y:S01]  /*8c40*/  IADD3 R10, P1, R10, -0x10, RZ ;  /* 0xfffffff00a0a7810 */ /* 0x000fe20007f3e0ff */
[----:B------:R-:W-:-:S03]  /*8c50*/  IMAD.IADD R25, R25, 0x1, R7 ;  /* 0x0000000119197824 */ /* 0x000fc600078e0207 */
[----:B------:R-:W-:Y:S02]  /*8c60*/  IADD3.X R11, R11, -0x1, RZ, P1, !PT ;  /* 0xffffffff0b0b7810 */ /* 0x000fe40000ffe4ff */
[----:B------:R-:W-:-:S04]  /*8c70*/  ISETP.GT.U32.AND P1, PT, R10, 0xc, PT ;  /* 0x0000000c0a00780c */ /* 0x000fc80003f24070 */
[----:B------:R-:W-:Y:S02]  /*8c80*/  ISETP.GT.AND.EX P1, PT, R11, RZ, PT, P1 ;  /* 0x000000ff0b00720c */ /* 0x000fe40003f24310 */
[----:B------:R-:W-:-:S05]  /*8c90*/  IADD3 R8, P3, R8, 0x10, RZ ;  /* 0x0000001008087810 */ /* 0x000fca0007f7e0ff */
[----:B------:R-:W-:Y:S02]  /*8ca0*/  IMAD.X R9, RZ, RZ, R9, P3 ;  /* 0x000000ffff097224 */ /* 0x000fe400018e0609 */
[----:B--2---:R-:W-:-:S04]  /*8cb0*/  IMAD R7, R23, R20, RZ ;  /* 0x0000001417077224 */ /* 0x004fc800078e02ff */
[C---:B------:R-:W-:Y:S02]  /*8cc0*/  IMAD R7, R22.reuse, R21, R7 ;  /* 0x0000001516077224 */ /* 0x040fe400078e0207 */
[----:B------:R-:W-:-:S04]  /*8cd0*/  IMAD.WIDE.U32 R20, R22, R20, R24 ;  /* 0x0000001416147225 */ /* 0x000fc800078e0018 */
[-C--:B---3--:R-:W-:Y:S02]  /*8ce0*/  IMAD R13, R19, R14.reuse, RZ ;  /* 0x0000000e130d7224 */ /* 0x088fe400078e02ff */
[----:B------:R-:W-:Y:S02]  /*8cf0*/  IMAD.IADD R21, R21, 0x1, R7 ;  /* 0x0000000115157824 */ /* 0x000fe400078e0207 */
        /* <DEDUP_REMOVED lines=8> */
.L_x_460:
[----:B------:R-:W-:Y:S01]  /*8d80*/  ISETP.GT.U32.AND P1, PT, R10, 0x4, PT ;  /* 0x000000040a00780c */ /* 0x000fe20003f24070 */
[----:B------:R-:W-:Y:S03]  /*8d90*/  BSSY B2, `(.L_x_462) ;  /* 0x0000051000027945 */ /* 0x000fe60003800000 */
[----:B------:R-:W-:-:S13]  /*8da0*/  ISETP.GT.AND.EX P1, PT, R11, RZ, PT, P1 ;  /* 0x000000ff0b00720c */ /* 0x000fda0003f24310 */
[----:B------:R-:W-:Y:S05]  /*8db0*/  @!P1 BRA `(.L_x_463) ;  /* 0x0000000400389947 */ /* 0x000fea0003800000 */
[----:B------:R-:W-:Y:S01]  /*8dc0*/  ULDC.64 UR4, c[0x0][0x230] ;  /* 0x00008c0000047ab9 */ /* 0x000fe20000000a00 */
[----:B------:R-:W-:Y:S01]  /*8dd0*/  IMAD.MOV.U32 R19, RZ, RZ, R13 ;  /* 0x000000ffff137224 */ /* 0x000fe200078e000d */
[----:B------:R-:W-:-:S04]  /*8de0*/  LEA R14, P0, R8, UR4, 0x3 ;  /* 0x00000004080e7c11 */ /* 0x000fc8000f8018ff */
[----:B------:R-:W-:Y:S01]  /*8df0*/  LEA.HI.X R15, R8, UR5, R9, 0x3, P0 ;  /* 0x00000005080f7c11 */ /* 0x000fe200080f1c09 */
[----:B------:R-:W2:Y:S01]  /*8e00*/  LDG.E.64 R24, desc[UR36][R18.64] ;  /* 0x0000002412187981 */ /* 0x000ea2000c1e1b00 */
[----:B----4-:R-:W-:-:S03]  /*8e10*/  IADD3 R16, P0, R18, R28, RZ ;  /* 0x0000001c12107210 */ /* 0x010fc60007f1e0ff */
[----:B------:R-:W3:Y:S02]  /*8e20*/  LDG.E.64 R22, desc[UR36][R14.64+0x8] ;  /* 0x000008240e167981 */ /* 0x000ee4000c1e1b00 */
[----:B------:R-:W-:Y:S02]  /*8e30*/  IMAD.X R17, R13, 0x1, R12, P0 ;  /* 0x000000010d117824 */ /* 0x000fe400000e060c */
[----:B------:R-:W2:Y:S04]  /*8e40*/  LDG.E.64 R18, desc[UR36][R14.64] ;  /* 0x000000240e127981 */ /* 0x000ea8000c1e1b00 */
[----:B0-----:R-:W3:Y:S01]  /*8e50*/  LDG.E.64 R20, desc[UR36][R16.64] ;  /* 0x0000002410147981 */ /* 0x001ee2000c1e1b00 */
[----:B------:R-:W-:-:S04]  /*8e60*/  LOP3.LUT R7, R7, R6, RZ, 0x3c, !PT ;  /* 0x0000000607077212 */ /* 0x000fc800078e3cff */
[----:B------:R-:W-:-:S04]  /*8e70*/  LOP3.LUT R6, R7, R6, RZ, 0x3c, !PT ;  /* 0x0000000607067212 */ /* 0x000fc800078e3cff */
[----:B------:R-:W-:Y:S01]  /*8e80*/  LOP3.LUT R7, R7, R6, RZ, 0x3c, !PT ;  /* 0x0000000607077212 */ /* 0x000fe200078e3cff */
[-C--:B--2---:R-:W-:Y:S02]  /*8e90*/  IMAD R13, R25, R18.reuse, RZ ;  /* 0x00000012190d7224 */ /* 0x084fe400078e02ff */
[----:B------:R-:W-:Y:S01]  /*8ea0*/  IMAD.WIDE.U32 R32, R24, R18, R6 ;  /* 0x0000001218207225 */ /* 0x000fe200078e0006 */
[----:B------:R-:W-:-:S03]  /*8eb0*/  IADD3 R6, P0, R16, R28, RZ ;  /* 0x0000001c10067210 */ /* 0x000fc60007f1e0ff */
[----:B------:R-:W-:Y:S02]  /*8ec0*/  IMAD R13, R24, R19, R13 ;  /* 0x00000013180d7224 */ /* 0x000fe400078e020d */
[----:B---3--:R-:W-:Y:S02]  /*8ed0*/  IMAD R21, R21, R22, RZ ;  /* 0x0000001615157224 */ /* 0x008fe400078e02ff */
[----:B------:R-:W-:Y:S02]  /*8ee0*/  IMAD.IADD R19, R33, 0x1, R13 ;  /* 0x0000000121137824 */ /* 0x000fe400078e020d */
[----:B------:R-:W-:Y:S02]  /*8ef0*/  IMAD.X R7, R17, 0x1, R12, P0 ;  /* 0x0000000111077824 */ /* 0x000fe400000e060c */
[----:B------:R-:W-:Y:S01]  /*8f00*/  IMAD.MOV.U32 R18, RZ, RZ, R32 ;  /* 0x000000ffff127224 */ /* 0x000fe200078e0020 */
[----:B------:R-:W2:Y:S01]  /*8f10*/  LDG.E.64 R16, desc[UR36][R14.64+0x10] ;  /* 0x000010240e107981 */ /* 0x000ea2000c1e1b00 */
[----:B------:R-:W-:-:S02]  /*8f20*/  IMAD R13, R20, R23, R21 ;  /* 0x00000017140d7224 */ /* 0x000fc400078e0215 */
[----:B------:R-:W-:Y:S01]  /*8f30*/  IMAD.WIDE.U32 R22, R20, R22, R18 ;  /* 0x0000001614167225 */ /* 0x000fe200078e0012 */
[----:B------:R-:W-:Y:S01]  /*8f40*/  IADD3 R18, P0, R6, R28, RZ ;  /* 0x0000001c06127210 */ /* 0x000fe20007f1e0ff */
[----:B------:R-:W2:Y:S04]  /*8f50*/  LDG.E.64 R20, desc[UR36][R6.64] ;  /* 0x0000002406147981 */ /* 0x000ea8000c1e1b00 */
[----:B------:R-:W-:-:S05]  /*8f60*/  IMAD.X R19, R7, 0x1, R12, P0 ;  /* 0x0000000107137824 */ /* 0x000fca00000e060c */
[----:B------:R-:W3:Y:S04]  /*8f70*/  LDG.E.64 R24, desc[UR36][R18.64] ;  /* 0x0000002412187981 */ /* 0x000ee8000c1e1b00 */
[----:B------:R-:W3:Y:S01]  /*8f80*/  LDG.E.64 R6, desc[UR36][R14.64+0x18] ;  /* 0x000018240e067981 */ /* 0x000ee2000c1e1b00 */
[----:B------:R-:W-:Y:S02]  /*8f90*/  IMAD.IADD R23, R23, 0x1, R13 ;  /* 0x0000000117177824 */ /* 0x000fe400078e020d */
[----:B--2---:R-:W-:-:S04]  /*8fa0*/  IMAD R13, R21, R16, RZ ;  /* 0x00000010150d7224 */ /* 0x004fc800078e02ff */
[C---:B------:R-:W-:Y:S02]  /*8fb0*/  IMAD R13, R20.reuse, R17, R13 ;  /* 0x00000011140d7224 */ /* 0x040fe400078e020d */
[----:B------:R-:W-:Y:S01]  /*8fc0*/  IMAD.WIDE.U32 R20, R20, R16, R22 ;  /* 0x0000001014147225 */ /* 0x000fe200078e0016 */
[----:B------:R-:W-:-:S03]  /*8fd0*/  IADD3 R16, P0, R18, R28, RZ ;  /* 0x0000001c12107210 */ /* 0x000fc60007f1e0ff */
[----:B------:R-:W-:Y:S02]  /*8fe0*/  IMAD.IADD R21, R21, 0x1, R13 ;  /* 0x0000000115157824 */ /* 0x000fe400078e020d */
[----:B------:R-:W-:Y:S02]  /*8ff0*/  IMAD.X R17, R19, 0x1, R12, P0 ;  /* 0x0000000113117824 */ /* 0x000fe400000e060c */
[----:B---3--:R-:W-:Y:S01]  /*9000*/  IMAD R23, R25, R6, RZ ;  /* 0x0000000619177224 */ /* 0x008fe200078e02ff */
[----:B------:R-:W-:-:S03]  /*9010*/  IADD3 R18, P0, R16, R28, RZ ;  /* 0x0000001c10127210 */ /* 0x000fc60007f1e0ff */
[C---:B------:R-:W-:Y:S02]  /*9020*/  IMAD R13, R24.reuse, R7, R23 ;  /* 0x00000007180d7224 */ /* 0x040fe400078e0217 */
[----:B------:R-:W-:Y:S01]  /*9030*/  IMAD.WIDE.U32 R24, R24, R6, R20 ;  /* 0x0000000618187225 */ /* 0x000fe200078e0014 */
[----:B------:R-:W2:Y:S04]  /*9040*/  LDG.E.64 R22, desc[UR36][R14.64+0x28] ;  /* 0x000028240e167981 */ /* 0x000ea8000c1e1b00 */
[----:B------:R-:W3:Y:S01]  /*9050*/  LDG.E.64 R6, desc[UR36][R14.64+0x20] ;  /* 0x000020240e067981 */ /* 0x000ee2000c1e1b00 */
[----:B------:R-:W-:-:S03]  /*9060*/  IMAD.X R19, R17, 0x1, R12, P0 ;  /* 0x0000000111137824 */ /* 0x000fc600000e060c */
[----:B------:R-:W3:Y:S04]  /*9070*/  LDG.E.64 R20, desc[UR36][R16.64] ;  /* 0x0000002410147981 */ /* 0x000ee8000c1e1b00 */
        /* <DEDUP_REMOVED lines=12> */
[----:B------:R-:W-:Y:S02]  /*9140*/  IADD3 R16, P0, R6, R28, RZ ;  /* 0x0000001c06107210 */ /* 0x000fe40007f1e0ff */
[----:B------:R-:W2:Y:S03]  /*9150*/  LDG.E.64 R20, desc[UR36][R6.64] ;  /* 0x0000002406147981 */ /* 0x000ea6000c1e1b00 */
[----:B------:R-:W-:Y:S01]  /*9160*/  IMAD.X R17, R7, 0x1, R12, P0 ;  /* 0x0000000107117824 */ /* 0x000fe200000e060c */
[----:B------:R-:W3:Y:S04]  /*9170*/  LDG.E.64 R14, desc[UR36][R14.64+0x38] ;  /* 0x000038240e0e7981 */ /* 0x000ee8000c1e1b00 */
[----:B------:R-:W3:Y:S01]  /*9180*/  LDG.E.64 R6, desc[UR36][R16.64] ;  /* 0x0000002410067981 */ /* 0x000ee2000c1e1b00 */
[----:B------:R-:W-:Y:S01]  /*9190*/  IMAD.IADD R23, R23, 0x1, R13 ;  /* 0x0000000117177824 */ /* 0x000fe200078e020d */
[----:B------:R-:W-:-:S02]  /*91a0*/  IADD3 R8, P2, R8, 0x8, RZ ;  /* 0x0000000808087810 */ /* 0x000fc40007f5e0ff */
[----:B------:R-:W-:Y:S02]  /*91b0*/  IADD3 R10, P3, R10, -0x8, RZ ;  /* 0xfffffff80a0a7810 */ /* 0x000fe40007f7e0ff */
[----:B------:R-:W-:Y:S01]  /*91c0*/  PLOP3.LUT P0, PT, PT, PT, PT, 0x8, 0x0 ;  /* 0x000000000000781c */ /* 0x000fe20003f0e170 */
[----:B------:R-:W-:Y:S01]  /*91d0*/  IMAD.X R9, RZ, RZ, R9, P2 ;  /* 0x000000ffff097224 */ /* 0x000fe200010e0609 */
[----:B------:R-:W-:Y:S01]  /*91e0*/  IADD3.X R11, R11, -0x1, RZ, P3, !PT ;  /* 0xffffffff0b0b7810 */ /* 0x000fe20001ffe4ff */
        /* <DEDUP_REMOVED lines=10> */
[----:B------:R-:W-:-:S07]  /*9290*/  IMAD.X R13, R17, 0x1, R12, P1 ;  /* 0x00000001110d7824 */ /* 0x000fce00008e060c */
.L_x_463:
[----:B------:R-:W-:Y:S05]  /*92a0*/  BSYNC B2 ;  /* 0x0000000000027941 */ /* 0x000fea0003800000 */
.L_x_462:
[----:B------:R-:W-:-:S04]  /*92b0*/  ISETP.NE.U32.AND P1, PT, R10, RZ, PT ;  /* 0x000000ff0a00720c */ /* 0x000fc80003f25070 */
[----:B------:R-:W-:-:S13]  /*92c0*/  ISETP.NE.OR.EX P0, PT, R11, RZ, P0, P1 ;  /* 0x000000ff0b00720c */ /* 0x000fda0000705710 */
[----:B------:R-:W-:Y:S05]  /*92d0*/  @!P0 BRA `(.L_x_464) ;  /* 0x0000000000c08947 */ /* 0x000fea0003800000 */
.L_x_459:
        /* <DEDUP_REMOVED lines=18> */
[-C--:B---3--:R-:W-:Y:S02]  /*9400*/  IMAD R21, R23, R24.reuse, RZ ;  /* 0x0000001817157224 */ /* 0x088fe400078e02ff */
[----:B------:R-:W-:Y:S02]  /*9410*/  IMAD.IADD R19, R7, 0x1, R13 ;  /* 0x0000000107137824 */ /* 0x000fe400078e020d */
[----:B------:R-:W-:Y:S02]  /*9420*/  IMAD.MOV.U32 R18, RZ, RZ, R6 ;  /* 0x000000ffff127224 */ /* 0x000fe400078e0006 */
[C---:B------:R-:W-:Y:S02]  /*9430*/  IMAD R7, R22.reuse, R25, R21 ;  /* 0x0000001916077224 */ /* 0x040fe400078e0215 */
[----:B------:R-:W-:Y:S01]  /*9440*/  IMAD.WIDE.U32 R24, R22, R24, R18 ;  /* 0x0000001816187225 */ /* 0x000fe200078e0012 */
[----:B------:R-:W-:Y:S01]  /*9450*/  IADD3 R18, P0, R16, R28, RZ ;  /* 0x0000001c10127210 */ /* 0x000fe20007f1e0ff */
[----:B------:R-:W2:Y:S04]  /*9460*/  LDG.E.64 R22, desc[UR36][R16.64] ;  /* 0x0000002410167981 */ /* 0x000ea8000c1e1b00 */
[----:B------:R-:W2:Y:S01]  /*9470*/  LDG.E.64 R20, desc[UR36][R14.64+0x10] ;  /* 0x000010240e147981 */ /* 0x000ea2000c1e1b00 */
[----:B------:R-:W-:-:S05]  /*9480*/  IMAD.X R19, R17, 0x1, R12, P0 ;  /* 0x0000000111137824 */ /* 0x000fca00000e060c */
[----:B------:R0:W3:Y:S04]  /*9490*/  LDG.E.64 R16, desc[UR36][R18.64] ;  /* 0x0000002412107981 */ /* 0x0000e8000c1e1b00 */
[----:B------:R-:W3:Y:S01]  /*94a0*/  LDG.E.64 R14, desc[UR36][R14.64+0x18] ;  /* 0x000018240e0e7981 */ /* 0x000ee2000c1e1b00 */
[----:B------:R-:W-:Y:S01]  /*94b0*/  IADD3 R10, P0, R10, -0x4, RZ ;  /* 0xfffffffc0a0a7810 */ /* 0x000fe20007f1e0ff */
[----:B------:R-:W-:-:S03]  /*94c0*/  IMAD.IADD R25, R25, 0x1, R7 ;  /* 0x0000000119197824 */ /* 0x000fc600078e0207 */
[----:B------:R-:W-:Y:S02]  /*94d0*/  IADD3.X R11, R11, -0x1, RZ, P0, !PT ;  /* 0xffffffff0b0b7810 */ /* 0x000fe400007fe4ff */
[----:B------:R-:W-:-:S04]  /*94e0*/  ISETP.NE.U32.AND P0, PT, R10, RZ, PT ;  /* 0x000000ff0a00720c */ /* 0x000fc80003f05070 */
[----:B------:R-:W-:Y:S02]  /*94f0*/  ISETP.NE.AND.EX P0, PT, R11, RZ, PT, P0 ;  /* 0x000000ff0b00720c */ /* 0x000fe40003f05300 */
[----:B0-----:R-:W-:Y:S02]  /*9500*/  IADD3 R18, P2, R18, R28, RZ ;  /* 0x0000001c12127210 */ /* 0x001fe40007f5e0ff */
        /* <DEDUP_REMOVED lines=8> */
[----:B------:R-:W-:-:S04]  /*9590*/  IMAD.WIDE.U32 R14, R16, R14, R20 ;  /* 0x0000000e100e7225 */ /* 0x000fc800078e0014 */
[----:B------:R-:W-:Y:S02]  /*95a0*/  IMAD.IADD R6, R15, 0x1, R13 ;  /* 0x000000010f067824 */ /* 0x000fe400078e020d */
[----:B------:R-:W-:Y:S02]  /*95b0*/  IMAD.MOV.U32 R7, RZ, RZ, R14 ;  /* 0x000000ffff077224 */ /* 0x000fe400078e000e */
[----:B------:R-:W-:Y:S01]  /*95c0*/  IMAD.X R13, R19, 0x1, R12, P2 ;  /* 0x00000001130d7824 */ /* 0x000fe200010e060c */
[----:B------:R-:W-:Y:S06]  /*95d0*/  @P0 BRA `(.L_x_459) ;  /* 0xfffffffc00400947 */ /* 0x000fec000383ffff */
.L_x_464:
[----:B------:R-:W-:Y:S05]  /*95e0*/  BSYNC B0 ;  /* 0x0000000000007941 */ /* 0x000fea0003800000 */
.L_x_458:
[----:B------:R-:W-:-:S04]  /*95f0*/  ISETP.NE.U32.AND P0, PT, R31, RZ, PT ;  /* 0x000000ff1f00720c */ /* 0x000fc80003f05070 */
[----:B------:R-:W-:-:S13]  /*9600*/  ISETP.NE.AND.EX P0, PT, RZ, RZ, PT, P0 ;  /* 0x000000ffff00720c */ /* 0x000fda0003f05300 */
[----:B------:R-:W-:Y:S05]  /*9610*/  @!P0 BRA `(.L_x_457) ;  /* 0x0000000000d48947 */ /* 0x000fea0003800000 */
[----:B------:R-:W-:Y:S01]  /*9620*/  ULDC.64 UR4, c[0x0][0x220] ;  /* 0x0000880000047ab9 */ /* 0x000fe20000000a00 */
[----:B------:R-:W-:Y:S01]  /*9630*/  IMAD R12, R9, R26, RZ ;  /* 0x0000001a090c7224 */ /* 0x000fe200078e02ff */
[----:B------:R-:W-:Y:S01]  /*9640*/  ULDC.64 UR6, c[0x0][0x218] ;  /* 0x0000860000067ab9 */ /* 0x000fe20000000a00 */
[----:B-----5:R-:W-:Y:S02]  /*9650*/  IMAD R13, R35, UR4, RZ ;  /* 0x00000004230d7c24 */ /* 0x020fe4000f8e02ff */
[----:B------:R-:W-:-:S04]  /*9660*/  IMAD.WIDE.U32 R10, R34, UR4, RZ ;  /* 0x00000004220a7c25 */ /* 0x000fc8000f8e00ff */
[----:B------:R-:W-:Y:S01]  /*9670*/  IMAD R13, R34, UR5, R13 ;  /* 0x00000005220d7c24 */ /* 0x000fe2000f8e020d */
[----:B------:R-:W-:-:S03]  /*9680*/  ULDC.64 UR4, c[0x0][0x230] ;  /* 0x00008c0000047ab9 */ /* 0x000fc60000000a00 */
[----:B------:R-:W-:Y:S02]  /*9690*/  IMAD.IADD R11, R13, 0x1, R11 ;  /* 0x000000010d0b7824 */ /* 0x000fe400078e020b */
[C---:B------:R-:W-:Y:S02]  /*96a0*/  IMAD R13, R8.reuse, R27, R12 ;  /* 0x0000001b080d7224 */ /* 0x040fe400078e020c */
[C---:B------:R-:W-:Y:S01]  /*96b0*/  IMAD.WIDE.U32 R14, R8.reuse, R26, R10 ;  /* 0x0000001a080e7225 */ /* 0x040fe200078e000a */
[----:B------:R-:W-:-:S03]  /*96c0*/  LEA R10, P0, R8, UR4, 0x3 ;  /* 0x00000004080a7c11 */ /* 0x000fc6000f8018ff */
[----:B------:R-:W-:Y:S01]  /*96d0*/  IMAD.IADD R13, R15, 0x1, R13 ;  /* 0x000000010f0d7824 */ /* 0x000fe200078e020d */
[----:B------:R-:W-:Y:S02]  /*96e0*/  LEA R12, P1, R14, UR6, 0x3 ;  /* 0x000000060e0c7c11 */ /* 0x000fe4000f8218ff */
[----:B------:R-:W-:Y:S02]  /*96f0*/  LEA.HI.X R11, R8, UR5, R9, 0x3, P0 ;  /* 0x00000005080b7c11 */ /* 0x000fe400080f1c09 */
[----:B------:R-:W-:-:S03]  /*9700*/  LEA.HI.X R13, R14, UR7, R13, 0x3, P1 ;  /* 0x000000070e0d7c11 */ /* 0x000fc600088f1c0d */
[----:B------:R-:W2:Y:S04]  /*9710*/  LDG.E.64 R14, desc[UR36][R10.64] ;  /* 0x000000240a0e7981 */ /* 0x000ea8000c1e1b00 */
[----:B------:R-:W2:Y:S01]  /*9720*/  LDG.E.64 R8, desc[UR36][R12.64] ;  /* 0x000000240c087981 */ /* 0x000ea2000c1e1b00 */
[----:B------:R-:W-:Y:S01]  /*9730*/  ISETP.NE.U32.AND P0, PT, R31, 0x1, PT ;  /* 0x000000011f00780c */ /* 0x000fe20003f05070 */
[----:B----4-:R-:W-:Y:S02]  /*9740*/  IMAD.MOV.U32 R16, RZ, RZ, R7 ;  /* 0x000000ffff107224 */ /* 0x010fe400078e0007 */
        /* <DEDUP_REMOVED lines=20> */
[----:B0-----:R-:W-:Y:S02]  /*9890*/  IMAD.MOV.U32 R20, RZ, RZ, R7 ;  /* 0x000000ffff147224 */ /* 0x001fe400078e0007 */
        /* <DEDUP_REMOVED lines=8> */
[----:B------:R-:W-:-:S02]  /*9920*/  @P0 IMAD R13, R16, R15, R9 ;  /* 0x0000000f100d0224 */ /* 0x000fc400078e0209 */
[----:B------:R-:W-:Y:S02]  /*9930*/  @P0 IMAD.MOV.U32 R9, RZ, RZ, R6 ;  /* 0x000000ffff090224 */ /* 0x000fe400078e0006 */
[----:B------:R-:W-:-:S04]  /*9940*/  @P0 IMAD.WIDE.U32 R14, R16, R14, R8 ;  /* 0x0000000e100e0225 */ /* 0x000fc800078e0008 */
[----:B------:R-:W-:Y:S02]  /*9950*/  @P0 IMAD.IADD R6, R15, 0x1, R13 ;  /* 0x000000010f060824 */ /* 0x000fe400078e020d */
[----:B------:R-:W-:-:S07]  /*9960*/  @P0 IMAD.MOV.U32 R7, RZ, RZ, R14 ;  /* 0x000000ffff070224 */ /* 0x000fce00078e000e */
.L_x_457:
[----:B------:R-:W-:Y:S05]  /*9970*/  BSYNC B1 ;  /* 0x0000000000017941 */ /* 0x000fea0003800000 */
.L_x_429:
[----:B------:R-:W1:Y:S01]  /*9980*/  S2R R27, SR_CTAID.X ;  /* 0x00000000001b7919 */ /* 0x000e620000002500 */
[----:B------:R-:W1:Y:S01]  /*9990*/  LDC R26, c[0x0][0x210] ;  /* 0x00008400ff1a7b82 */ /* 0x000e620000000800 */
[----:B------:R-:W-:Y:S01]  /*99a0*/  BSSY B6, `(.L_x_465) ;  /* 0x00000f9000067945 */ /* 0x000fe20003800000 */
[----:B-----5:R-:W-:Y:S01]  /*99b0*/  IMAD.MOV.U32 R18, RZ, RZ, R4 ;  /* 0x000000ffff127224 */ /* 0x020fe200078e0004 */
[----:B------:R-:W2:Y:S01]  /*99c0*/  S2R R24, SR_TID.X ;  /* 0x0000000000187919 */ /* 0x000ea20000002100 */
[----:B------:R-:W-:Y:S02]  /*99d0*/  IMAD.MOV.U32 R19, RZ, RZ, R5 ;  /* 0x000000ffff137224 */ /* 0x000fe400078e0005 */
[----:B------:R-:W-:Y:S02]  /*99e0*/  IMAD.MOV.U32 R22, RZ, RZ, R7 ;  /* 0x000000ffff167224 */ /* 0x000fe400078e0007 */
[----:B------:R-:W3:Y:S01]  /*99f0*/  LDC.U8 R25, c[0x0][0x264] ;  /* 0x00009900ff197b82 */ /* 0x000ee20000000000 */
[----:B------:R-:W-:-:S02]  /*9a00*/  IMAD.MOV.U32 R23, RZ, RZ, R6 ;  /* 0x000000ffff177224 */ /* 0x000fc400078e0006 */
[----:B----4-:R-:W-:Y:S02]  /*9a10*/  IMAD.MOV.U32 R16, RZ, RZ, R30 ;  /* 0x000000ffff107224 */ /* 0x010fe400078e001e */
[----:B------:R-:W-:Y:S02]  /*9a20*/  IMAD.MOV.U32 R17, RZ, RZ, R3 ;  /* 0x000000ffff117224 */ /* 0x000fe400078e0003 */
[----:B------:R-:W-:Y:S02]  /*9a30*/  IMAD.MOV.U32 R4, RZ, RZ, R0 ;  /* 0x000000ffff047224 */ /* 0x000fe400078e0000 */
[----:B------:R-:W-:Y:S02]  /*9a40*/  IMAD.MOV.U32 R5, RZ, RZ, R2 ;  /* 0x000000ffff057224 */ /* 0x000fe400078e0002 */
[----:B-1----:R-:W-:-:S05]  /*9a50*/  IMAD R26, R27, -0x200, R26 ;  /* 0xfffffe001b1a7824 */ /* 0x002fca00078e021a */
[----:B--2---:R-:W-:-:S13]  /*9a60*/  ISETP.GE.AND P0, PT, R24, R26, PT ;  /* 0x0000001a1800720c */ /* 0x004fda0003f06270 */
[----:B---3--:R-:W-:Y:S05]  /*9a70*/  @P0 BRA `(.L_x_466) ;  /* 0x0000000c00ac0947 */ /* 0x008fea0003800000 */
[----:B------:R-:W1:Y:S01]  /*9a80*/  LDC.64 R2, c[0x0][0x248] ;  /* 0x00009200ff027b82 */ /* 0x000e620000000a00 */
[----:B------:R-:W-:Y:S01]  /*9a90*/  IMAD R0, R27, 0x200, R24 ;  /* 0x000002001b007824 */ /* 0x000fe200078e0218 */
[----:B------:R-:W-:Y:S01]  /*9aa0*/  PRMT R6, R25, 0x9910, RZ ;  /* 0x0000991019067816 */ /* 0x000fe200000000ff */
[----:B------:R-:W-:Y:S02]  /*9ab0*/  ULDC UR4, c[0x0][0x268] ;  /* 0x00009a0000047ab9 */ /* 0x000fe40000000800 */
[----:B------:R-:W-:Y:S02]  /*9ac0*/  IMAD R7, R0, UR4, RZ ;  /* 0x0000000400077c24 */ /* 0x000fe4000f8e02ff */
[----:B------:R-:W-:-:S05]  /*9ad0*/  IMAD.MOV.U32 R0, RZ, RZ, R6 ;  /* 0x000000ffff007224 */ /* 0x000fca00078e0006 */
[----:B------:R-:W-:Y:S02]  /*9ae0*/  ISETP.GT.AND P0, PT, R0, 0x9, PT ;  /* 0x000000090000780c */ /* 0x000fe40003f04270 */
[----:B-1----:R-:W-:-:S05]  /*9af0*/  IADD3 R2, P1, R7, R2, RZ ;  /* 0x0000000207027210 */ /* 0x002fca0007f3e0ff */
        /* <DEDUP_REMOVED lines=12> */
.L_x_470:
[----:B------:R1:W-:Y:S01]  /*9bc0*/  STG.E.U8 desc[UR36][R2.64], R4 ;  /* 0x0000000402007986 */ /* 0x0003e2000c101124 */
[----:B------:R-:W-:Y:S05]  /*9bd0*/  BRA `(.L_x_472) ;  /* 0x0000000c00507947 */ /* 0x000fea0003800000 */
.L_x_469:
        /* <DEDUP_REMOVED lines=8> */
.L_x_474:
[----:B------:R1:W-:Y:S01]  /*9c60*/  STG.E desc[UR36][R2.64], R4 ;  /* 0x0000000402007986 */ /* 0x0003e2000c101924 */
[----:B------:R-:W-:Y:S05]  /*9c70*/  BRA `(.L_x_472) ;  /* 0x0000000c00287947 */ /* 0x000fea0003800000 */
.L_x_473:
[----:B------:R1:W-:Y:S01]  /*9c80*/  STG.E.U16 desc[UR36][R2.64], R4 ;  /* 0x0000000402007986 */ /* 0x0003e2000c101524 */
[----:B------:R-:W-:Y:S05]  /*9c90*/  BRA `(.L_x_472) ;  /* 0x0000000c00207947 */ /* 0x000fea0003800000 */
.L_x_468:
        /* <DEDUP_REMOVED lines=9> */
.L_x_476:
[----:B------:R-:W1:Y:S02]  /*9d30*/  I2F.S64 R0, R4 ;  /* 0x0000000400007312 */ /* 0x000e640000301400 */
[----:B-1----:R-:W-:-:S05]  /*9d40*/  F2FP.F16.F32.PACK_AB R0, RZ, R0 ;  /* 0x00000000ff00723e */ /* 0x002fca00000000ff */
[----:B------:R1:W-:Y:S01]  /*9d50*/  STG.E.U16 desc[UR36][R2.64], R0 ;  /* 0x0000000002007986 */ /* 0x0003e2000c101524 */
[----:B------:R-:W-:Y:S05]  /*9d60*/  BRA `(.L_x_472) ;  /* 0x0000000800ec7947 */ /* 0x000fea0003800000 */
.L_x_475:
        /* <DEDUP_REMOVED lines=10> */
.L_x_478:
[----:B------:R-:W1:Y:S02]  /*9e10*/  I2F.S64 R4, R4 ;  /* 0x0000000400047312 */ /* 0x000e640000301400 */
[----:B-1----:R-:W-:-:S04]  /*9e20*/  F2FP.F16.F32.PACK_AB R5, RZ, R4 ;  /* 0x00000004ff05723e */ /* 0x002fc800000000ff */
[----:B------:R-:W-:-:S05]  /*9e30*/  PRMT R5, R5, 0x5410, RZ ;  /* 0x0000541005057816 */ /* 0x000fca00000000ff */
[----:B------:R1:W-:Y:S01]  /*9e40*/  STG.E desc[UR36][R2.64], R5 ;  /* 0x0000000502007986 */ /* 0x0003e2000c101924 */
[----:B------:R-:W-:Y:S05]  /*9e50*/  BRA `(.L_x_472) ;  /* 0x0000000800b07947 */ /* 0x000fea0003800000 */
.L_x_477:
[----:B------:R-:W1:Y:S02]  /*9e60*/  I2F.F64.S64 R4, R4 ;  /* 0x0000000400047312 */ /* 0x000e640000301c00 */
[----:B-1----:R1:W-:Y:S01]  /*9e70*/  STG.E.64 desc[UR36][R2.64], R4 ;  /* 0x0000000402007986 */ /* 0x0023e2000c101b24 */
[----:B------:R-:W-:Y:S05]  /*9e80*/  BRA `(.L_x_472) ;  /* 0x0000000800a47947 */ /* 0x000fea0003800000 */
.L_x_467:
        /* <DEDUP_REMOVED lines=13> */
.L_x_481:
[----:B------:R-:W1:Y:S01]  /*9f60*/  I2F.F64.S64 R4, R4 ;  /* 0x0000000400047312 */ /* 0x000e620000301c00 */
[----:B------:R-:W-:-:S05]  /*9f70*/  CS2R R6, SRZ ;  /* 0x0000000000067805 */ /* 0x000fca000001ff00 */
[----:B-1----:R1:W-:Y:S01]  /*9f80*/  STG.E.128 desc[UR36][R2.64], R4 ;  /* 0x0000000402007986 */ /* 0x0023e2000c101d24 */
[----:B------:R-:W-:Y:S05]  /*9f90*/  BRA `(.L_x_472) ;  /* 0x0000000800607947 */ /* 0x000fea0003800000 */
.L_x_480:
        /* <DEDUP_REMOVED lines=21> */
.L_x_485:
[----:B------:R-:W-:Y:S05]  /*a0f0*/  BSYNC B0 ;  /* 0x0000000000007941 */ /* 0x000fea0003800000 */
.L_x_484:
[----:B------:R-:W-:-:S05]  /*a100*/  LOP3.LUT R7, R0, R7, RZ, 0xfc, !PT ;  /* 0x0000000700077212 */ /* 0x000fca00078efcff */
[----:B------:R1:W-:Y:S01]  /*a110*/  STG.E.U8 desc[UR36][R2.64], R7 ;  /* 0x0000000702007986 */ /* 0x0003e2000c101124 */
[----:B------:R-:W-:Y:S05]  /*a120*/  BRA `(.L_x_472) ;  /* 0x0000000400fc7947 */ /* 0x000fea0003800000 */
.L_x_483:
        /* <DEDUP_REMOVED lines=13> */
.L_x_487:
[----:B------:R-:W-:Y:S01]  /*a200*/  IMAD.MOV.U32 R0, RZ, RZ, 0x7f ;  /* 0x0000007fff007424 */ /* 0x000fe200078e00ff */
[----:B------:R-:W-:-:S04]  /*a210*/  ISETP.GT.U32.AND P0, PT, R6, 0x7f800000, PT ;  /* 0x7f8000000600780c */ /* 0x000fc80003f04070 */
[----:B------:R-:W-:-:S09]  /*a220*/  SEL R0, R0, 0x7c, P0 ;  /* 0x0000007c00007807 */ /* 0x000fd20000000000 */
.L_x_488:
[----:B------:R-:W-:Y:S05]  /*a230*/  BSYNC B0 ;  /* 0x0000000000007941 */ /* 0x000fea0003800000 */
.L_x_486:
[----:B------:R-:W-:-:S04]  /*a240*/  LOP3.LUT R4, R5, 0x80000000, RZ, 0xc0, !PT ;  /* 0x8000000005047812 */ /* 0x000fc800078ec0ff */
[----:B------:R-:W-:-:S04]  /*a250*/  SHF.R.U32.HI R5, RZ, 0x18, R4 ;  /* 0x00000018ff057819 */ /* 0x000fc80000011604 */
[----:B------:R-:W-:-:S05]  /*a260*/  LOP3.LUT R5, R0, R5, RZ, 0xfc, !PT ;  /* 0x0000000500057212 */ /* 0x000fca00078efcff */
[----:B------:R1:W-:Y:S01]  /*a270*/  STG.E.U8 desc[UR36][R2.64], R5 ;  /* 0x0000000502007986 */ /* 0x0003e2000c101124 */
[----:B------:R-:W-:Y:S05]  /*a280*/  BRA `(.L_x_472) ;  /* 0x0000000400a47947 */ /* 0x000fea0003800000 */
.L_x_482:
[----:B------:R-:W1:Y:S02]  /*a290*/  I2F.S64 R0, R4 ;  /* 0x0000000400007312 */ /* 0x000e640000301400 */
[----:B-1----:R-:W-:-:S05]  /*a2a0*/  F2FP.BF16.F32.PACK_AB R0, RZ, R0 ;  /* 0x00000000ff00723e */ /* 0x002fca00000010ff */
[----:B------:R1:W-:Y:S01]  /*a2b0*/  STG.E.U16 desc[UR36][R2.64], R0 ;  /* 0x0000000002007986 */ /* 0x0003e2000c101524 */
[----:B------:R-:W-:Y:S05]  /*a2c0*/  BRA `(.L_x_472) ;  /* 0x0000000400947947 */ /* 0x000fea0003800000 */
.L_x_479:
        /* <DEDUP_REMOVED lines=10> */
.L_x_491:
        /* <DEDUP_REMOVED lines=13> */
[----:B------:R-:W-:-:S05]  /*a440*/  FADD.FTZ R0, R6, 8192 ;  /* 0x4600000006007421 */ /* 0x000fca0000010000 */
[----:B------:R-:W-:Y:S02]  /*a450*/  LOP3.LUT P0, R4, R0, 0xff, RZ, 0xc0, !PT ;  /* 0x000000ff00047812 */ /* 0x000fe4000780c0ff */
[----:B------:R-:W-:-:S11]  /*a460*/  PRMT R0, RZ, 0x7610, R0 ;  /* 0x00007610ff007816 */ /* 0x000fd60000000000 */
[----:B------:R-:W-:Y:S05]  /*a470*/  @!P0 BRA `(.L_x_493) ;  /* 0x0000000000108947 */ /* 0x000fea0003800000 */
.L_x_494:
[----:B------:R-:W-:-:S04]  /*a480*/  LOP3.LUT R0, R5, 0x80000000, RZ, 0xc0, !PT ;  /* 0x8000000005007812 */ /* 0x000fc800078ec0ff */
[----:B------:R-:W-:-:S04]  /*a490*/  SHF.R.U32.HI R5, RZ, 0x18, R0 ;  /* 0x00000018ff057819 */ /* 0x000fc80000011600 */
[----:B------:R-:W-:-:S04]  /*a4a0*/  LOP3.LUT R4, R4, R5, RZ, 0xfc, !PT ;  /* 0x0000000504047212 */ /* 0x000fc800078efcff */
[----:B------:R-:W-:-:S07]  /*a4b0*/  PRMT R0, R4, 0x7610, R0 ;  /* 0x0000761004007816 */ /* 0x000fce0000000000 */
.L_x_493:
[----:B------:R-:W-:Y:S05]  /*a4c0*/  BSYNC B0 ;  /* 0x0000000000007941 */ /* 0x000fea0003800000 */
.L_x_492:
[----:B------:R1:W-:Y:S01]  /*a4d0*/  STG.E.U8 desc[UR36][R2.64], R0 ;  /* 0x0000000002007986 */ /* 0x0003e2000c101124 */
[----:B------:R-:W-:Y:S05]  /*a4e0*/  BRA `(.L_x_472) ;  /* 0x00000004000c7947 */ /* 0x000fea0003800000 */
.L_x_490:
        /* <DEDUP_REMOVED lines=17> */
.L_x_497:
[----:B------:R-:W-:-:S04]  /*a600*/  LOP3.LUT R0, R5, 0x80000000, RZ, 0xc0, !PT ;  /* 0x8000000005007812 */ /* 0x000fc800078ec0ff */
[----:B------:R-:W-:-:S04]  /*a610*/  SHF.R.U32.HI R5, RZ, 0x18, R0 ;  /* 0x00000018ff057819 */ /* 0x000fc80000011600 */
[----:B------:R-:W-:-:S04]  /*a620*/  LOP3.LUT R4, R4, R5, RZ, 0xfc, !PT ;  /* 0x0000000504047212 */ /* 0x000fc800078efcff */
[----:B------:R-:W-:-:S07]  /*a630*/  PRMT R0, R4, 0x7610, R0 ;  /* 0x0000761004007816 */ /* 0x000fce0000000000 */
.L_x_496:
[----:B------:R-:W-:Y:S05]  /*a640*/  BSYNC B0 ;  /* 0x0000000000007941 */ /* 0x000fea0003800000 */
.L_x_495:
[----:B------:R4:W-:Y:S01]  /*a650*/  STG.E.U8 desc[UR36][R2.64], R0 ;  /* 0x0000000002007986 */ /* 0x0009e2000c101124 */
[----:B------:R-:W-:Y:S05]  /*a660*/  BRA `(.L_x_472) ;  /* 0x0000000000ac7947 */ /* 0x000fea0003800000 */
.L_x_489:
        /* <DEDUP_REMOVED lines=12> */
[----:B------:R-:W-:Y:S01]  /*a730*/  @P2 VIADD R4, R6, 0x1 ;  /* 0x0000000106042836 */ /* 0x000fe20000000000 */
[----:B------:R-:W-:-:S04]  /*a740*/  @P2 LOP3.LUT R0, R0, 0x1, RZ, 0xc0, !PT ;  /* 0x0000000100002812 */ /* 0x000fc800078ec0ff */
[----:B------:R-:W-:Y:S01]  /*a750*/  @P2 ISETP.EQ.U32.AND P1, PT, R0, 0x1, P0 ;  /* 0x000000010000280c */ /* 0x000fe20000722070 */
[----:B------:R-:W-:Y:S01]  /*a760*/  IMAD.MOV.U32 R0, RZ, RZ, 0xff ;  /* 0x000000ffff007424 */ /* 0x000fe200078e00ff */
[----:B------:R-:W-:Y:S02]  /*a770*/  PLOP3.LUT P0, PT, PT, PT, PT, 0x80, 0x0 ;  /* 0x000000000000781c */ /* 0x000fe40003f0f070 */
[----:B------:R-:W-:Y:S02]  /*a780*/  @P2 PLOP3.LUT P0, PT, P1, PT, PT, 0x80, 0x0 ;  /* 0x000000000000281c */ /* 0x000fe40000f0f070 */
[----:B------:R-:W-:-:S11]  /*a790*/  PRMT R5, R0, 0x7610, R5 ;  /* 0x0000761000057816 */ /* 0x000fd60000000005 */
[----:B------:R-:W-:-:S04]  /*a7a0*/  @!P0 IMAD.MOV R4, RZ, RZ, R6 ;  /* 0x000000ffff048224 */ /* 0x000fc800078e0206 */
[----:B------:R-:W-:-:S05]  /*a7b0*/  @P2 IMAD.MOV.U32 R5, RZ, RZ, R4 ;  /* 0x000000ffff052224 */ /* 0x000fca00078e0004 */
[----:B------:R2:W-:Y:S01]  /*a7c0*/  STG.E.U8 desc[UR36][R2.64], R5 ;  /* 0x0000000502007986 */ /* 0x0005e2000c101124 */
[----:B------:R-:W-:Y:S05]  /*a7d0*/  BRA `(.L_x_472) ;  /* 0x0000000000507947 */ /* 0x000fea0003800000 */
.L_x_471:
[----:B------:R-:W-:Y:S01]  /*a7e0*/  MOV R2, 0x0 ;  /* 0x0000000000027802 */ /* 0x000fe20000000f00 */
[----:B------:R-:W-:Y:S01]  /*a7f0*/  ULDC.64 UR4, c[0x4][0xf8] ;  /* 0x01003e0000047ab9 */ /* 0x000fe20000000a00 */
[----:B------:R-:W-:Y:S01]  /*a800*/  ULDC.64 UR6, c[0x4][0x100] ;  /* 0x0100400000067ab9 */ /* 0x000fe20000000a00 */
[----:B------:R-:W-:Y:S02]  /*a810*/  IMAD.U32 R4, RZ, RZ, UR4 ;  /* 0x00000004ff047e24 */ /* 0x000fe4000f8e00ff */
[----:B------:R-:W-:Y:S01]  /*a820*/  IMAD.U32 R5, RZ, RZ, UR5 ;  /* 0x00000005ff057e24 */ /* 0x000fe2000f8e00ff */
[----:B------:R-:W1:Y:S01]  /*a830*/  LDC.64 R2, c[0x4][R2] ;  /* 0x0100000002027b82 */ /* 0x000e620000000a00 */
        /* <DEDUP_REMOVED lines=8> */
[----:B0-----:R-:W-:-:S07]  /*a8c0*/  LEPC R20, `(.L_x_500) ;  /* 0x000000001014794e */ /* 0x001fce0000000000 */
[----:B-1----:R-:W-:Y:S05]  /*a8d0*/  CALL.ABS.NOINC R2 ;  /* 0x0000000002007343 */ /* 0x002fea0003c00000 */
.L_x_500:
[----:B------:R-:W-:Y:S05]  /*a8e0*/  BRA `(.L_x_472) ;  /* 0x00000000000c7947 */ /* 0x000fea0003800000 */
.L_x_499:
[----:B------:R3:W-:Y:S01]  /*a8f0*/  STG.E.64 desc[UR36][R2.64], R4 ;  /* 0x0000000402007986 */ /* 0x0007e2000c101b24 */
[----:B------:R-:W-:Y:S05]  /*a900*/  BRA `(.L_x_472) ;  /* 0x0000000000047947 */ /* 0x000fea0003800000 */
.L_x_498:
[----:B------:R1:W-:Y:S02]  /*a910*/  STG.E desc[UR36][R2.64], R4 ;  /* 0x0000000402007986 */ /* 0x0003e4000c101924 */
.L_x_472:
[----:B------:R-:W-:-:S07]  /*a920*/  VIADD R24, R24, 0x80 ;  /* 0x0000008018187836 */ /* 0x000fce0000000000 */
.L_x_466:
[----:B------:R-:W-:Y:S05]  /*a930*/  BSYNC B6 ;  /* 0x0000000000067941 */ /* 0x000fea0003800000 */
.L_x_465:
[----:B------:R-:W-:Y:S01]  /*a940*/  ISETP.GE.AND P0, PT, R24, R26, PT ;  /* 0x0000001a1800720c */ /* 0x000fe20003f06270 */
[----:B------:R-:W-:-:S12]  /*a950*/  BSSY B6, `(.L_x_501) ;  /* 0x00001d8000067945 */ /* 0x000fd80003800000 */
[----:B------:R-:W-:Y:S05]  /*a960*/  @P0 BRA `(.L_x_502) ;  /* 0x0000001c00580947 */ /* 0x000fea0003800000 */
[----:B-1234-:R-:W1:Y:S01]  /*a970*/  LDC.64 R2, c[0x0][0x248] ;  /* 0x00009200ff027b82 */ /* 0x01ee620000000a00 */
        /* <DEDUP_REMOVED lines=19> */
.L_x_506:
[----:B------:R1:W-:Y:S01]  /*aab0*/  STG.E.U8 desc[UR36][R2.64], R16 ;  /* 0x0000001002007986 */ /* 0x0003e2000c101124 */
[----:B------:R-:W-:Y:S05]  /*aac0*/  BRA `(.L_x_508) ;  /* 0x0000000c004c7947 */ /* 0x000fea0003800000 */
.L_x_505:
        /* <DEDUP_REMOVED lines=8> */
.L_x_510:
[----:B------:R1:W-:Y:S01]  /*ab50*/  STG.E desc[UR36][R2.64], R16 ;  /* 0x0000001002007986 */ /* 0x0003e2000c101924 */
[----:B------:R-:W-:Y:S05]  /*ab60*/  BRA `(.L_x_508) ;  /* 0x0000000c00247947 */ /* 0x000fea0003800000 */
.L_x_509:
[----:B------:R1:W-:Y:S01]  /*ab70*/  STG.E.U16 desc[UR36][R2.64], R16 ;  /* 0x0000001002007986 */ /* 0x0003e2000c101524 */
[----:B------:R-:W-:Y:S05]  /*ab80*/  BRA `(.L_x_508) ;  /* 0x0000000c001c7947 */ /* 0x000fea0003800000 */
.L_x_504:
        /* <DEDUP_REMOVED lines=9> */
.L_x_512:
[----:B------:R-:W1:Y:S02]  /*ac20*/  I2F.S64 R0, R16 ;  /* 0x0000001000007312 */ /* 0x000e640000301400 */
[----:B-1----:R-:W-:-:S05]  /*ac30*/  F2FP.F16.F32.PACK_AB R0, RZ, R0 ;  /* 0x00000000ff00723e */ /* 0x002fca00000000ff */
[----:B------:R1:W-:Y:S01]  /*ac40*/  STG.E.U16 desc[UR36][R2.64], R0 ;  /* 0x0000000002007986 */ /* 0x0003e2000c101524 */
[----:B------:R-:W-:Y:S05]  /*ac50*/  BRA `(.L_x_508) ;  /* 0x0000000800e87947 */ /* 0x000fea0003800000 */
.L_x_511:
        /* <DEDUP_REMOVED lines=10> */
.L_x_514:
[----:B------:R-:W1:Y:S02]  /*ad00*/  I2F.S64 R16, R16 ;  /* 0x0000001000107312 */ /* 0x000e640000301400 */
[----:B-1----:R-:W-:-:S04]  /*ad10*/  F2FP.F16.F32.PACK_AB R5, RZ, R16 ;  /* 0x00000010ff05723e */ /* 0x002fc800000000ff */
[----:B------:R-:W-:-:S05]  /*ad20*/  PRMT R5, R5, 0x5410, RZ ;  /* 0x0000541005057816 */ /* 0x000fca00000000ff */
[----:B------:R1:W-:Y:S01]  /*ad30*/  STG.E desc[UR36][R2.64], R5 ;  /* 0x0000000502007986 */ /* 0x0003e2000c101924 */
[----:B------:R-:W-:Y:S05]  /*ad40*/  BRA `(.L_x_508) ;  /* 0x0000000800ac7947 */ /* 0x000fea0003800000 */
.L_x_513:
[----:B------:R-:W1:Y:S02]  /*ad50*/  I2F.F64.S64 R16, R16 ;  /* 0x0000001000107312 */ /* 0x000e640000301c00 */
[----:B-1----:R1:W-:Y:S01]  /*ad60*/  STG.E.64 desc[UR36][R2.64], R16 ;  /* 0x0000001002007986 */ /* 0x0023e2000c101b24 */
[----:B------:R-:W-:Y:S05]  /*ad70*/  BRA `(.L_x_508) ;  /* 0x0000000800a07947 */ /* 0x000fea0003800000 */
.L_x_503:
        /* <DEDUP_REMOVED lines=13> */
.L_x_517:
[----:B------:R-:W1:Y:S01]  /*ae50*/  I2F.F64.S64 R4, R16 ;  /* 0x0000001000047312 */ /* 0x000e620000301c00 */
[----:B------:R-:W-:-:S05]  /*ae60*/  CS2R R6, SRZ ;  /* 0x0000000000067805 */ /* 0x000fca000001ff00 */
[----:B-1----:R1:W-:Y:S01]  /*ae70*/  STG.E.128 desc[UR36][R2.64], R4 ;  /* 0x0000000402007986 */ /* 0x0023e2000c101d24 */
[----:B------:R-:W-:Y:S05]  /*ae80*/  BRA `(.L_x_508) ;  /* 0x00000008005c7947 */ /* 0x000fea0003800000 */
.L_x_516:
        /* <DEDUP_REMOVED lines=21> */
.L_x_521:
[----:B------:R-:W-:Y:S05]  /*afe0*/  BSYNC B0 ;  /* 0x0000000000007941 */ /* 0x000fea0003800000 */
.L_x_520:
[----:B------:R-:W-:-:S05]  /*aff0*/  LOP3.LUT R5, R0, R5, RZ, 0xfc, !PT ;  /* 0x0000000500057212 */ /* 0x000fca00078efcff */
[----:B------:R1:W-:Y:S01]  /*b000*/  STG.E.U8 desc[UR36][R2.64], R5 ;  /* 0x0000000502007986 */ /* 0x0003e2000c101124 */
[----:B------:R-:W-:Y:S05]  /*b010*/  BRA `(.L_x_508) ;  /* 0x0000000400f87947 */ /* 0x000fea0003800000 */
.L_x_519:
        /* <DEDUP_REMOVED lines=13> */
.L_x_523:
[----:B------:R-:W-:Y:S01]  /*b0f0*/  IMAD.MOV.U32 R0, RZ, RZ, 0x7f ;  /* 0x0000007fff007424 */ /* 0x000fe200078e00ff */
[----:B------:R-:W-:-:S04]  /*b100*/  ISETP.GT.U32.AND P0, PT, R4, 0x7f800000, PT ;  /* 0x7f8000000400780c */ /* 0x000fc80003f04070 */
[----:B------:R-:W-:-:S09]  /*b110*/  SEL R0, R0, 0x7c, P0 ;  /* 0x0000007c00007807 */ /* 0x000fd20000000000 */
.L_x_524:
[----:B------:R-:W-:Y:S05]  /*b120*/  BSYNC B0 ;  /* 0x0000000000007941 */ /* 0x000fea0003800000 */
.L_x_522:
[----:B------:R-:W-:-:S04]  /*b130*/  LOP3.LUT R4, R17, 0x80000000, RZ, 0xc0, !PT ;  /* 0x8000000011047812 */ /* 0x000fc800078ec0ff */
[----:B------:R-:W-:-:S04]  /*b140*/  SHF.R.U32.HI R5, RZ, 0x18, R4 ;  /* 0x00000018ff057819 */ /* 0x000fc80000011604 */
[----:B------:R-:W-:-:S05]  /*b150*/  LOP3.LUT R5, R0, R5, RZ, 0xfc, !PT ;  /* 0x0000000500057212 */ /* 0x000fca00078efcff */
[----:B------:R1:W-:Y:S01]  /*b160*/  STG.E.U8 desc[UR36][R2.64], R5 ;  /* 0x0000000502007986 */ /* 0x0003e2000c101124 */
[----:B------:R-:W-:Y:S05]  /*b170*/  BRA `(.L_x_508) ;  /* 0x0000000400a07947 */ /* 0x000fea0003800000 */
.L_x_518:
[----:B------:R-:W1:Y:S02]  /*b180*/  I2F.S64 R0, R16 ;  /* 0x0000001000007312 */ /* 0x000e640000301400 */
[----:B-1----:R-:W-:-:S05]  /*b190*/  F2FP.BF16.F32.PACK_AB R0, RZ, R0 ;  /* 0x00000000ff00723e */ /* 0x002fca00000010ff */
[----:B------:R1:W-:Y:S01]  /*b1a0*/  STG.E.U16 desc[UR36][R2.64], R0 ;  /* 0x0000000002007986 */ /* 0x0003e2000c101524 */
[----:B------:R-:W-:Y:S05]  /*b1b0*/  BRA `(.L_x_508) ;  /* 0x0000000400907947 */ /* 0x000fea0003800000 */
.L_x_515:
        /* <DEDUP_REMOVED lines=10> */
.L_x_527:
        /* <DEDUP_REMOVED lines=17> */
.L_x_530:
[----:B------:R-:W-:-:S04]  /*b370*/  LOP3.LUT R0, R17, 0x80000000, RZ, 0xc0, !PT ;  /* 0x8000000011007812 */ /* 0x000fc800078ec0ff */
[----:B------:R-:W-:-:S04]  /*b380*/  SHF.R.U32.HI R5, RZ, 0x18, R0 ;  /* 0x00000018ff057819 */ /* 0x000fc80000011600 */
[----:B------:R-:W-:-:S04]  /*b390*/  LOP3.LUT R4, R4, R5, RZ, 0xfc, !PT ;  /* 0x0000000504047212 */ /* 0x000fc800078efcff */
[----:B------:R-:W-:-:S07]  /*b3a0*/  PRMT R0, R4, 0x7610, R0 ;  /* 0x0000761004007816 */ /* 0x000fce0000000000 */
.L_x_529:
[----:B------:R-:W-:Y:S05]  /*b3b0*/  BSYNC B0 ;  /* 0x0000000000007941 */ /* 0x000fea0003800000 */
.L_x_528:
[----:B------:R4:W-:Y:S01]  /*b3c0*/  STG.E.U8 desc[UR36][R2.64], R0 ;  /* 0x0000000002007986 */ /* 0x0009e2000c101124 */
[----:B------:R-:W-:Y:S05]  /*b3d0*/  BRA `(.L_x_508) ;  /* 0x0000000400087947 */ /* 0x000fea0003800000 */
.L_x_526:
        /* <DEDUP_REMOVED lines=17> */
.L_x_533:
[----:B------:R-:W-:-:S04]  /*b4f0*/  LOP3.LUT R0, R17, 0x80000000, RZ, 0xc0, !PT ;  /* 0x8000000011007812 */ /* 0x000fc800078ec0ff */
[----:B------:R-:W-:-:S04]  /*b500*/  SHF.R.U32.HI R5, RZ, 0x18, R0 ;  /* 0x00000018ff057819 */ /* 0x000fc80000011600 */
[----:B------:R-:W-:-:S04]  /*b510*/  LOP3.LUT R4, R4, R5, RZ, 0xfc, !PT ;  /* 0x0000000504047212 */ /* 0x000fc800078efcff */
[----:B------:R-:W-:-:S07]  /*b520*/  PRMT R0, R4, 0x7610, R0 ;  /* 0x0000761004007816 */ /* 0x000fce0000000000 */
.L_x_532:
[----:B------:R-:W-:Y:S05]  /*b530*/  BSYNC B0 ;  /* 0x0000000000007941 */ /* 0x000fea0003800000 */
.L_x_531:
[----:B------:R1:W-:Y:S01]  /*b540*/  STG.E.U8 desc[UR36][R2.64], R0 ;  /* 0x0000000002007986 */ /* 0x0003e2000c101124 */
[----:B------:R-:W-:Y:S05]  /*b550*/  BRA `(.L_x_508) ;  /* 0x0000000000a87947 */ /* 0x000fea0003800000 */
.L_x_525:
        /* <DEDUP_REMOVED lines=22> */
.L_x_507:
        /* <DEDUP_REMOVED lines=16> */
.L_x_536:
[----:B------:R-:W-:Y:S05]  /*b7c0*/  BRA `(.L_x_508) ;  /* 0x00000000000c7947 */ /* 0x000fea0003800000 */
.L_x_535:
[----:B------:R3:W-:Y:S01]  /*b7d0*/  STG.E.64 desc[UR36][R2.64], R16 ;  /* 0x0000001002007986 */ /* 0x0007e2000c101b24 */
[----:B------:R-:W-:Y:S05]  /*b7e0*/  BRA `(.L_x_508) ;  /* 0x0000000000047947 */ /* 0x000fea0003800000 */
.L_x_534:
[----:B------:R1:W-:Y:S02]  /*b7f0*/  STG.E desc[UR36][R2.64], R16 ;  /* 0x0000001002007986 */ /* 0x0003e4000c101924 */
.L_x_508:
[----:B------:R-:W-:-:S05]  /*b800*/  VIADD R24, R24, 0x80 ;  /* 0x0000008018187836 */ /* 0x000fca0000000000 */
[----:B------:R-:W-:-:S13]  /*b810*/  ISETP.GE.AND P0, PT, R24, R26, PT ;  /* 0x0000001a1800720c */ /* 0x000fda0003f06270 */
        /* <DEDUP_REMOVED lines=21> */
.L_x_540:
[----:B------:R1:W-:Y:S01]  /*b970*/  STG.E.U8 desc[UR36][R2.64], R18 ;  /* 0x0000001202007986 */ /* 0x0003e2000c101124 */
[----:B------:R-:W-:Y:S05]  /*b980*/  BRA `(.L_x_542) ;  /* 0x0000000c004c7947 */ /* 0x000fea0003800000 */
.L_x_539:
        /* <DEDUP_REMOVED lines=8> */
.L_x_544:
[----:B------:R1:W-:Y:S01]  /*ba10*/  STG.E desc[UR36][R2.64], R18 ;  /* 0x0000001202007986 */ /* 0x0003e2000c101924 */
[----:B------:R-:W-:Y:S05]  /*ba20*/  BRA `(.L_x_542) ;  /* 0x0000000c00247947 */ /* 0x000fea0003800000 */
.L_x_543:
[----:B------:R1:W-:Y:S01]  /*ba30*/  STG.E.U16 desc[UR36][R2.64], R18 ;  /* 0x0000001202007986 */ /* 0x0003e2000c101524 */
[----:B------:R-:W-:Y:S05]  /*ba40*/  BRA `(.L_x_542) ;  /* 0x0000000c001c7947 */ /* 0x000fea0003800000 */
.L_x_538:
        /* <DEDUP_REMOVED lines=9> */
.L_x_546:
[----:B------:R-:W1:Y:S02]  /*bae0*/  I2F.S64 R0, R18 ;  /* 0x0000001200007312 */ /* 0x000e640000301400 */
[----:B-1----:R-:W-:-:S05]  /*baf0*/  F2FP.F16.F32.PACK_AB R0, RZ, R0 ;  /* 0x00000000ff00723e */ /* 0x002fca00000000ff */
[----:B------:R2:W-:Y:S01]  /*bb00*/  STG.E.U16 desc[UR36][R2.64], R0 ;  /* 0x0000000002007986 */ /* 0x0005e2000c101524 */
[----:B------:R-:W-:Y:S05]  /*bb10*/  BRA `(.L_x_542) ;  /* 0x0000000800e87947 */ /* 0x000fea0003800000 */
.L_x_545:
        /* <DEDUP_REMOVED lines=10> */
.L_x_548:
[----:B------:R-:W1:Y:S02]  /*bbc0*/  I2F.S64 R18, R18 ;  /* 0x0000001200127312 */ /* 0x000e640000301400 */
[----:B-1----:R-:W-:-:S04]  /*bbd0*/  F2FP.F16.F32.PACK_AB R5, RZ, R18 ;  /* 0x00000012ff05723e */ /* 0x002fc800000000ff */
[----:B------:R-:W-:-:S05]  /*bbe0*/  PRMT R5, R5, 0x5410, RZ ;  /* 0x0000541005057816 */ /* 0x000fca00000000ff */
[----:B------:R1:W-:Y:S01]  /*bbf0*/  STG.E desc[UR36][R2.64], R5 ;  /* 0x0000000502007986 */ /* 0x0003e2000c101924 */
[----:B------:R-:W-:Y:S05]  /*bc00*/  BRA `(.L_x_542) ;  /* 0x0000000800ac7947 */ /* 0x000fea0003800000 */
.L_x_547:
[----:B------:R-:W1:Y:S02]  /*bc10*/  I2F.F64.S64 R18, R18 ;  /* 0x0000001200127312 */ /* 0x000e640000301c00 */
[----:B-1----:R3:W-:Y:S01]  /*bc20*/  STG.E.64 desc[UR36][R2.64], R18 ;  /* 0x0000001202007986 */ /* 0x0027e2000c101b24 */
[----:B------:R-:W-:Y:S05]  /*bc30*/  BRA `(.L_x_542) ;  /* 0x0000000800a07947 */ /* 0x000fea0003800000 */
.L_x_537:
        /* <DEDUP_REMOVED lines=13> */
.L_x_551:
[----:B------:R-:W1:Y:S01]  /*bd10*/  I2F.F64.S64 R4, R18 ;  /* 0x0000001200047312 */ /* 0x000e620000301c00 */
[----:B------:R-:W-:-:S05]  /*bd20*/  CS2R R6, SRZ ;  /* 0x0000000000067805 */ /* 0x000fca000001ff00 */
[----:B-1----:R1:W-:Y:S01]  /*bd30*/  STG.E.128 desc[UR36][R2.64], R4 ;  /* 0x0000000402007986 */ /* 0x0023e2000c101d24 */
[----:B------:R-:W-:Y:S05]  /*bd40*/  BRA `(.L_x_542) ;  /* 0x00000008005c7947 */ /* 0x000fea0003800000 */
.L_x_550:
        /* <DEDUP_REMOVED lines=21> */
.L_x_555:
[----:B------:R-:W-:Y:S05]  /*bea0*/  BSYNC B0 ;  /* 0x0000000000007941 */ /* 0x000fea0003800000 */
.L_x_554:
[----:B------:R-:W-:-:S05]  /*beb0*/  LOP3.LUT R5, R0, R5, RZ, 0xfc, !PT ;  /* 0x0000000500057212 */ /* 0x000fca00078efcff */
[----:B------:R1:W-:Y:S01]  /*bec0*/  STG.E.U8 desc[UR36][R2.64], R5 ;  /* 0x0000000502007986 */ /* 0x0003e2000c101124 */
[----:B------:R-:W-:Y:S05]  /*bed0*/  BRA `(.L_x_542) ;  /* 0x0000000400f87947 */ /* 0x000fea0003800000 */
.L_x_553:
        /* <DEDUP_REMOVED lines=13> */
.L_x_557:
[----:B------:R-:W-:Y:S01]  /*bfb0*/  IMAD.MOV.U32 R0, RZ, RZ, 0x7f ;  /* 0x0000007fff007424 */ /* 0x000fe200078e00ff */
[----:B------:R-:W-:-:S04]  /*bfc0*/  ISETP.GT.U32.AND P0, PT, R4, 0x7f800000, PT ;  /* 0x7f8000000400780c */ /* 0x000fc80003f04070 */
[----:B------:R-:W-:-:S09]  /*bfd0*/  SEL R0, R0, 0x7c, P0 ;  /* 0x0000007c00007807 */ /* 0x000fd20000000000 */
.L_x_558:
[----:B------:R-:W-:Y:S05]  /*bfe0*/  BSYNC B0 ;  /* 0x0000000000007941 */ /* 0x000fea0003800000 */
.L_x_556:
[----:B------:R-:W-:-:S04]  /*bff0*/  LOP3.LUT R4, R19, 0x80000000, RZ, 0xc0, !PT ;  /* 0x8000000013047812 */ /* 0x000fc800078ec0ff */
[----:B------:R-:W-:-:S04]  /*c000*/  SHF.R.U32.HI R5, RZ, 0x18, R4 ;  /* 0x00000018ff057819 */ /* 0x000fc80000011604 */
[----:B------:R-:W-:-:S05]  /*c010*/  LOP3.LUT R5, R0, R5, RZ, 0xfc, !PT ;  /* 0x0000000500057212 */ /* 0x000fca00078efcff */
[----:B------:R1:W-:Y:S01]  /*c020*/  STG.E.U8 desc[UR36][R2.64], R5 ;  /* 0x0000000502007986 */ /* 0x0003e2000c101124 */
[----:B------:R-:W-:Y:S05]  /*c030*/  BRA `(.L_x_542) ;  /* 0x0000000400a07947 */ /* 0x000fea0003800000 */
.L_x_552:
[----:B------:R-:W1:Y:S02]  /*c040*/  I2F.S64 R0, R18 ;  /* 0x0000001200007312 */ /* 0x000e640000301400 */
[----:B-1----:R-:W-:-:S05]  /*c050*/  F2FP.BF16.F32.PACK_AB R0, RZ, R0 ;  /* 0x00000000ff00723e */ /* 0x002fca00000010ff */
[----:B------:R1:W-:Y:S01]  /*c060*/  STG.E.U16 desc[UR36][R2.64], R0 ;  /* 0x0000000002007986 */ /* 0x0003e2000c101524 */
[----:B------:R-:W-:Y:S05]  /*c070*/  BRA `(.L_x_542) ;  /* 0x0000000400907947 */ /* 0x000fea0003800000 */
.L_x_549:
        /* <DEDUP_REMOVED lines=10> */
.L_x_561:
        /* <DEDUP_REMOVED lines=17> */
.L_x_564:
[----:B------:R-:W-:-:S04]  /*c230*/  LOP3.LUT R0, R19, 0x80000000, RZ, 0xc0, !PT ;  /* 0x8000000013007812 */ /* 0x000fc800078ec0ff */
[----:B------:R-:W-:-:S04]  /*c240*/  SHF.R.U32.HI R5, RZ, 0x18, R0 ;  /* 0x00000018ff057819 */ /* 0x000fc80000011600 */
[----:B------:R-:W-:-:S04]  /*c250*/  LOP3.LUT R4, R4, R5, RZ, 0xfc, !PT ;  /* 0x0000000504047212 */ /* 0x000fc800078efcff */
[----:B------:R-:W-:-:S07]  /*c260*/  PRMT R0, R4, 0x7610, R0 ;  /* 0x0000761004007816 */ /* 0x000fce0000000000 */
.L_x_563:
[----:B------:R-:W-:Y:S05]  /*c270*/  BSYNC B0 ;  /* 0x0000000000007941 */ /* 0x000fea0003800000 */
.L_x_562:
[----:B------:R1:W-:Y:S01]  /*c280*/  STG.E.U8 desc[UR36][R2.64], R0 ;  /* 0x0000000002007986 */ /* 0x0003e2000c101124 */
[----:B------:R-:W-:Y:S05]  /*c290*/  BRA `(.L_x_542) ;  /* 0x0000000400087947 */ /* 0x000fea0003800000 */
.L_x_560:
        /* <DEDUP_REMOVED lines=17> */
.L_x_567:
[----:B------:R-:W-:-:S04]  /*c3b0*/  LOP3.LUT R0, R19, 0x80000000, RZ, 0xc0, !PT ;  /* 0x8000000013007812 */ /* 0x000fc800078ec0ff */
[----:B------:R-:W-:-:S04]  /*c3c0*/  SHF.R.U32.HI R5, RZ, 0x18, R0 ;  /* 0x00000018ff057819 */ /* 0x000fc80000011600 */
[----:B------:R-:W-:-:S04]  /*c3d0*/  LOP3.LUT R4, R4, R5, RZ, 0xfc, !PT ;  /* 0x0000000504047212 */ /* 0x000fc800078efcff */
[----:B------:R-:W-:-:S07]  /*c3e0*/  PRMT R0, R4, 0x7610, R0 ;  /* 0x0000761004007816 */ /* 0x000fce0000000000 */
.L_x_566:
[----:B------:R-:W-:Y:S05]  /*c3f0*/  BSYNC B0 ;  /* 0x0000000000007941 */ /* 0x000fea0003800000 */
.L_x_565:
[----:B------:R1:W-:Y:S01]  /*c400*/  STG.E.U8 desc[UR36][R2.64], R0 ;  /* 0x0000000002007986 */ /* 0x0003e2000c101124 */
[----:B------:R-:W-:Y:S05]  /*c410*/  BRA `(.L_x_542) ;  /* 0x0000000000a87947 */ /* 0x000fea0003800000 */
.L_x_559:
        /* <DEDUP_REMOVED lines=22> */
.L_x_541:
        /* <DEDUP_REMOVED lines=13> */
[----:B-1----:R-:W-:-:S07]  /*c650*/  IMAD.MOV.U32 R13, RZ, RZ, RZ ;  /* 0x000000ffff0d7224 */ /* 0x002fce00078e00ff */
[----:B0-----:R-:W-:-:S07]  /*c660*/  LEPC R20, `(.L_x_570) ;  /* 0x000000001014794e */ /* 0x001fce0000000000 */
[----:B--2---:R-:W-:Y:S05]  /*c670*/  CALL.ABS.NOINC R2 ;  /* 0x0000000002007343 */ /* 0x004fea0003c00000 */
.L_x_570:
[----:B------:R-:W-:Y:S05]  /*c680*/  BRA `(.L_x_542) ;  /* 0x00000000000c7947 */ /* 0x000fea0003800000 */
.L_x_569:
[----:B------:R1:W-:Y:S01]  /*c690*/  STG.E.64 desc[UR36][R2.64], R18 ;  /* 0x0000001202007986 */ /* 0x0003e2000c101b24 */
[----:B------:R-:W-:Y:S05]  /*c6a0*/  BRA `(.L_x_542) ;  /* 0x0000000000047947 */ /* 0x000fea0003800000 */
.L_x_568:
[----:B------:R1:W-:Y:S02]  /*c6b0*/  STG.E desc[UR36][R2.64], R18 ;  /* 0x0000001202007986 */ /* 0x0003e4000c101924 */
.L_x_542:
[----:B------:R-:W-:-:S07]  /*c6c0*/  VIADD R24, R24, 0x80 ;  /* 0x0000008018187836 */ /* 0x000fce0000000000 */
.L_x_502:
[----:B------:R-:W-:Y:S05]  /*c6d0*/  BSYNC B6 ;  /* 0x0000000000067941 */ /* 0x000fea0003800000 */
.L_x_501:
[----:B------:R-:W-:-:S13]  /*c6e0*/  ISETP.GE.AND P0, PT, R24, R26, PT ;  /* 0x0000001a1800720c */ /* 0x000fda0003f06270 */
[----:B------:R-:W-:Y:S05]  /*c6f0*/  @P0 EXIT ;  /* 0x000000000000094d */ /* 0x000fea0003800000 */
[----:B-1234-:R-:W1:Y:S01]  /*c700*/  LDC.64 R2, c[0x0][0x248] ;  /* 0x00009200ff027b82 */ /* 0x01ee620000000a00 */
[----:B------:R-:W-:Y:S01]  /*c710*/  PRMT R0, R25, 0x9910, RZ ;  /* 0x0000991019007816 */ /* 0x000fe200000000ff */
[----:B------:R-:W-:Y:S01]  /*c720*/  IMAD R24, R27, 0x200, R24 ;  /* 0x000002001b187824 */ /* 0x000fe200078e0218 */
[----:B------:R-:W-:Y:S02]  /*c730*/  ULDC UR4, c[0x0][0x268] ;  /* 0x00009a0000047ab9 */ /* 0x000fe40000000800 */
[----:B------:R-:W-:Y:S01]  /*c740*/  ISETP.GT.AND P1, PT, R0, 0x9, PT ;  /* 0x000000090000780c */ /* 0x000fe20003f24270 */
[----:B------:R-:W-:-:S05]  /*c750*/  IMAD R5, R24, UR4, RZ ;  /* 0x0000000418057c24 */ /* 0x000fca000f8e02ff */
[----:B-1----:R-:W-:-:S05]  /*c760*/  IADD3 R2, P0, R5, R2, RZ ;  /* 0x0000000205027210 */ /* 0x002fca0007f1e0ff */
        /* <DEDUP_REMOVED lines=12> */
.L_x_574:
[----:B------:R-:W-:Y:S01]  /*c830*/  STG.E.U8 desc[UR36][R2.64], R22 ;  /* 0x0000001602007986 */ /* 0x000fe2000c101124 */
[----:B------:R-:W-:Y:S05]  /*c840*/  EXIT ;  /* 0x000000000000794d */ /* 0x000fea0003800000 */
.L_x_573:
        /* <DEDUP_REMOVED lines=8> */
.L_x_577:
[----:B------:R-:W-:Y:S01]  /*c8d0*/  STG.E desc[UR36][R2.64], R22 ;  /* 0x0000001602007986 */ /* 0x000fe2000c101924 */
[----:B------:R-:W-:Y:S05]  /*c8e0*/  EXIT ;  /* 0x000000000000794d */ /* 0x000fea0003800000 */
.L_x_576:
[----:B------:R-:W-:Y:S01]  /*c8f0*/  STG.E.U16 desc[UR36][R2.64], R22 ;  /* 0x0000001602007986 */ /* 0x000fe2000c101524 */
[----:B------:R-:W-:Y:S05]  /*c900*/  EXIT ;  /* 0x000000000000794d */ /* 0x000fea0003800000 */
.L_x_572:
        /* <DEDUP_REMOVED lines=9> */
.L_x_579:
[----:B------:R-:W1:Y:S02]  /*c9a0*/  I2F.S64 R0, R22 ;  /* 0x0000001600007312 */ /* 0x000e640000301400 */
[----:B-1----:R-:W-:-:S05]  /*c9b0*/  F2FP.F16.F32.PACK_AB R0, RZ, R0 ;  /* 0x00000000ff00723e */ /* 0x002fca00000000ff */
[----:B------:R-:W-:Y:S01]  /*c9c0*/  STG.E.U16 desc[UR36][R2.64], R0 ;  /* 0x0000000002007986 */ /* 0x000fe2000c101524 */
[----:B------:R-:W-:Y:S05]  /*c9d0*/  EXIT ;  /* 0x000000000000794d */ /* 0x000fea0003800000 */
.L_x_578:
        /* <DEDUP_REMOVED lines=10> */
.L_x_581:
[----:B------:R-:W1:Y:S02]  /*ca80*/  I2F.S64 R22, R22 ;  /* 0x0000001600167312 */ /* 0x000e640000301400 */
[----:B-1----:R-:W-:-:S04]  /*ca90*/  F2FP.F16.F32.PACK_AB R5, RZ, R22 ;  /* 0x00000016ff05723e */ /* 0x002fc800000000ff */
[----:B------:R-:W-:-:S05]  /*caa0*/  PRMT R5, R5, 0x5410, RZ ;  /* 0x0000541005057816 */ /* 0x000fca00000000ff */
[----:B------:R-:W-:Y:S01]  /*cab0*/  STG.E desc[UR36][R2.64], R5 ;  /* 0x0000000502007986 */ /* 0x000fe2000c101924 */
[----:B------:R-:W-:Y:S05]  /*cac0*/  EXIT ;  /* 0x000000000000794d */ /* 0x000fea0003800000 */
.L_x_580:
[----:B------:R-:W1:Y:S02]  /*cad0*/  I2F.F64.S64 R22, R22 ;  /* 0x0000001600167312 */ /* 0x000e640000301c00 */
[----:B-1----:R-:W-:Y:S01]  /*cae0*/  STG.E.64 desc[UR36][R2.64], R22 ;  /* 0x0000001602007986 */ /* 0x002fe2000c101b24 */
[----:B------:R-:W-:Y:S05]  /*caf0*/  EXIT ;  /* 0x000000000000794d */ /* 0x000fea0003800000 */
.L_x_571:
        /* <DEDUP_REMOVED lines=13> */
.L_x_584:
[----:B------:R-:W1:Y:S01]  /*cbd0*/  I2F.F64.S64 R4, R22 ;  /* 0x0000001600047312 */ /* 0x000e620000301c00 */
[----:B------:R-:W-:-:S05]  /*cbe0*/  CS2R R6, SRZ ;  /* 0x0000000000067805 */ /* 0x000fca000001ff00 */
[----:B-1----:R-:W-:Y:S01]  /*cbf0*/  STG.E.128 desc[UR36][R2.64], R4 ;  /* 0x0000000402007986 */ /* 0x002fe2000c101d24 */
[----:B------:R-:W-:Y:S05]  /*cc00*/  EXIT ;  /* 0x000000000000794d */ /* 0x000fea0003800000 */
.L_x_583:
        /* <DEDUP_REMOVED lines=21> */
.L_x_588:
[----:B------:R-:W-:Y:S05]  /*cd60*/  BSYNC B0 ;  /* 0x0000000000007941 */ /* 0x000fea0003800000 */
.L_x_587:
[----:B------:R-:W-:-:S05]  /*cd70*/  LOP3.LUT R5, R0, R5, RZ, 0xfc, !PT ;  /* 0x0000000500057212 */ /* 0x000fca00078efcff */
[----:B------:R-:W-:Y:S01]  /*cd80*/  STG.E.U8 desc[UR36][R2.64], R5 ;  /* 0x0000000502007986 */ /* 0x000fe2000c101124 */
[----:B------:R-:W-:Y:S05]  /*cd90*/  EXIT ;  /* 0x000000000000794d */ /* 0x000fea0003800000 */
.L_x_586:
        /* <DEDUP_REMOVED lines=13> */
.L_x_590:
[----:B------:R-:W-:Y:S01]  /*ce70*/  IMAD.MOV.U32 R0, RZ, RZ, 0x7f ;  /* 0x0000007fff007424 */ /* 0x000fe200078e00ff */
[----:B------:R-:W-:-:S04]  /*ce80*/  ISETP.GT.U32.AND P0, PT, R4, 0x7f800000, PT ;  /* 0x7f8000000400780c */ /* 0x000fc80003f04070 */
[----:B------:R-:W-:-:S09]  /*ce90*/  SEL R0, R0, 0x7c, P0 ;  /* 0x0000007c00007807 */ /* 0x000fd20000000000 */
.L_x_591:
[----:B------:R-:W-:Y:S05]  /*cea0*/  BSYNC B0 ;  /* 0x0000000000007941 */ /* 0x000fea0003800000 */
.L_x_589:
[----:B------:R-:W-:-:S04]  /*ceb0*/  LOP3.LUT R4, R23, 0x80000000, RZ, 0xc0, !PT ;  /* 0x8000000017047812 */ /* 0x000fc800078ec0ff */
[----:B------:R-:W-:-:S04]  /*cec0*/  SHF.R.U32.HI R5, RZ, 0x18, R4 ;  /* 0x00000018ff057819 */ /* 0x000fc80000011604 */
[----:B------:R-:W-:-:S05]  /*ced0*/  LOP3.LUT R5, R0, R5, RZ, 0xfc, !PT ;  /* 0x0000000500057212 */ /* 0x000fca00078efcff */
[----:B------:R-:W-:Y:S01]  /*cee0*/  STG.E.U8 desc[UR36][R2.64], R5 ;  /* 0x0000000502007986 */ /* 0x000fe2000c101124 */
[----:B------:R-:W-:Y:S05]  /*cef0*/  EXIT ;  /* 0x000000000000794d */ /* 0x000fea0003800000 */
.L_x_585:
[----:B------:R-:W1:Y:S02]  /*cf00*/  I2F.S64 R0, R22 ;  /* 0x0000001600007312 */ /* 0x000e640000301400 */
[----:B-1----:R-:W-:-:S05]  /*cf10*/  F2FP.BF16.F32.PACK_AB R0, RZ, R0 ;  /* 0x00000000ff00723e */ /* 0x002fca00000010ff */
[----:B------:R-:W-:Y:S01]  /*cf20*/  STG.E.U16 desc[UR36][R2.64], R0 ;  /* 0x0000000002007986 */ /* 0x000fe2000c101524 */
[----:B------:R-:W-:Y:S05]  /*cf30*/  EXIT ;  /* 0x000000000000794d */ /* 0x000fea0003800000 */
.L_x_582:
        /* <DEDUP_REMOVED lines=10> */
.L_x_594:
        /* <DEDUP_REMOVED lines=17> */
.L_x_597:
[----:B------:R-:W-:-:S04]  /*d0f0*/  LOP3.LUT R0, R23, 0x80000000, RZ, 0xc0, !PT ;  /* 0x8000000017007812 */ /* 0x000fc800078ec0ff */
[----:B------:R-:W-:-:S04]  /*d100*/  SHF.R.U32.HI R5, RZ, 0x18, R0 ;  /* 0x00000018ff057819 */ /* 0x000fc80000011600 */
[----:B------:R-:W-:-:S04]  /*d110*/  LOP3.LUT R4, R4, R5, RZ, 0xfc, !PT ;  /* 0x0000000504047212 */ /* 0x000fc800078efcff */
[----:B------:R-:W-:-:S07]  /*d120*/  PRMT R0, R4, 0x7610, R0 ;  /* 0x0000761004007816 */ /* 0x000fce0000000000 */
.L_x_596:
[----:B------:R-:W-:Y:S05]  /*d130*/  BSYNC B0 ;  /* 0x0000000000007941 */ /* 0x000fea0003800000 */
.L_x_595:
[----:B------:R-:W-:Y:S01]  /*d140*/  STG.E.U8 desc[UR36][R2.64], R0 ;  /* 0x0000000002007986 */ /* 0x000fe2000c101124 */
[----:B------:R-:W-:Y:S05]  /*d150*/  EXIT ;  /* 0x000000000000794d */ /* 0x000fea0003800000 */
.L_x_593:
        /* <DEDUP_REMOVED lines=17> */
.L_x_600:
[----:B------:R-:W-:-:S04]  /*d270*/  LOP3.LUT R0, R23, 0x80000000, RZ, 0xc0, !PT ;  /* 0x8000000017007812 */ /* 0x000fc800078ec0ff */
[----:B------:R-:W-:-:S04]  /*d280*/  SHF.R.U32.HI R5, RZ, 0x18, R0 ;  /* 0x00000018ff057819 */ /* 0x000fc80000011600 */
[----:B------:R-:W-:-:S04]  /*d290*/  LOP3.LUT R4, R4, R5, RZ, 0xfc, !PT ;  /* 0x0000000504047212 */ /* 0x000fc800078efcff */
[----:B------:R-:W-:-:S07]  /*d2a0*/  PRMT R0, R4, 0x7610, R0 ;  /* 0x0000761004007816 */ /* 0x000fce0000000000 */
.L_x_599:
[----:B------:R-:W-:Y:S05]  /*d2b0*/  BSYNC B0 ;  /* 0x0000000000007941 */ /* 0x000fea0003800000 */
.L_x_598:
[----:B------:R-:W-:Y:S01]  /*d2c0*/  STG.E.U8 desc[UR36][R2.64], R0 ;  /* 0x0000000002007986 */ /* 0x000fe2000c101124 */
[----:B------:R-:W-:Y:S05]  /*d2d0*/  EXIT ;  /* 0x000000000000794d */ /* 0x000fea0003800000 */
.L_x_592:
        /* <DEDUP_REMOVED lines=22> */
.L_x_575:
        /* <DEDUP_REMOVED lines=16> */
.L_x_603:
[----:B------:R-:W-:Y:S05]  /*d540*/  EXIT ;  /* 0x000000000000794d */ /* 0x000fea0003800000 */
.L_x_602:
[----:B------:R-:W-:Y:S01]  /*d550*/  STG.E.64 desc[UR36][R2.64], R22 ;  /* 0x0000001602007986 */ /* 0x000fe2000c101b24 */
[----:B------:R-:W-:Y:S05]  /*d560*/  EXIT ;  /* 0x000000000000794d */ /* 0x000fea0003800000 */
.L_x_601:
[----:B------:R-:W-:Y:S01]  /*d570*/  STG.E desc[UR36][R2.64], R22 ;  /* 0x0000001602007986 */ /* 0x000fe2000c101924 */
[----:B------:R-:W-:Y:S05]  /*d580*/  EXIT ;  /* 0x000000000000794d */ /* 0x000fea0003800000 */
.L_x_604:
        /* <DEDUP_REMOVED lines=15> */
.L_x_3943:


//--------------------- .text._ZN2at6native18elementwise_kernelILi128ELi2EZNS0_22gpu_kernel_impl_nocastIZZNS0_61_GLOBAL__N__ae8afa13_23_FlattenIndicesKernel_cu_75b981de_308221_flatten_indices_implINS3_18CUDAKernelLauncherElLl0EEENS_6TensorERKS6_N3c108ArrayRefIlEEENKUlvE0_clEvEUllE_EEvRNS_18TensorIteratorBaseERKT_EUliE_EEviT1_ --------------------------
	.section	.text._ZN2at6native18elementwise_kernelILi128ELi2EZNS0_22gpu_kernel_impl_nocastIZZNS0_61_GLOBAL__N__ae8afa13_23_FlattenIndicesKernel_cu_75b981de_308221_flatten_indices_implINS3_18CUDAKernelLauncherElLl0EEENS_6TensorERKS6_N3c108ArrayRefIlEEENKUlvE0_clEvEUllE_EEvRNS_18TensorIteratorBaseERKT_EUliE_EEviT1_,"ax",@progbits
	.align	128
        .global         _ZN2at6native18elementwise_kernelILi128ELi2EZNS0_22gpu_kernel_impl_nocastIZZNS0_61_GLOBAL__N__ae8afa13_23_FlattenIndicesKernel_cu_75b981de_308221_flatten_indices_implINS3_18CUDAKernelLauncherElLl0EEENS_6TensorERKS6_N3c108ArrayRefIlEEENKUlvE0_clEvEUllE_EEvRNS_18TensorIteratorBaseERKT_EUliE_EEviT1_
        .type           _ZN2at6native18elementwise_kernelILi128ELi2EZNS0_22gpu_kernel_impl_nocastIZZNS0_61_GLOBAL__N__ae8afa13_23_FlattenIndicesKernel_cu_75b981de_308221_flatten_indices_implINS3_18CUDAKernelLauncherElLl0EEENS_6TensorERKS6_N3c108ArrayRefIlEEENKUlvE0_clEvEUllE_EEvRNS_18TensorIteratorBaseERKT_EUliE_EEviT1_,@function
        .size           _ZN2at6native18elementwise_kernelILi128ELi2EZNS0_22gpu_kernel_impl_nocastIZZNS0_61_GLOBAL__N__ae8afa13_23_FlattenIndicesKernel_cu_75b981de_308221_flatten_indices_implINS3_18CUDAKernelLauncherElLl0EEENS_6TensorERKS6_N3c108ArrayRefIlEEENKUlvE0_clEvEUllE_EEvRNS_18TensorIteratorBaseERKT_EUliE_EEviT1_,(.L_x_3944 - _ZN2at6native18elementwise_kernelILi128ELi2EZNS0_22gpu_kernel_impl_nocastIZZNS0_61_GLOBAL__N__ae8afa13_23_FlattenIndicesKernel_cu_75b981de_308221_flatten_indices_implINS3_18CUDAKernelLauncherElLl0EEENS_6TensorERKS6_N3c108ArrayRefIlEEENKUlvE0_clEvEUllE_EEvRNS_18TensorIteratorBaseERKT_EUliE_EEviT1_)
        .other          _ZN2at6native18elementwise_kernelILi128ELi2EZNS0_22gpu_kernel_impl_nocastIZZNS0_61_GLOBAL__N__ae8afa13_23_FlattenIndicesKernel_cu_75b981de_308221_flatten_indices_implINS3_18CUDAKernelLauncherElLl0EEENS_6TensorERKS6_N3c108ArrayRefIlEEENKUlvE0_clEvEUllE_EEvRNS_18TensorIteratorBaseERKT_EUliE_EEviT1_,@"STO_CUDA_ENTRY STV_DEFAULT"
_ZN2at6native18elementwise_kernelILi128ELi2EZNS0_22gpu_kernel_impl_nocastIZZNS0_61_GLOBAL__N__ae8afa13_23_FlattenIndicesKernel_cu_75b981de_308221_flatten_indices_implINS3_18CUDAKernelLauncherElLl0EEENS_6TensorERKS6_N3c108ArrayRefIlEEENKUlvE0_clEvEUllE_EEvRNS_18TensorIteratorBaseERKT_EUliE_EEviT1_:
.text._ZN2at6native18elementwise_kernelILi128ELi2EZNS0_22gpu_kernel_impl_nocastIZZNS0_61_GLOBAL__N__ae8afa13_23_FlattenIndicesKernel_cu_75b981de_308221_flatten_indices_implINS3_18CUDAKernelLauncherElLl0EEENS_6TensorERKS6_N3c108ArrayRefIlEEENKUlvE0_clEvEUllE_EEvRNS_18TensorIteratorBaseERKT_EUliE_EEviT1_:
[----:B------:R-:W-:Y:S01]  /*0000*/  LDC R1, c[0x0][0x28] ;  /* 0x00000a00ff017b82 */ /* 0x000fe20000000800 */
[----:B------:R-:W0:Y:S07]  /*0010*/  S2R R3, SR_CTAID.X ;  /* 0x0000000000037919 */ /* 0x000e2e0000002500 */
[----:B------:R-:W1:Y:S01]  /*0020*/  LDC.64 R8, c[0x0][0x430] ;  /* 0x00010c00ff087b82 */ /* 0x000e620000000a00 */
[----:B------:R-:W-:Y:S01]  /*0030*/  ULDC UR10, c[0x0][0x210] ;  /* 0x00008400000a7ab9 */ /* 0x000fe20000000800 */
[----:B------:R-:W-:Y:S01]  /*0040*/  ULDC.64 UR8, c[0x0][0x208] ;  /* 0x0000820000087ab9 */ /* 0x000fe20000000a00 */
[----:B------:R-:W0:Y:S01]  /*0050*/  S2R R0, SR_TID.X ;  /* 0x0000000000007919 */ /* 0x000e220000002100 */
[----:B------:R-:W-:Y:S01]  /*0060*/  BSSY B0, `(.L_x_605) ;  /* 0x00001b6000007945 */ /* 0x000fe20003800000 */
[----:B-1----:R-:W-:-:S04]  /*0070*/  ISETP.GT.U32.AND P0, PT, R8, 0x1, PT ;  /* 0x000000010800780c */ /* 0x002fc80003f04070 */
[----:B------:R-:W-:-:S04]  /*0080*/  ISETP.GT.AND.EX P0, PT, R9, RZ, PT, P0 ;  /* 0x000000ff0900720c */ /* 0x000fc80003f04300 */
[----:B------:R-:W-:Y:S02]  /*0090*/  SEL R4, R9, RZ, P0 ;  /* 0x000000ff09047207 */ /* 0x000fe40000000000 */
[----:B0-----:R-:W-:Y:S02]  /*00a0*/  LEA R3, R3, R0, 0x8 ;  /* 0x0000000003037211 */ /* 0x001fe400078e40ff */
[----:B------:R-:W-:Y:S02]  /*00b0*/  SEL R0, R8, 0x1, P0 ;  /* 0x0000000108007807 */ /* 0x000fe40000000000 */
[----:B------:R-:W-:Y:S02]  /*00c0*/  ISETP.GE.AND P1, PT, R3, UR10, PT ;  /* 0x0000000a03007c0c */ /* 0x000fe4000bf26270 */
[----:B------:R-:W-:-:S04]  /*00d0*/  IADD3 R2, P2, R0, -0x1, RZ ;  /* 0xffffffff00027810 */ /* 0x000fc80007f5e0ff */
[----:B------:R-:W-:-:S07]  /*00e0*/  IADD3.X R5, R4, -0x1, RZ, P2, !PT ;  /* 0xffffffff04057810 */ /* 0x000fce00017fe4ff */
[----:B------:R-:W-:Y:S05]  /*00f0*/  @P1 BRA `(.L_x_606) ;  /* 0x0000001800b01947 */ /* 0x000fea0003800000 */
[----:B------:R-:W0:Y:S01]  /*0100*/  LDC R14, c[0x0][0x218] ;  /* 0x00008600ff0e7b82 */ /* 0x000e220000000800 */
[----:B------:R-:W-:Y:S02]  /*0110*/  CS2R R6, SRZ ;  /* 0x0000000000067805 */ /* 0x000fe4000001ff00 */
[----:B0-----:R-:W-:-:S13]  /*0120*/  ISETP.NE.AND P0, PT, R14, RZ, PT ;  /* 0x000000ff0e00720c */ /* 0x001fda0003f05270 */
[----:B------:R-:W-:Y:S05]  /*0130*/  @!P0 BRA `(.L_x_607) ;  /* 0x0000001000a88947 */ /* 0x000fea0003800000 */
[----:B------:R-:W-:Y:S01]  /*0140*/  HFMA2.MMA R6, -RZ, RZ, 0, 0 ;  /* 0x00000000ff067435 */ /* 0x000fe200000001ff */
[----:B------:R-:W-:Y:S01]  /*0150*/  MOV R7, R3 ;  /* 0x0000000300077202 */ /* 0x000fe20000000f00 */
[----:B------:R-:W-:Y:S01]  /*0160*/  ULDC.64 UR4, c[0x0][0x220] ;  /* 0x0000880000047ab9 */ /* 0x000fe20000000a00 */
[----:B------:R-:W-:-:S07]  /*0170*/  ISETP.NE.AND P0, PT, R14, 0x1, PT ;  /* 0x000000010e00780c */ /* 0x000fce0003f05270 */
        /* <DEDUP_REMOVED lines=9> */
[----:B------:R-:W-:Y:S01]  /*0210*/  MOV R10, RZ ;  /* 0x000000ff000a7202 */ /* 0x000fe20000000f00 */
[----:B------:R-:W-:Y:S01]  /*0220*/  ULDC.64 UR6, c[0x0][0x228] ;  /* 0x00008a0000067ab9 */ /* 0x000fe20000000a00 */
[----:B------:R-:W-:Y:S01]  /*0230*/  ULDC UR4, c[0x0][0x230] ;  /* 0x00008c0000047ab9 */ /* 0x000fe20000000800 */
[----:B------:R-:W-:Y:S02]  /*0240*/  ISETP.NE.AND P0, PT, R14, 0x2, PT ;  /* 0x000000020e00780c */ /* 0x000fe40003f05270 */
        /* <DEDUP_REMOVED lines=32> */
[----:B------:R-:W-:Y:S01]  /*0450*/  MOV R12, RZ ;  /* 0x000000ff000c7202 */ /* 0x000fe20000000f00 */
[----:B------:R-:W-:Y:S01]  /*0460*/  ULDC.64 UR4, c[0x0][0x250] ;  /* 0x0000940000047ab9 */ /* 0x000fe20000000a00 */
[----:B------:R-:W-:-:S03]  /*0470*/  ISETP.NE.AND P0, PT, R14, 0x5, PT ;  /* 0x000000050e00780c */ /* 0x000fc60003f05270 */
        /* <DEDUP_REMOVED lines=225> */
[----:B------:R-:W-:Y:S01]  /*1290*/  ISETP.NE.AND P0, PT, R14, 0x18, PT ;  /* 0x000000180e00780c */ /* 0x000fe20003f05270 */
[----:B------:R-:W-:Y:S01]  /*12a0*/  HFMA2.MMA R10, -RZ, RZ, 0, 0 ;  /* 0x00000000ff0a7435 */ /* 0x000fe200000001ff */
[----:B------:R-:W-:Y:S01]  /*12b0*/  ULDC.64 UR6, c[0x0][0x330] ;  /* 0x0000cc0000067ab9 */ /* 0x000fe20000000a00 */
[----:B------:R-:W-:-:S08]  /*12c0*/  ULDC UR4, c[0x0][0x338] ;  /* 0x0000ce0000047ab9 */ /* 0x000fd00000000800 */
[----:B------:R-:W-:Y:S02]  /*12d0*/  IMAD.HI.U32 R12, R11, UR7, R10 ;  /* 0x000000070b0c7c27 */ /* 0x000fe4000f8e000a */
[----:B------:R-:W0:Y:S03]  /*12e0*/  @P0 LDC.64 R16, c[0x0][0x340] ;  /* 0x0000d000ff100b82 */ /* 0x000e260000000a00 */
[----:B------:R-:W-:Y:S01]  /*12f0*/  SHF.R.U32.HI R13, RZ, UR4, R12 ;  /* 0x00000004ff0d7c19 */ /* 0x000fe2000801160c */
[----:B------:R-:W-:Y:S01]  /*1300*/  ULDC.64 UR4, c[0x0][0x400] ;  /* 0x0001000000047ab9 */ /* 0x000fe20000000a00 */
[----:B------:R-:W-:Y:S02]  /*1310*/  @P0 MOV R12, RZ ;  /* 0x000000ff000c0202 */ /* 0x000fe40000000f00 */
[C---:B------:R-:W-:Y:S01]  /*1320*/  IADD3 R15, -R13.reuse, RZ, RZ ;  /* 0x000000ff0d0f7210 */ /* 0x040fe20007ffe1ff */
[----:B------:R-:W1:Y:S08]  /*1330*/  @P0 LDC R19, c[0x0][0x33c] ;  /* 0x0000cf00ff130b82 */ /* 0x000e700000000800 */
[----:B------:R-:W2:Y:S01]  /*1340*/  @P0 LDC.64 R20, c[0x0][0x408] ;  /* 0x00010200ff140b82 */ /* 0x000ea20000000a00 */
[----:B0-----:R-:W-:-:S05]  /*1350*/  @P0 IMAD.HI.U32 R10, R13, R16, R12 ;  /* 0x000000100d0a0227 */ /* 0x001fca00078e000c */
[----:B------:R-:W-:Y:S01]  /*1360*/  @P0 SHF.R.U32.HI R12, RZ, R17, R10 ;  /* 0x00000011ff0c0219 */ /* 0x000fe2000001160a */
[----:B------:R-:W-:-:S04]  /*1370*/  IMAD R10, R15, UR6, R11 ;  /* 0x000000060f0a7c24 */ /* 0x000fc8000f8e020b */
[----:B------:R-:W-:Y:S02]  /*1380*/  @P0 IMAD.MOV R12, RZ, RZ, -R12 ;  /* 0x000000ffff0c0224 */ /* 0x000fe400078e0a0c */
[----:B------:R-:W-:Y:S02]  /*1390*/  IMAD R7, R10, UR4, R7 ;  /* 0x000000040a077c24 */ /* 0x000fe4000f8e0207 */
[----:B-1----:R-:W-:Y:S02]  /*13a0*/  @P0 IMAD R12, R12, R19, R13 ;  /* 0x000000130c0c0224 */ /* 0x002fe400078e020d */
[----:B------:R-:W-:Y:S02]  /*13b0*/  IMAD R6, R10, UR5, R6 ;  /* 0x000000050a067c24 */ /* 0x000fe4000f8e0206 */
[C---:B--2---:R-:W-:Y:S02]  /*13c0*/  @P0 IMAD R7, R12.reuse, R20, R7 ;  /* 0x000000140c070224 */ /* 0x044fe400078e0207 */
[----:B------:R-:W-:-:S07]  /*13d0*/  @P0 IMAD R6, R12, R21, R6 ;  /* 0x000000150c060224 */ /* 0x000fce00078e0206 */
.L_x_607:
[----:B------:R-:W-:Y:S02]  /*13e0*/  ULDC.64 UR4, c[0x0][0x418] ;  /* 0x0001060000047ab9 */ /* 0x000fe40000000a00 */
[----:B------:R-:W-:-:S04]  /*13f0*/  IADD3 R12, P0, R6, UR4, RZ ;  /* 0x00000004060c7c10 */ /* 0x000fc8000ff1e0ff */
[----:B------:R-:W-:Y:S01]  /*1400*/  IADD3.X R13, RZ, UR5, RZ, P0, !PT ;  /* 0x00000005ff0d7c10 */ /* 0x000fe200087fe4ff */
[----:B------:R-:W-:-:S05]  /*1410*/  ULDC.64 UR4, c[0x0][0x428] ;  /* 0x00010a0000047ab9 */ /* 0x000fca0000000a00 */
[----:B------:R-:W2:Y:S01]  /*1420*/  LDG.E.64 R12, desc[UR8][R12.64] ;  /* 0x000000080c0c7981 */ /* 0x000ea2000c1e1b00 */
[----:B------:R-:W-:Y:S02]  /*1430*/  ISETP.GE.U32.AND P0, PT, R8, 0x1, PT ;  /* 0x000000010800780c */ /* 0x000fe40003f06070 */
[----:B------:R-:W-:Y:S02]  /*1440*/  CS2R R38, SRZ ;  /* 0x0000000000267805 */ /* 0x000fe4000001ff00 */
[----:B------:R-:W-:Y:S01]  /*1450*/  ISETP.GE.AND.EX P0, PT, R9, RZ, PT, P0 ;  /* 0x000000ff0900720c */ /* 0x000fe20003f06300 */
[----:B--2---:R-:W-:Y:S02]  /*1460*/  IMAD R15, R13, UR4, RZ ;  /* 0x000000040d0f7c24 */ /* 0x004fe4000f8e02ff */
[----:B------:R-:W-:-:S04]  /*1470*/  IMAD.WIDE.U32 R10, R12, UR4, RZ ;  /* 0x000000040c0a7c25 */ /* 0x000fc8000f8e00ff */
[----:B------:R-:W-:-:S06]  /*1480*/  IMAD R17, R12, UR5, R15 ;  /* 0x000000050c117c24 */ /* 0x000fcc000f8e020f */
[----:B------:R-:W-:Y:S05]  /*1490*/  @!P0 BRA `(.L_x_608) ;  /* 0x0000000400b48947 */ /* 0x000fea0003800000 */
[----:B------:R-:W0:Y:S01]  /*14a0*/  LDC.64 R14, c[0x0][0x440] ;  /* 0x00011000ff0e7b82 */ /* 0x000e220000000a00 */
[----:B------:R-:W-:Y:S01]  /*14b0*/  ISETP.GE.U32.AND P1, PT, R2, 0x3, PT ;  /* 0x000000030200780c */ /* 0x000fe20003f26070 */
[----:B------:R-:W-:Y:S01]  /*14c0*/  UMOV UR4, URZ ;  /* 0x0000003f00047c82 */ /* 0x000fe20008000000 */
[----:B------:R-:W-:Y:S01]  /*14d0*/  LOP3.LUT R43, R0, 0x3, RZ, 0xc0, !PT ;  /* 0x00000003002b7812 */ /* 0x000fe200078ec0ff */
[----:B------:R-:W-:Y:S01]  /*14e0*/  UMOV UR5, URZ ;  /* 0x0000003f00057c82 */ /* 0x000fe20008000000 */
[----:B------:R-:W-:Y:S02]  /*14f0*/  ISETP.GE.U32.AND.EX P1, PT, R5, RZ, PT, P1 ;  /* 0x000000ff0500720c */ /* 0x000fe40003f26110 */
[----:B------:R-:W-:Y:S02]  /*1500*/  CS2R R38, SRZ ;  /* 0x0000000000267805 */ /* 0x000fe4000001ff00 */
[----:B------:R-:W-:Y:S02]  /*1510*/  ISETP.NE.U32.AND P0, PT, R43, RZ, PT ;  /* 0x000000ff2b00720c */ /* 0x000fe40003f05070 */
[----:B------:R-:W-:-:S02]  /*1520*/  IADD3 R17, R11, R17, RZ ;  /* 0x000000110b117210 */ /* 0x000fc40007ffe0ff */
[----:B------:R-:W-:-:S05]  /*1530*/  ISETP.NE.AND.EX P0, PT, RZ, RZ, PT, P0 ;  /* 0x000000ffff00720c */ /* 0x000fca0003f05300 */
[----:B------:R-:W-:Y:S08]  /*1540*/  @!P1 BRA `(.L_x_609) ;  /* 0x0000000000d89947 */ /* 0x000ff00003800000 */
[----:B------:R-:W1:Y:S01]  /*1550*/  LDC R21, c[0x0][0x43c] ;  /* 0x00010f00ff157b82 */ /* 0x000e620000000800 */
[----:B0-----:R-:W-:Y:S01]  /*1560*/  SHF.L.U32 R41, R15, 0x3, RZ ;  /* 0x000000030f297819 */ /* 0x001fe200000006ff */
[----:B------:R-:W-:Y:S01]  /*1570*/  ULDC.64 UR4, c[0x0][0x420] ;  /* 0x0001080000047ab9 */ /* 0x000fe20000000a00 */
[----:B------:R-:W-:Y:S01]  /*1580*/  IMAD.WIDE.U32 R22, R14, 0x8, RZ ;  /* 0x000000080e167825 */ /* 0x000fe200078e00ff */
[----:B------:R-:W-:Y:S02]  /*1590*/  IADD3 R6, P1, R43, -R0, RZ ;  /* 0x800000002b067210 */ /* 0x000fe40007f3e0ff */
[C---:B------:R-:W-:Y:S01]  /*15a0*/  LEA R24, P2, R10.reuse, UR4, 0x3 ;  /* 0x000000040a187c11 */ /* 0x040fe2000f8418ff */
[----:B------:R-:W-:Y:S01]  /*15b0*/  ULDC UR4, c[0x0][0x438] ;  /* 0x00010e0000047ab9 */ /* 0x000fe20000000800 */
[----:B------:R-:W-:Y:S01]  /*15c0*/  IMAD.IADD R41, R23, 0x1, R41 ;  /* 0x0000000117297824 */ /* 0x000fe200078e0229 */
[----:B------:R-:W-:Y:S02]  /*15d0*/  IADD3.X R40, RZ, ~R4, RZ, P1, !PT ;  /* 0x80000004ff287210 */ /* 0x000fe40000ffe4ff */
[----:B------:R-:W-:Y:S01]  /*15e0*/  LEA.HI.X R25, R10, UR5, R17, 0x3, P2 ;  /* 0x000000050a197c11 */ /* 0x000fe200090f1c11 */
[----:B------:R-:W-:Y:S01]  /*15f0*/  UMOV UR5, URZ ;  /* 0x0000003f00057c82 */ /* 0x000fe20008000000 */
[----:B------:R-:W-:Y:S01]  /*1600*/  MOV R20, UR4 ;  /* 0x0000000400147c02 */ /* 0x000fe20008000f00 */
[----:B------:R-:W-:-:S06]  /*1610*/  UMOV UR4, URZ ;  /* 0x0000003f00047c82 */ /* 0x000fcc0008000000 */
.L_x_610:
[----:B------:R-:W2:Y:S01]  /*1620*/  LDG.E.64 R34, desc[UR8][R24.64] ;  /* 0x0000000818227981 */ /* 0x000ea2000c1e1b00 */
[----:B------:R-:W-:-:S03]  /*1630*/  IADD3 R18, P1, R24, R22, RZ ;  /* 0x0000001618127210 */ /* 0x000fc60007f3e0ff */
[----:B-1----:R-:W2:Y:S01]  /*1640*/  LDG.E.64 R36, desc[UR8][R20.64] ;  /* 0x0000000814247981 */ /* 0x002ea2000c1e1b00 */
[----:B------:R-:W-:Y:S02]  /*1650*/  IADD3.X R19, R25, R41, RZ, P1, !PT ;  /* 0x0000002919137210 */ /* 0x000fe40000ffe4ff */
[----:B------:R-:W-:Y:S01]  /*1660*/  IADD3 R44, P1, R18, R22, RZ ;  /* 0x00000016122c7210 */ /* 0x000fe20007f3e0ff */
[----:B------:R-:W3:Y:S04]  /*1670*/  LDG.E.64 R32, desc[UR8][R20.64+0x8] ;  /* 0x0000080814207981 */ /* 0x000ee8000c1e1b00 */
[----:B------:R-:W3:Y:S01]  /*1680*/  LDG.E.64 R30, desc[UR8][R18.64] ;  /* 0x00000008121e7981 */ /* 0x000ee2000c1e1b00 */
[----:B------:R-:W-:-:S03]  /*1690*/  IMAD.X R45, R19, 0x1, R41, P1 ;  /* 0x00000001132d7824 */ /* 0x000fc600008e0629 */
[----:B------:R-:W4:Y:S04]  /*16a0*/  LDG.E.64 R26, desc[UR8][R20.64+0x18] ;  /* 0x00001808141a7981 */ /* 0x000f28000c1e1b00 */
[----:B------:R-:W5:Y:S04]  /*16b0*/  LDG.E.64 R28, desc[UR8][R44.64] ;  /* 0x000000082c1c7981 */ /* 0x000f68000c1e1b00 */
[----:B------:R0:W5:Y:S01]  /*16c0*/  LDG.E.64 R18, desc[UR8][R20.64+0x10] ;  /* 0x0000100814127981 */ /* 0x000162000c1e1b00 */
[----:B------:R-:W-:-:S04]  /*16d0*/  IADD3 R12, P1, R44, R22, RZ ;  /* 0x000000162c0c7210 */ /* 0x000fc80007f3e0ff */
[----:B------:R-:W-:-:S05]  /*16e0*/  IADD3.X R13, R45, R41, RZ, P1, !PT ;  /* 0x000000292d0d7210 */ /* 0x000fca0000ffe4ff */
[----:B------:R-:W4:Y:S01]  /*16f0*/  LDG.E.64 R24, desc[UR8][R12.64] ;  /* 0x000000080c187981 */ /* 0x000f22000c1e1b00 */
[----:B------:R-:W-:-:S04]  /*1700*/  UIADD3 UR4, UP0, UR4, 0x4, URZ ;  /* 0x0000000404047890 */ /* 0x000fc8000ff1e03f */
[----:B------:R-:W-:Y:S01]  /*1710*/  UIADD3.X UR5, URZ, UR5, URZ, UP0, !UPT ;  /* 0x000000053f057290 */ /* 0x000fe200087fe43f */
[----:B0-----:R-:W-:-:S04]  /*1720*/  IADD3 R20, P3, R20, 0x20, RZ ;  /* 0x0000002014147810 */ /* 0x001fc80007f7e0ff */
[----:B------:R-:W-:Y:S01]  /*1730*/  IADD3.X R21, RZ, R21, RZ, P3, !PT ;  /* 0x00000015ff157210 */ /* 0x000fe20001ffe4ff */
[-C--:B--2---:R-:W-:Y:S02]  /*1740*/  IMAD R35, R35, R36.reuse, RZ ;  /* 0x0000002423237224 */ /* 0x084fe400078e02ff */
[----:B------:R-:W-:-:S04]  /*1750*/  IMAD.WIDE.U32 R38, R34, R36, R38 ;  /* 0x0000002422267225 */ /* 0x000fc800078e0026 */
[----:B------:R-:W-:Y:S02]  /*1760*/  IMAD R35, R34, R37, R35 ;  /* 0x0000002522237224 */ /* 0x000fe400078e0223 */
[----:B---3--:R-:W-:-:S03]  /*1770*/  IMAD R31, R31, R32, RZ ;  /* 0x000000201f1f7224 */ /* 0x008fc600078e02ff */
[----:B------:R-:W-:Y:S01]  /*1780*/  IADD3 R39, R39, R35, RZ ;  /* 0x0000002327277210 */ /* 0x000fe20007ffe0ff */
[C---:B------:R-:W-:Y:S02]  /*1790*/  IMAD R33, R30.reuse, R33, R31 ;  /* 0x000000211e217224 */ /* 0x040fe400078e021f */
[----:B------:R-:W-:Y:S01]  /*17a0*/  IMAD.WIDE.U32 R30, R30, R32, R38 ;  /* 0x000000201e1e7225 */ /* 0x000fe200078e0026 */
[----:B------:R-:W-:-:S03]  /*17b0*/  IADD3 R32, P2, R6, UR4, RZ ;  /* 0x0000000406207c10 */ /* 0x000fc6000ff5e0ff */
[----:B-----5:R-:W-:Y:S01]  /*17c0*/  IMAD R29, R29, R18, RZ ;  /* 0x000000121d1d7224 */ /* 0x020fe200078e02ff */
[----:B------:R-:W-:-:S03]  /*17d0*/  IADD3 R31, R31, R33, RZ ;  /* 0x000000211f1f7210 */ /* 0x000fc60007ffe0ff */
[----:B------:R-:W-:Y:S01]  /*17e0*/  IMAD R29, R28, R19, R29 ;  /* 0x000000131c1d7224 */ /* 0x000fe200078e021d */
[----:B------:R-:W-:Y:S01]  /*17f0*/  ISETP.NE.U32.AND P1, PT, R32, RZ, PT ;  /* 0x000000ff2000720c */ /* 0x000fe20003f25070 */
[----:B------:R-:W-:Y:S01]  /*1800*/  IMAD.WIDE.U32 R18, R28, R18, R30 ;  /* 0x000000121c127225 */ /* 0x000fe200078e001e */
[----:B------:R-:W-:-:S04]  /*1810*/  IADD3.X R28, R40, UR5, RZ, P2, !PT ;  /* 0x00000005281c7c10 */ /* 0x000fc800097fe4ff */
[----:B------:R-:W-:Y:S01]  /*1820*/  ISETP.NE.AND.EX P1, PT, R28, RZ, PT, P1 ;  /* 0x000000ff1c00720c */ /* 0x000fe20003f25310 */
[-C--:B----4-:R-:W-:Y:S02]  /*1830*/  IMAD R25, R25, R26.reuse, RZ ;  /* 0x0000001a19197224 */ /* 0x090fe400078e02ff */
[----:B------:R-:W-:Y:S02]  /*1840*/  IMAD.IADD R19, R19, 0x1, R29 ;  /* 0x0000000113137824 */ /* 0x000fe400078e021d */
[C---:B------:R-:W-:Y:S02]  /*1850*/  IMAD R25, R24.reuse, R27, R25 ;  /* 0x0000001b18197224 */ /* 0x040fe400078e0219 */
[----:B------:R-:W-:Y:S01]  /*1860*/  IMAD.WIDE.U32 R38, R24, R26, R18 ;  /* 0x0000001a18267225 */ /* 0x000fe200078e0012 */
[----:B------:R-:W-:-:S04]  /*1870*/  IADD3 R24, P2, R12, R22, RZ ;  /* 0x000000160c187210 */ /* 0x000fc80007f5e0ff */
[----:B------:R-:W-:Y:S02]  /*1880*/  IADD3 R39, R39, R25, RZ ;  /* 0x0000001927277210 */ /* 0x000fe40007ffe0ff */
[----:B------:R-:W-:Y:S01]  /*1890*/  IADD3.X R25, R13, R41, RZ, P2, !PT ;  /* 0x000000290d197210 */ /* 0x000fe200017fe4ff */
[----:B------:R-:W-:Y:S06]  /*18a0*/  @P1 BRA `(.L_x_610) ;  /* 0xfffffffc005c1947 */ /* 0x000fec000383ffff */
.L_x_609:
[----:B------:R-:W-:Y:S05]  /*18b0*/  @!P0 BRA `(.L_x_608) ;  /* 0x0000000000ac8947 */ /* 0x000fea0003800000 */
[C---:B0-----:R-:W-:Y:S01]  /*18c0*/  IMAD R6, R14.reuse, UR5, RZ ;  /* 0x000000050e067c24 */ /* 0x041fe2000f8e02ff */
[----:B------:R-:W-:Y:S01]  /*18d0*/  ULDC.64 UR6, c[0x0][0x438] ;  /* 0x00010e0000067ab9 */ /* 0x000fe20000000a00 */
[----:B------:R-:W-:Y:S01]  /*18e0*/  IMAD.MOV.U32 R16, RZ, RZ, R10 ;  /* 0x000000ffff107224 */ /* 0x000fe200078e000a */
[----:B------:R-:W-:Y:S02]  /*18f0*/  ULEA UR6, UP0, UR4, UR6, 0x3 ;  /* 0x0000000604067291 */ /* 0x000fe4000f80183f */
[----:B------:R-:W-:Y:S01]  /*1900*/  IMAD R13, R15, UR4, R6 ;  /* 0x000000040f0d7c24 */ /* 0x000fe2000f8e0206 */
[----:B------:R-:W-:Y:S01]  /*1910*/  ULDC.64 UR12, c[0x0][0x420] ;  /* 0x00010800000c7ab9 */ /* 0x000fe20000000a00 */
[----:B------:R-:W-:Y:S01]  /*1920*/  IMAD.WIDE.U32 R16, R14, UR4, R16 ;  /* 0x000000040e107c25 */ /* 0x000fe2000f8e0010 */
[----:B------:R-:W-:Y:S01]  /*1930*/  ULEA.HI.X UR4, UR4, UR7, UR5, 0x3, UP0 ;  /* 0x0000000704047291 */ /* 0x000fe200080f1c05 */
[----:B------:R-:W-:-:S03]  /*1940*/  MOV R10, UR6 ;  /* 0x00000006000a7c02 */ /* 0x000fc60008000f00 */
[----:B------:R-:W-:Y:S02]  /*1950*/  IADD3 R13, R17, R13, RZ ;  /* 0x0000000d110d7210 */ /* 0x000fe40007ffe0ff */
[C---:B------:R-:W-:Y:S02]  /*1960*/  LEA R12, P0, R16.reuse, UR12, 0x3 ;  /* 0x0000000c100c7c11 */ /* 0x040fe4000f8018ff */
[----:B------:R-:W-:Y:S02]  /*1970*/  MOV R11, UR4 ;  /* 0x00000004000b7c02 */ /* 0x000fe40008000f00 */
        /* <DEDUP_REMOVED lines=10> */
[----:B------:R-:W-:Y:S02]  /*1a20*/  ISETP.NE.U32.AND P0, PT, R43, 0x2, PT ;  /* 0x000000022b00780c */ /* 0x000fe40003f05070 */
[C---:B------:R-:W-:Y:S02]  /*1a30*/  SHF.L.U32 R17, R14.reuse, 0x3, RZ ;  /* 0x000000030e117819 */ /* 0x040fe400000006ff */
[----:B------:R-:W-:Y:S02]  /*1a40*/  ISETP.NE.AND.EX P0, PT, RZ, RZ, PT, P0 ;  /* 0x000000ffff00720c */ /* 0x000fe40003f05300 */
[----:B------:R-:W-:Y:S02]  /*1a50*/  SHF.L.U64.HI R19, R14, 0x3, R15 ;  /* 0x000000030e137819 */ /* 0x000fe4000001020f */
[----:B------:R-:W-:Y:S01]  /*1a60*/  IADD3 R20, P1, R17, R12, RZ ;  /* 0x0000000c11147210 */ /* 0x000fe20007f3e0ff */
[----:B------:R-:W2:Y:S03]  /*1a70*/  LDG.E.64 R14, desc[UR8][R10.64+0x8] ;  /* 0x000008080a0e7981 */ /* 0x000ea6000c1e1b00 */
[----:B------:R-:W-:-:S05]  /*1a80*/  IADD3.X R21, R19, R13, RZ, P1, !PT ;  /* 0x0000000d13157210 */ /* 0x000fca0000ffe4ff */
[----:B------:R-:W-:Y:S01]  /*1a90*/  @P0 IADD3 R16, P1, R20, R17, RZ ;  /* 0x0000001114100210 */ /* 0x000fe20007f3e0ff */
[----:B------:R-:W2:Y:S03]  /*1aa0*/  LDG.E.64 R12, desc[UR8][R20.64] ;  /* 0x00000008140c7981 */ /* 0x000ea6000c1e1b00 */
[----:B------:R-:W-:Y:S02]  /*1ab0*/  @P0 IADD3.X R17, R21, R19, RZ, P1, !PT ;  /* 0x0000001315110210 */ /* 0x000fe40000ffe4ff */
[----:B------:R-:W3:Y:S04]  /*1ac0*/  @P0 LDG.E.64 R18, desc[UR8][R10.64+0x10] ;  /* 0x000010080a120981 */ /* 0x000ee8000c1e1b00 */
[----:B------:R-:W3:Y:S01]  /*1ad0*/  @P0 LDG.E.64 R16, desc[UR8][R16.64] ;  /* 0x0000000810100981 */ /* 0x000ee2000c1e1b00 */
[----:B--2---:R-:W-:-:S02]  /*1ae0*/  IMAD R13, R13, R14, RZ ;  /* 0x0000000e0d0d7224 */ /* 0x004fc400078e02ff */
[----:B------:R-:W-:-:S04]  /*1af0*/  IMAD.WIDE.U32 R38, R12, R14, R38 ;  /* 0x0000000e0c267225 */ /* 0x000fc800078e0026 */
[----:B------:R-:W-:Y:S02]  /*1b00*/  IMAD R13, R12, R15, R13 ;  /* 0x0000000f0c0d7224 */ /* 0x000fe400078e020d */
[-C--:B---3--:R-:W-:Y:S02]  /*1b10*/  @P0 IMAD R15, R17, R18.reuse, RZ ;  /* 0x00000012110f0224 */ /* 0x088fe400078e02ff */
[----:B------:R-:W-:Y:S02]  /*1b20*/  IMAD.IADD R39, R39, 0x1, R13 ;  /* 0x0000000127277824 */ /* 0x000fe400078e020d */
[C---:B------:R-:W-:Y:S02]  /*1b30*/  @P0 IMAD R15, R16.reuse, R19, R15 ;  /* 0x00000013100f0224 */ /* 0x040fe400078e020f */
[----:B------:R-:W-:-:S05]  /*1b40*/  @P0 IMAD.WIDE.U32 R18, R16, R18, R38 ;  /* 0x0000001210120225 */ /* 0x000fca00078e0026 */
[----:B------:R-:W-:Y:S02]  /*1b50*/  @P0 IADD3 R39, R19, R15, RZ ;  /* 0x0000000f13270210 */ /* 0x000fe40007ffe0ff */
[----:B------:R-:W-:-:S07]  /*1b60*/  @P0 MOV R38, R18 ;  /* 0x0000001200260202 */ /* 0x000fce0000000f00 */
.L_x_608:
[----:B------:R-:W-:Y:S01]  /*1b70*/  ULDC.64 UR4, c[0x0][0x410] ;  /* 0x0001040000047ab9 */ /* 0x000fe20000000a00 */
[----:B------:R-:W-:Y:S01]  /*1b80*/  VIADD R3, R3, 0x80 ;  /* 0x0000008003037836 */ /* 0x000fe20000000000 */
[----:B------:R-:W-:-:S04]  /*1b90*/  IADD3 R6, P0, R7, UR4, RZ ;  /* 0x0000000407067c10 */ /* 0x000fc8000ff1e0ff */
[----:B------:R-:W-:-:S05]  /*1ba0*/  IADD3.X R7, RZ, UR5, RZ, P0, !PT ;  /* 0x00000005ff077c10 */ /* 0x000fca00087fe4ff */
[----:B------:R1:W-:Y:S04]  /*1bb0*/  STG.E.64 desc[UR8][R6.64], R38 ;  /* 0x0000002606007986 */ /* 0x0003e8000c101b08 */
.L_x_606:
[----:B------:R-:W-:Y:S05]  /*1bc0*/  BSYNC B0 ;  /* 0x0000000000007941 */ /* 0x000fea0003800000 */
.L_x_605:
[----:B------:R-:W-:-:S13]  /*1bd0*/  ISETP.GE.AND P0, PT, R3, UR10, PT ;  /* 0x0000000a03007c0c */ /* 0x000fda000bf06270 */
[----:B------:R-:W-:Y:S05]  /*1be0*/  @P0 EXIT ;  /* 0x000000000000094d */ /* 0x000fea0003800000 */
[----:B0-----:R-:W0:Y:S01]  /*1bf0*/  LDC R14, c[0x0][0x218] ;  /* 0x00008600ff0e7b82 */ /* 0x001e220000000800 */
[----:B-1----:R-:W-:Y:S02]  /*1c00*/  CS2R R6, SRZ ;  /* 0x0000000000067805 */ /* 0x002fe4000001ff00 */
        /* <DEDUP_REMOVED lines=8> */
[----:B------:R-:W-:-:S04]  /*1c90*/  SHF.R.U32.HI R11, RZ, UR5, R10 ;  /* 0x00000005ff0b7c19 */ /* 0x000fc8000801160a */
[----:B------:R-:W-:-:S05]  /*1ca0*/  IADD3 R6, -R11, RZ, RZ ;  /* 0x000000ff0b067210 */ /* 0x000fca0007ffe1ff */
        /* <DEDUP_REMOVED lines=269> */
[----:B------:R-:W-:Y:S01]  /*2d80*/  ISETP.NE.AND P0, PT, R14, 0x18, PT ;  /* 0x000000180e00780c */ /* 0x000fe20003f05270 */
[----:B------:R-:W-:Y:S01]  /*2d90*/  IMAD.MOV.U32 R10, RZ, RZ, RZ ;  /* 0x000000ffff0a7224 */ /* 0x000fe200078e00ff */
[----:B------:R-:W-:Y:S01]  /*2da0*/  ULDC.64 UR6, c[0x0][0x330] ;  /* 0x0000cc0000067ab9 */ /* 0x000fe20000000a00 */
[----:B------:R-:W-:Y:S02]  /*2db0*/  ULDC UR4, c[0x0][0x338] ;  /* 0x0000ce0000047ab9 */ /* 0x000fe40000000800 */
[----:B------:R-:W-:-:S05]  /*2dc0*/  IMAD.HI.U32 R12, R11, UR7, R10 ;  /* 0x000000070b0c7c27 */ /* 0x000fca000f8e000a */
[----:B------:R-:W-:Y:S01]  /*2dd0*/  SHF.R.U32.HI R13, RZ, UR4, R12 ;  /* 0x00000004ff0d7c19 */ /* 0x000fe2000801160c */
[----:B------:R-:W-:Y:S02]  /*2de0*/  ULDC.64 UR4, c[0x0][0x400] ;  /* 0x0001000000047ab9 */ /* 0x000fe40000000a00 */
[----:B------:R-:W0:Y:S01]  /*2df0*/  @P0 LDC.64 R16, c[0x0][0x340] ;  /* 0x0000d000ff100b82 */ /* 0x000e220000000a00 */
[----:B------:R-:W-:Y:S02]  /*2e00*/  @P0 MOV R12, RZ ;  /* 0x000000ff000c0202 */ /* 0x000fe40000000f00 */
[----:B------:R-:W-:-:S05]  /*2e10*/  IADD3 R15, -R13, RZ, RZ ;  /* 0x000000ff0d0f7210 */ /* 0x000fca0007ffe1ff */
[----:B------:R-:W1:Y:S08]  /*2e20*/  @P0 LDC R14, c[0x0][0x33c] ;  /* 0x0000cf00ff0e0b82 */ /* 0x000e700000000800 */
[----:B------:R-:W2:Y:S01]  /*2e30*/  @P0 LDC.64 R18, c[0x0][0x408] ;  /* 0x00010200ff120b82 */ /* 0x000ea20000000a00 */
[----:B0-----:R-:W-:-:S05]  /*2e40*/  @P0 IMAD.HI.U32 R10, R13, R16, R12 ;  /* 0x000000100d0a0227 */ /* 0x001fca00078e000c */
[----:B------:R-:W-:Y:S01]  /*2e50*/  @P0 SHF.R.U32.HI R3, RZ, R17, R10 ;  /* 0x00000011ff030219 */ /* 0x000fe2000001160a */
[----:B------:R-:W-:-:S03]  /*2e60*/  IMAD R10, R15, UR6, R11 ;  /* 0x000000060f0a7c24 */ /* 0x000fc6000f8e020b */
[----:B------:R-:W-:Y:S01]  /*2e70*/  @P0 IADD3 R3, -R3, RZ, RZ ;  /* 0x000000ff03030210 */ /* 0x000fe20007ffe1ff */
[C---:B------:R-:W-:Y:S02]  /*2e80*/  IMAD R7, R10.reuse, UR4, R7 ;  /* 0x000000040a077c24 */ /* 0x040fe4000f8e0207 */
[----:B------:R-:W-:Y:S02]  /*2e90*/  IMAD R6, R10, UR5, R6 ;  /* 0x000000050a067c24 */ /* 0x000fe4000f8e0206 */
[----:B-1----:R-:W-:-:S04]  /*2ea0*/  @P0 IMAD R12, R14, R3, R13 ;  /* 0x000000030e0c0224 */ /* 0x002fc800078e020d */
[C---:B--2---:R-:W-:Y:S02]  /*2eb0*/  @P0 IMAD R7, R12.reuse, R18, R7 ;  /* 0x000000120c070224 */ /* 0x044fe400078e0207 */
[----:B------:R-:W-:-:S07]  /*2ec0*/  @P0 IMAD R6, R12, R19, R6 ;  /* 0x000000130c060224 */ /* 0x000fce00078e0206 */
.L_x_611:
[----:B------:R-:W-:Y:S01]  /*2ed0*/  ULDC.64 UR4, c[0x0][0x418] ;  /* 0x0001060000047ab9 */ /* 0x000fe20000000a00 */
[----:B------:R-:W-:Y:S01]  /*2ee0*/  ULDC.64 UR6, c[0x0][0x428] ;  /* 0x00010a0000067ab9 */ /* 0x000fe20000000a00 */
[----:B------:R-:W-:-:S05]  /*2ef0*/  IADD3 R10, P0, R6, UR4, RZ ;  /* 0x00000004060a7c10 */ /* 0x000fca000ff1e0ff */
[----:B------:R-:W-:Y:S01]  /*2f00*/  IMAD.X R11, RZ, RZ, UR5, P0 ;  /* 0x00000005ff0b7e24 */ /* 0x000fe200080e06ff */
[----:B------:R-:W-:-:S05]  /*2f10*/  ULDC.64 UR4, c[0x0][0x410] ;  /* 0x0001040000047ab9 */ /* 0x000fca0000000a00 */
[----:B------:R-:W2:Y:S01]  /*2f20*/  LDG.E.64 R10, desc[UR8][R10.64] ;  /* 0x000000080a0a7981 */ /* 0x000ea2000c1e1b00 */
[----:B------:R-:W-:Y:S02]  /*2f30*/  ISETP.GE.U32.AND P0, PT, R8, 0x1, PT ;  /* 0x000000010800780c */ /* 0x000fe40003f06070 */
[----:B------:R-:W-:Y:S02]  /*2f40*/  CS2R R14, SRZ ;  /* 0x00000000000e7805 */ /* 0x000fe4000001ff00 */
[----:B------:R-:W-:Y:S02]  /*2f50*/  IADD3 R6, P1, R7, UR4, RZ ;  /* 0x0000000407067c10 */ /* 0x000fe4000ff3e0ff */
[----:B------:R-:W-:Y:S02]  /*2f60*/  ISETP.GE.AND.EX P0, PT, R9, RZ, PT, P0 ;  /* 0x000000ff0900720c */ /* 0x000fe40003f06300 */
[----:B------:R-:W-:Y:S01]  /*2f70*/  IADD3.X R7, RZ, UR5, RZ, P1, !PT ;  /* 0x00000005ff077c10 */ /* 0x000fe20008ffe4ff */
[----:B--2---:R-:W-:-:S02]  /*2f80*/  IMAD R3, R11, UR6, RZ ;  /* 0x000000060b037c24 */ /* 0x004fc4000f8e02ff */
[----:B------:R-:W-:-:S04]  /*2f90*/  IMAD.WIDE.U32 R8, R10, UR6, RZ ;  /* 0x000000060a087c25 */ /* 0x000fc8000f8e00ff */
[----:B------:R-:W-:-:S04]  /*2fa0*/  IMAD R17, R10, UR7, R3 ;  /* 0x000000070a117c24 */ /* 0x000fc8000f8e0203 */
[----:B------:R-:W-:Y:S05]  /*2fb0*/  @!P0 BRA `(.L_x_612) ;  /* 0x0000000400b48947 */ /* 0x000fea0003800000 */
[----:B------:R-:W-:Y:S01]  /*2fc0*/  ISETP.GE.U32.AND P0, PT, R2, 0x3, PT ;  /* 0x000000030200780c */ /* 0x000fe20003f06070 */
[----:B------:R-:W-:Y:S01]  /*2fd0*/  UMOV UR4, URZ ;  /* 0x0000003f00047c82 */ /* 0x000fe20008000000 */
[----:B------:R-:W0:Y:S01]  /*2fe0*/  LDC.64 R2, c[0x0][0x440] ;  /* 0x00011000ff027b82 */ /* 0x000e220000000a00 */
        /* <DEDUP_REMOVED lines=9> */
[----:B------:R-:W-:Y:S01]  /*3080*/  IADD3 R12, P2, R13, -R0, RZ ;  /* 0x800000000d0c7210 */ /* 0x000fe20007f5e0ff */
[----:B0-----:R-:W-:Y:S01]  /*3090*/  IMAD.WIDE.U32 R10, R2, 0x8, RZ ;  /* 0x00000008020a7825 */ /* 0x001fe200078e00ff */
[----:B------:R-:W-:Y:S01]  /*30a0*/  ULDC.64 UR4, c[0x0][0x420] ;  /* 0x0001080000047ab9 */ /* 0x000fe20000000a00 */
[----:B------:R-:W-:Y:S02]  /*30b0*/  SHF.L.U32 R37, R3, 0x3, RZ ;  /* 0x0000000303257819 */ /* 0x000fe400000006ff */
[C---:B------:R-:W-:Y:S01]  /*30c0*/  LEA R22, P1, R8.reuse, UR4, 0x3 ;  /* 0x0000000408167c11 */ /* 0x040fe2000f8218ff */
[----:B------:R-:W-:Y:S01]  /*30d0*/  ULDC UR4, c[0x0][0x438] ;  /* 0x00010e0000047ab9 */ /* 0x000fe20000000800 */
[----:B------:R-:W-:Y:S01]  /*30e0*/  IMAD.X R0, RZ, RZ, ~R4, P2 ;  /* 0x000000ffff007224 */ /* 0x000fe200010e0e04 */
[----:B------:R-:W-:Y:S02]  /*30f0*/  IADD3 R37, R11, R37, RZ ;  /* 0x000000250b257210 */ /* 0x000fe40007ffe0ff */
[----:B------:R-:W-:Y:S01]  /*3100*/  LEA.HI.X R23, R8, UR5, R5, 0x3, P1 ;  /* 0x0000000508177c11 */ /* 0x000fe200088f1c05 */
[----:B------:R-:W-:Y:S01]  /*3110*/  UMOV UR5, URZ ;  /* 0x0000003f00057c82 */ /* 0x000fe20008000000 */
[----:B------:R-:W-:Y:S01]  /*3120*/  MOV R16, UR4 ;  /* 0x0000000400107c02 */ /* 0x000fe20008000f00 */
[----:B------:R-:W-:-:S06]  /*3130*/  UMOV UR4, URZ ;  /* 0x0000003f00047c82 */ /* 0x000fcc0008000000 */
.L_x_614:
[----:B------:R-:W2:Y:S01]  /*3140*/  LDG.E.64 R32, desc[UR8][R22.64] ;  /* 0x0000000816207981 */ /* 0x000ea2000c1e1b00 */
[----:B------:R-:W-:-:S03]  /*3150*/  IADD3 R38, P1, R22, R10, RZ ;  /* 0x0000000a16267210 */ /* 0x000fc60007f3e0ff */
[----:B-1----:R-:W2:Y:S01]  /*3160*/  LDG.E.64 R34, desc[UR8][R16.64] ;  /* 0x0000000810227981 */ /* 0x002ea2000c1e1b00 */
[----:B------:R-:W-:Y:S02]  /*3170*/  IADD3.X R39, R23, R37, RZ, P1, !PT ;  /* 0x0000002517277210 */ /* 0x000fe40000ffe4ff */
[-C--:B------:R-:W-:Y:S01]  /*3180*/  IADD3 R40, P1, R38, R10.reuse, RZ ;  /* 0x0000000a26287210 */ /* 0x080fe20007f3e0ff */
[----:B------:R-:W3:Y:S04]  /*3190*/  LDG.E.64 R30, desc[UR8][R16.64+0x8] ;  /* 0x00000808101e7981 */ /* 0x000ee8000c1e1b00 */
[----:B------:R-:W3:Y:S01]  /*31a0*/  LDG.E.64 R28, desc[UR8][R38.64] ;  /* 0x00000008261c7981 */ /* 0x000ee2000c1e1b00 */
[----:B------:R-:W-:Y:S01]  /*31b0*/  IMAD.X R41, R39, 0x1, R37, P1 ;  /* 0x0000000127297824 */ /* 0x000fe200008e0625 */
[----:B------:R-:W-:-:S02]  /*31c0*/  IADD3 R18, P1, R40, R10, RZ ;  /* 0x0000000a28127210 */ /* 0x000fc40007f3e0ff */
[----:B------:R-:W4:Y:S04]  /*31d0*/  LDG.E.64 R20, desc[UR8][R16.64+0x10] ;  /* 0x0000100810147981 */ /* 0x000f28000c1e1b00 */
[----:B------:R-:W4:Y:S01]  /*31e0*/  LDG.E.64 R26, desc[UR8][R40.64] ;  /* 0x00000008281a7981 */ /* 0x000f22000c1e1b00 */
[----:B------:R-:W-:-:S03]  /*31f0*/  IADD3.X R19, R41, R37, RZ, P1, !PT ;  /* 0x0000002529137210 */ /* 0x000fc60000ffe4ff */
[----:B------:R0:W5:Y:S04]  /*3200*/  LDG.E.64 R24, desc[UR8][R16.64+0x18] ;  /* 0x0000180810187981 */ /* 0x000168000c1e1b00 */
[----:B------:R-:W5:Y:S01]  /*3210*/  LDG.E.64 R22, desc[UR8][R18.64] ;  /* 0x0000000812167981 */ /* 0x000f62000c1e1b00 */
        /* <DEDUP_REMOVED lines=12> */
[----:B----4-:R-:W-:Y:S01]  /*32e0*/  IMAD R15, R27, R20, RZ ;  /* 0x000000141b0f7224 */ /* 0x010fe200078e02ff */
[----:B------:R-:W-:Y:S02]  /*32f0*/  ISETP.NE.U32.AND P1, PT, R14, RZ, PT ;  /* 0x000000ff0e00720c */ /* 0x000fe40003f25070 */
[----:B------:R-:W-:Y:S01]  /*3300*/  IADD3 R29, R29, R31, RZ ;  /* 0x0000001f1d1d7210 */ /* 0x000fe20007ffe0ff */
[----:B------:R-:W-:Y:S01]  /*3310*/  IMAD R15, R26, R21, R15 ;  /* 0x000000151a0f7224 */ /* 0x000fe200078e020f */
[----:B------:R-:W-:Y:S01]  /*3320*/  IADD3.X R14, R0, UR5, RZ, P2, !PT ;  /* 0x00000005000e7c10 */ /* 0x000fe200097fe4ff */
[----:B-----5:R-:W-:Y:S02]  /*3330*/  IMAD R23, R23, R24, RZ ;  /* 0x0000001817177224 */ /* 0x020fe400078e02ff */
[----:B------:R-:W-:Y:S01]  /*3340*/  IMAD.WIDE.U32 R20, R26, R20, R28 ;  /* 0x000000141a147225 */ /* 0x000fe200078e001c */
[----:B------:R-:W-:-:S03]  /*3350*/  ISETP.NE.AND.EX P1, PT, R14, RZ, PT, P1 ;  /* 0x000000ff0e00720c */ /* 0x000fc60003f25310 */
[----:B------:R-:W-:Y:S02]  /*3360*/  IMAD.IADD R21, R21, 0x1, R15 ;  /* 0x0000000115157824 */ /* 0x000fe400078e020f */
[C---:B------:R-:W-:Y:S02]  /*3370*/  IMAD R23, R22.reuse, R25, R23 ;  /* 0x0000001916177224 */ /* 0x040fe400078e0217 */
[----:B------:R-:W-:Y:S01]  /*3380*/  IMAD.WIDE.U32 R14, R22, R24, R20 ;  /* 0x00000018160e7225 */ /* 0x000fe200078e0014 */
[----:B------:R-:W-:-:S04]  /*3390*/  IADD3 R22, P2, R18, R10, RZ ;  /* 0x0000000a12167210 */ /* 0x000fc80007f5e0ff */
[----:B------:R-:W-:Y:S02]  /*33a0*/  IADD3 R15, R15, R23, RZ ;  /* 0x000000170f0f7210 */ /* 0x000fe40007ffe0ff */
[----:B------:R-:W-:Y:S01]  /*33b0*/  IADD3.X R23, R19, R37, RZ, P2, !PT ;  /* 0x0000002513177210 */ /* 0x000fe200017fe4ff */
[----:B------:R-:W-:Y:S06]  /*33c0*/  @P1 BRA `(.L_x_614) ;  /* 0xfffffffc005c1947 */ /* 0x000fec000383ffff */
.L_x_613:
[----:B------:R-:W-:Y:S05]  /*33d0*/  @!P0 BRA `(.L_x_612) ;  /* 0x0000000000ac8947 */ /* 0x000fea0003800000 */
[----:B------:R-:W-:Y:S01]  /*33e0*/  MOV R4, R8 ;  /* 0x0000000800047202 */ /* 0x000fe20000000f00 */
[C---:B0-----:R-:W-:Y:S01]  /*33f0*/  IMAD R0, R2.reuse, UR5, RZ ;  /* 0x0000000502007c24 */ /* 0x041fe2000f8e02ff */
[----:B------:R-:W-:Y:S01]  /*3400*/  ULDC.64 UR6, c[0x0][0x438] ;  /* 0x00010e0000067ab9 */ /* 0x000fe20000000a00 */
[----:B------:R-:W-:Y:S01]  /*3410*/  ULDC.64 UR10, c[0x0][0x420] ;  /* 0x00010800000a7ab9 */ /* 0x000fe20000000a00 */
[----:B------:R-:W-:Y:S02]  /*3420*/  ULEA UR6, UP0, UR4, UR6, 0x3 ;  /* 0x0000000604067291 */ /* 0x000fe4000f80183f */
[----:B------:R-:W-:-:S04]  /*3430*/  IMAD.WIDE.U32 R4, R2, UR4, R4 ;  /* 0x0000000402047c25 */ /* 0x000fc8000f8e0004 */
[----:B------:R-:W-:Y:S01]  /*3440*/  IMAD R9, R3, UR4, R0 ;  /* 0x0000000403097c24 */ /* 0x000fe2000f8e0200 */
[----:B------:R-:W-:Y:S01]  /*3450*/  ULEA.HI.X UR4, UR4, UR7, UR5, 0x3, UP0 ;  /* 0x0000000704047291 */ /* 0x000fe200080f1c05 */
[C---:B------:R-:W-:Y:S02]  /*3460*/  LEA R10, P0, R4.reuse, UR10, 0x3 ;  /* 0x0000000a040a7c11 */ /* 0x040fe4000f8018ff */
[----:B------:R-:W-:Y:S01]  /*3470*/  IMAD.IADD R5, R5, 0x1, R9 ;  /* 0x0000000105057824 */ /* 0x000fe200078e0209 */
[----:B------:R-:W-:Y:S02]  /*3480*/  MOV R16, UR6 ;  /* 0x0000000600107c02 */ /* 0x000fe40008000f00 */
        /* <DEDUP_REMOVED lines=8> */
[----:B------:R-:W-:-:S05]  /*3510*/  IMAD R5, R4, R9, R5 ;  /* 0x0000000904057224 */ /* 0x000fca00078e0205 */
[----:B------:R-:W-:Y:S01]  /*3520*/  IADD3 R15, R15, R5, RZ ;  /* 0x000000050f0f7210 */ /* 0x000fe20007ffe0ff */
[----:B------:R-:W-:Y:S06]  /*3530*/  @!P0 BRA `(.L_x_612) ;  /* 0x0000000000548947 */ /* 0x000fec0003800000 */
[----:B------:R-:W-:Y:S01]  /*3540*/  ISETP.NE.U32.AND P0, PT, R13, 0x2, PT ;  /* 0x000000020d00780c */ /* 0x000fe20003f05070 */
[----:B------:R-:W2:Y:S01]  /*3550*/  LDG.E.64 R4, desc[UR8][R16.64+0x8] ;  /* 0x0000080810047981 */ /* 0x000ea2000c1e1b00 */
[C---:B------:R-:W-:Y:S02]  /*3560*/  SHF.L.U32 R19, R2.reuse, 0x3, RZ ;  /* 0x0000000302137819 */ /* 0x040fe400000006ff */
[----:B------:R-:W-:Y:S02]  /*3570*/  ISETP.NE.AND.EX P0, PT, RZ, RZ, PT, P0 ;  /* 0x000000ffff00720c */ /* 0x000fe40003f05300 */
[----:B------:R-:W-:Y:S02]  /*3580*/  SHF.L.U64.HI R9, R2, 0x3, R3 ;  /* 0x0000000302097819 */ /* 0x000fe40000010203 */
[----:B------:R-:W-:-:S05]  /*3590*/  IADD3 R12, P1, R10, R19, RZ ;  /* 0x000000130a0c7210 */ /* 0x000fca0007f3e0ff */
[----:B------:R-:W-:-:S04]  /*35a0*/  IMAD.X R13, R11, 0x1, R9, P1 ;  /* 0x000000010b0d7824 */ /* 0x000fc800008e0609 */
[----:B------:R-:W-:Y:S01]  /*35b0*/  @P0 IADD3 R8, P1, R12, R19, RZ ;  /* 0x000000130c080210 */ /* 0x000fe20007f3e0ff */
[----:B------:R-:W2:Y:S03]  /*35c0*/  LDG.E.64 R2, desc[UR8][R12.64] ;  /* 0x000000080c027981 */ /* 0x000ea6000c1e1b00 */
[----:B------:R-:W-:Y:S01]  /*35d0*/  @P0 IADD3.X R9, R13, R9, RZ, P1, !PT ;  /* 0x000000090d090210 */ /* 0x000fe20000ffe4ff */
[----:B------:R-:W3:Y:S05]  /*35e0*/  @P0 LDG.E.64 R10, desc[UR8][R16.64+0x10] ;  /* 0x00001008100a0981 */ /* 0x000eea000c1e1b00 */
[----:B------:R-:W3:Y:S01]  /*35f0*/  @P0 LDG.E.64 R8, desc[UR8][R8.64] ;  /* 0x0000000808080981 */ /* 0x000ee2000c1e1b00 */
[----:B--2---:R-:W-:-:S02]  /*3600*/  IMAD R3, R3, R4, RZ ;  /* 0x0000000403037224 */ /* 0x004fc400078e02ff */
[----:B------:R-:W-:-:S04]  /*3610*/  IMAD.WIDE.U32 R14, R2, R4, R14 ;  /* 0x00000004020e7225 */ /* 0x000fc800078e000e */
[----:B------:R-:W-:Y:S02]  /*3620*/  IMAD R3, R2, R5, R3 ;  /* 0x0000000502037224 */ /* 0x000fe400078e0203 */
[----:B---3--:R-:W-:-:S03]  /*3630*/  @P0 IMAD R5, R9, R10, RZ ;  /* 0x0000000a09050224 */ /* 0x008fc600078e02ff */
[----:B------:R-:W-:Y:S01]  /*3640*/  IADD3 R15, R15, R3, RZ ;  /* 0x000000030f0f7210 */ /* 0x000fe20007ffe0ff */
[C---:B------:R-:W-:Y:S02]  /*3650*/  @P0 IMAD R5, R8.reuse, R11, R5 ;  /* 0x0000000b08050224 */ /* 0x040fe400078e0205 */
[----:B------:R-:W-:-:S05]  /*3660*/  @P0 IMAD.WIDE.U32 R10, R8, R10, R14 ;  /* 0x0000000a080a0225 */ /* 0x000fca00078e000e */
[----:B------:R-:W-:Y:S02]  /*3670*/  @P0 IADD3 R15, R11, R5, RZ ;  /* 0x000000050b0f0210 */ /* 0x000fe40007ffe0ff */
[----:B------:R-:W-:-:S07]  /*3680*/  @P0 MOV R14, R10 ;  /* 0x0000000a000e0202 */ /* 0x000fce0000000f00 */
.L_x_612:
[----:B------:R-:W-:Y:S01]  /*3690*/  STG.E.64 desc[UR8][R6.64], R14 ;  /* 0x0000000e06007986 */ /* 0x000fe2000c101b08 */
[----:B------:R-:W-:Y:S05]  /*36a0*/  EXIT ;  /* 0x000000000000794d */ /* 0x000fea0003800000 */
.L_x_615:
        /* <DEDUP_REMOVED lines=13> */
.L_x_3944:


//--------------------- .text._ZN2at6native27unrolled_elementwise_kernelIZZNS0_61_GLOBAL__N__ae8afa13_23_FlattenIndicesKernel_cu_75b981de_308221_flatten_indices_implINS2_18CUDAKernelLauncherElLl0EEENS_6TensorERKS5_N3c108ArrayRefIlEEENKUlvE0_clEvEUllE_St5arrayIPcLm2EELi4E23TrivialOffsetCalculatorILi1EjESH_NS0_6memory15LoadWithoutCastENSI_16StoreWithoutCastEEEviT_T0_T2_T3_T4_T5_ --------------------------
	.section	.text._ZN2at6native27unrolled_elementwise_kernelIZZNS0_61_GLOBAL__N__ae8afa13_23_FlattenIndicesKernel_cu_75b981de_308221_flatten_indices_implINS2_18CUDAKernelLauncherElLl0EEENS_6TensorERKS5_N3c108ArrayRefIlEEENKUlvE0_clEvEUllE_St5arrayIPcLm2EELi4E23TrivialOffsetCalculatorILi1EjESH_NS0_6memory15LoadWithoutCastENSI_16StoreWithoutCastEEEviT_T0_T2_T3_T4_T5_,"ax",@progbits
	.align	128
        .global         _ZN2at6native27unrolled_elementwise_kernelIZZNS0_61_GLOBAL__N__ae8afa13_23_FlattenIndicesKernel_cu_75b981de_308221_flatten_indices_implINS2_18CUDAKernelLauncherElLl0EEENS_6TensorERKS5_N3c108ArrayRefIlEEENKUlvE0_clEvEUllE_St5arrayIPcLm2EELi4E23TrivialOffsetCalculatorILi1EjESH_NS0_6memory15LoadWithoutCastENSI_16StoreWithoutCastEEEviT_T0_T2_T3_T4_T5_
        .type           _ZN2at6native27unrolled_elementwise_kernelIZZNS0_61_GLOBAL__N__ae8afa13_23_FlattenIndicesKernel_cu_75b981de_308221_flatten_indices_implINS2_18CUDAKernelLauncherElLl0EEENS_6TensorERKS5_N3c108ArrayRefIlEEENKUlvE0_clEvEUllE_St5arrayIPcLm2EELi4E23TrivialOffsetCalculatorILi1EjESH_NS0_6memory15LoadWithoutCastENSI_16StoreWithoutCastEEEviT_T0_T2_T3_T4_T5_,@function
        .size           _ZN2at6native27unrolled_elementwise_kernelIZZNS0_61_GLOBAL__N__ae8afa13_23_FlattenIndicesKernel_cu_75b981de_308221_flatten_indices_implINS2_18CUDAKernelLauncherElLl0EEENS_6TensorERKS5_N3c108ArrayRefIlEEENKUlvE0_clEvEUllE_St5arrayIPcLm2EELi4E23TrivialOffsetCalculatorILi1EjESH_NS0_6memory15LoadWithoutCastENSI_16StoreWithoutCastEEEviT_T0_T2_T3_T4_T5_,(.L_x_3945 - _ZN2at6native27unrolled_elementwise_kernelIZZNS0_61_GLOBAL__N__ae8afa13_23_FlattenIndicesKernel_cu_75b981de_308221_flatten_indices_implINS2_18CUDAKernelLauncherElLl0EEENS_6TensorERKS5_N3c108ArrayRefIlEEENKUlvE0_clEvEUllE_St5arrayIPcLm2EELi4E23TrivialOffsetCalculatorILi1EjESH_NS0_6memory15LoadWithoutCastENSI_16StoreWithoutCastEEEviT_T0_T2_T3_T4_T5_)
        .other          _ZN2at6native27unrolled_elementwise_kernelIZZNS0_61_GLOBAL__N__ae8afa13_23_FlattenIndicesKernel_cu_75b981de_308221_flatten_indices_implINS2_18CUDAKernelLauncherElLl0EEENS_6TensorERKS5_N3c108ArrayRefIlEEENKUlvE0_clEvEUllE_St5arrayIPcLm2EELi4E23TrivialOffsetCalculatorILi1EjESH_NS0_6memory15LoadWithoutCastENSI_16StoreWithoutCastEEEviT_T0_T2_T3_T4_T5_,@"STO_CUDA_ENTRY STV_DEFAULT"
_ZN2at6native27unrolled_elementwise_kernelIZZNS0_61_GLOBAL__N__ae8afa13_23_FlattenIndicesKernel_cu_75b981de_308221_flatten_indices_implINS2_18CUDAKernelLauncherElLl0EEENS_6TensorERKS5_N3c108ArrayRefIlEEENKUlvE0_clEvEUllE_St5arrayIPcLm2EELi4E23TrivialOffsetCalculatorILi1EjESH_NS0_6memory15LoadWithoutCastENSI_16StoreWithoutCastEEEviT_T0_T2_T3_T4_T5_:
.text._ZN2at6native27unrolled_elementwise_kernelIZZNS0_61_GLOBAL__N__ae8afa13_23_FlattenIndicesKernel_cu_75b981de_308221_flatten_indices_implINS2_18CUDAKernelLauncherElLl0EEENS_6TensorERKS5_N3c108ArrayRefIlEEENKUlvE0_clEvEUllE_St5arrayIPcLm2EELi4E23TrivialOffsetCalculatorILi1EjESH_NS0_6memory15LoadWithoutCastENSI_16StoreWithoutCastEEEviT_T0_T2_T3_T4_T5_:
[----:B------:R-:W-:Y:S01]  /*0000*/  LDC R1, c[0x0][0x28] ;  /* 0x00000a00ff017b82 */ /* 0x000fe20000000800 */
[----:B------:R-:W0:Y:S07]  /*0010*/  S2R R8, SR_TID.X ;  /* 0x0000000000087919 */ /* 0x000e2e0000002100 */
[----:B------:R-:W1:Y:S01]  /*0020*/  S2UR UR14, SR_CTAID.X ;  /* 0x00000000000e79c3 */ /* 0x000e620000002500 */
[----:B------:R-:W-:Y:S01]  /*0030*/  ULDC UR4, c[0x0][0x210] ;  /* 0x0000840000047ab9 */ /* 0x000fe20000000800 */
[----:B------:R-:W-:Y:S01]  /*0040*/  CS2R R14, SRZ ;  /* 0x00000000000e7805 */ /* 0x000fe2000001ff00 */
[----:B------:R-:W-:Y:S01]  /*0050*/  ULDC.64 UR12, c[0x0][0x208] ;  /* 0x00008200000c7ab9 */ /* 0x000fe20000000a00 */
[----:B------:R-:W-:Y:S01]  /*0060*/  ULDC.64 UR16, c[0x0][0x228] ;  /* 0x00008a0000107ab9 */ /* 0x000fe20000000a00 */
[----:B------:R-:W-:Y:S01]  /*0070*/  CS2R R28, SRZ ;  /* 0x00000000001c7805 */ /* 0x000fe2000001ff00 */
[----:B-1----:R-:W-:-:S02]  /*0080*/  UIMAD UR4, UR14, -0x200, UR4 ;  /* 0xfffffe000e0478a4 */ /* 0x002fc4000f8e0204 */
[----:B------:R-:W-:Y:S01]  /*0090*/  MOV R11, UR14 ;  /* 0x0000000e000b7c02 */ /* 0x000fe20008000f00 */
[----:B------:R-:W-:Y:S01]  /*00a0*/  IMAD.U32 R19, RZ, RZ, UR14 ;  /* 0x0000000eff137e24 */ /* 0x000fe2000f8e00ff */
[----:B------:R-:W-:Y:S01]  /*00b0*/  MOV R9, UR14 ;  /* 0x0000000e00097c02 */ /* 0x000fe20008000f00 */
[----:B------:R-:W-:Y:S01]  /*00c0*/  IMAD.U32 R17, RZ, RZ, UR14 ;  /* 0x0000000eff117e24 */ /* 0x000fe2000f8e00ff */
[----:B0-----:R-:W-:Y:S02]  /*00d0*/  ISETP.GE.AND P1, PT, R8, UR4, PT ;  /* 0x0000000408007c0c */ /* 0x001fe4000bf26270 */
[----:B------:R-:W-:-:S11]  /*00e0*/  MOV R0, R8 ;  /* 0x0000000800007202 */ /* 0x000fd60000000f00 */
[----:B------:R-:W-:Y:S01]  /*00f0*/  @!P1 VIADD R8, R0, 0x80 ;  /* 0x0000008000089836 */ /* 0x000fe20000000000 */
[----:B------:R-:W0:Y:S01]  /*0100*/  @!P1 LDC.64 R12, c[0x0][0x250] ;  /* 0x00009400ff0c9b82 */ /* 0x000e220000000a00 */
[----:B------:R-:W-:-:S03]  /*0110*/  @!P1 LEA R9, R9, R0, 0x9 ;  /* 0x0000000009099211 */ /* 0x000fc600078e48ff */
[----:B------:R-:W-:-:S13]  /*0120*/  ISETP.GE.AND P0, PT, R8, UR4, PT ;  /* 0x0000000408007c0c */ /* 0x000fda000bf06270 */
[----:B------:R-:W-:Y:S01]  /*0130*/  @!P0 IMAD R11, R11, 0x200, R8 ;  /* 0x000002000b0b8824 */ /* 0x000fe200078e0208 */
[----:B------:R-:W-:Y:S01]  /*0140*/  @!P0 IADD3 R8, R8, 0x80, RZ ;  /* 0x0000008008088810 */ /* 0x000fe20007ffe0ff */
[----:B------:R-:W1:Y:S03]  /*0150*/  @!P0 LDC.64 R6, c[0x0][0x250] ;  /* 0x00009400ff068b82 */ /* 0x000e660000000a00 */
[----:B------:R-:W-:Y:S01]  /*0160*/  ISETP.GE.AND P3, PT, R8, UR4, PT ;  /* 0x0000000408007c0c */ /* 0x000fe2000bf66270 */
[----:B0-----:R-:W-:-:S05]  /*0170*/  @!P1 IMAD.WIDE.U32 R12, R9, 0x8, R12 ;  /* 0x00000008090c9825 */ /* 0x001fca00078e000c */
[----:B------:R-:W5:Y:S07]  /*0180*/  @!P1 LDG.E.64 R14, desc[UR12][R12.64] ;  /* 0x0000000c0c0e9981 */ /* 0x000f6e000c1e1b00 */
[----:B------:R-:W-:Y:S01]  /*0190*/  @!P3 LEA R19, R19, R8, 0x9 ;  /* 0x000000081313b211 */ /* 0x000fe200078e48ff */
[----:B------:R-:W-:Y:S01]  /*01a0*/  @!P3 VIADD R8, R8, 0x80 ;  /* 0x000000800808b836 */ /* 0x000fe20000000000 */
[----:B------:R-:W0:Y:S04]  /*01b0*/  @!P3 LDC.64 R4, c[0x0][0x250] ;  /* 0x00009400ff04bb82 */ /* 0x000e280000000a00 */
[----:B------:R-:W-:Y:S01]  /*01c0*/  ISETP.GE.AND P2, PT, R8, UR4, PT ;  /* 0x0000000408007c0c */ /* 0x000fe2000bf46270 */
[----:B-1----:R-:W-:Y:S01]  /*01d0*/  @!P0 IMAD.WIDE.U32 R6, R11, 0x8, R6 ;  /* 0x000000080b068825 */ /* 0x002fe200078e0006 */
[----:B------:R-:W-:Y:S01]  /*01e0*/  CS2R R10, SRZ ;  /* 0x00000000000a7805 */ /* 0x000fe2000001ff00 */
[----:B------:R-:W-:-:S03]  /*01f0*/  UISETP.GE.U32.AND UP0, UPT, UR16, 0x1, UPT ;  /* 0x000000011000788c */ /* 0x000fc6000bf06070 */
[----:B------:R1:W5:Y:S07]  /*0200*/  @!P0 LDG.E.64 R28, desc[UR12][R6.64] ;  /* 0x0000000c061c8981 */ /* 0x00036e000c1e1b00 */
[----:B------:R-:W2:Y:S01]  /*0210*/  @!P2 LDC.64 R2, c[0x0][0x250] ;  /* 0x00009400ff02ab82 */ /* 0x000ea20000000a00 */
[----:B------:R-:W-:Y:S01]  /*0220*/  @!P2 IMAD R17, R17, 0x200, R8 ;  /* 0x000002001111a824 */ /* 0x000fe200078e0208 */
[----:B------:R-:W-:Y:S01]  /*0230*/  CS2R R8, SRZ ;  /* 0x0000000000087805 */ /* 0x000fe2000001ff00 */
[----:B0-----:R-:W-:-:S05]  /*0240*/  @!P3 IMAD.WIDE.U32 R18, R19, 0x8, R4 ;  /* 0x000000081312b825 */ /* 0x001fca00078e0004 */
[----:B------:R0:W5:Y:S01]  /*0250*/  @!P3 LDG.E.64 R10, desc[UR12][R18.64] ;  /* 0x0000000c120ab981 */ /* 0x000162000c1e1b00 */
[----:B--2---:R-:W-:-:S05]  /*0260*/  @!P2 IMAD.WIDE.U32 R16, R17, 0x8, R2 ;  /* 0x000000081110a825 */ /* 0x004fca00078e0002 */
[----:B------:R0:W5:Y:S01]  /*0270*/  @!P2 LDG.E.64 R8, desc[UR12][R16.64] ;  /* 0x0000000c1008a981 */ /* 0x000162000c1e1b00 */
[----:B------:R-:W-:-:S06]  /*0280*/  UISETP.GE.AND.EX UP0, UPT, UR17, URZ, UPT, UP0 ;  /* 0x0000003f1100728c */ /* 0x000fcc000bf06300 */
[----:B------:R-:W-:Y:S02]  /*0290*/  PLOP3.LUT P0, PT, PT, PT, UP0, 0x80, 0x0 ;  /* 0x000000000000781c */ /* 0x000fe40003f0f008 */
[----:B------:R-:W-:Y:S02]  /*02a0*/  CS2R R2, SRZ ;  /* 0x0000000000027805 */ /* 0x000fe4000001ff00 */
[----:B------:R-:W-:Y:S02]  /*02b0*/  CS2R R4, SRZ ;  /* 0x0000000000047805 */ /* 0x000fe4000001ff00 */
[----:B-1----:R-:W-:Y:S02]  /*02c0*/  CS2R R6, SRZ ;  /* 0x0000000000067805 */ /* 0x002fe4000001ff00 */
[----:B------:R-:W-:-:S05]  /*02d0*/  CS2R R24, SRZ ;  /* 0x0000000000187805 */ /* 0x000fca000001ff00 */
[----:B0-----:R-:W-:Y:S05]  /*02e0*/  @!P0 BRA `(.L_x_616) ;  /* 0x0000005800fc8947 */ /* 0x001fea0003800000 */
[----:B------:R-:W-:Y:S04]  /*02f0*/  BSSY B0, `(.L_x_617) ;  /* 0x0000168000007945 */ /* 0x000fe80003800000 */
[----:B------:R-:W-:Y:S05]  /*0300*/  @P1 BRA `(.L_x_618) ;  /* 0x0000001400981947 */ /* 0x000fea0003800000 */
[----:B------:R-:W-:Y:S01]  /*0310*/  UMOV UR4, 0xffffffff ;  /* 0xffffffff00047882 */ /* 0x000fe20000000000 */
[----:B------:R-:W-:Y:S01]  /*0320*/  UMOV UR5, 0xffffffff ;  /* 0xffffffff00057882 */ /* 0x000fe20000000000 */
[----:B------:R-:W-:Y:S01]  /*0330*/  ULDC.64 UR10, c[0x0][0x238] ;  /* 0x00008e00000a7ab9 */ /* 0x000fe20000000a00 */
[----:B------:R-:W-:Y:S01]  /*0340*/  UIMAD.WIDE.U32 UR4, UR16, 0x1, UR4 ;  /* 0x00000001100478a5 */ /* 0x000fe2000f8e0004 */
[----:B------:R-:W-:-:S03]  /*0350*/  CS2R R24, SRZ ;  /* 0x0000000000187805 */ /* 0x000fc6000001ff00 */
[----:B------:R-:W-:Y:S02]  /*0360*/  UIADD3 UR5, UR5, UR17, URZ ;  /* 0x0000001105057290 */ /* 0x000fe4000fffe03f */
[----:B------:R-:W-:-:S04]  /*0370*/  UISETP.GE.U32.AND UP0, UPT, UR4, 0x3, UPT ;  /* 0x000000030400788c */ /* 0x000fc8000bf06070 */
[----:B------:R-:W-:-:S03]  /*0380*/  UISETP.GE.U32.AND.EX UP0, UPT, UR5, URZ, UPT, UP0 ;  /* 0x0000003f0500728c */ /* 0x000fc6000bf06100 */
[----:B------:R-:W-:Y:S02]  /*0390*/  ULDC.64 UR4, c[0x0][0x220] ;  /* 0x0000880000047ab9 */ /* 0x000fe40000000a00 */
[----:B-----5:R-:W-:Y:S01]  /*03a0*/  IMAD R15, R15, UR4, RZ ;  /* 0x000000040f0f7c24 */ /* 0x020fe2000f8e02ff */
[----:B------:R-:W-:Y:S01]  /*03b0*/  PLOP3.LUT P0, PT, PT, PT, UP0, 0x80, 0x0 ;  /* 0x000000000000781c */ /* 0x000fe20003f0f008 */
[----:B------:R-:W-:Y:S01]  /*03c0*/  IMAD.WIDE.U32 R12, R14, UR4, RZ ;  /* 0x000000040e0c7c25 */ /* 0x000fe2000f8e00ff */
[----:B------:R-:W-:-:S03]  /*03d0*/  UMOV UR4, URZ ;  /* 0x0000003f00047c82 */ /* 0x000fc60008000000 */
[----:B------:R-:W-:Y:S01]  /*03e0*/  IMAD R23, R14, UR5, R15 ;  /* 0x000000050e177c24 */ /* 0x000fe2000f8e020f */
[----:B------:R-:W-:-:S04]  /*03f0*/  UMOV UR5, URZ ;  /* 0x0000003f00057c82 */ /* 0x000fc80008000000 */
[----:B------:R-:W-:-:S03]  /*0400*/  IADD3 R15, R13, R23, RZ ;  /* 0x000000170d0f7210 */ /* 0x000fc60007ffe0ff */
[----:B------:R-:W-:Y:S05]  /*0410*/  @!P0 BRA `(.L_x_619) ;  /* 0x0000001000888947 */ /* 0x000fea0003800000 */
[----:B------:R-:W-:Y:S01]  /*0420*/  ULOP3.LUT UR8, UR16, 0x3, URZ, 0xc0, !UPT ;  /* 0x0000000310087892 */ /* 0x000fe2000f8ec03f */
[----:B------:R-:W-:Y:S01]  /*0430*/  IADD3 R23, R23, R13, RZ ;  /* 0x0000000d17177210 */ /* 0x000fe20007ffe0ff */
[----:B------:R-:W-:Y:S01]  /*0440*/  ULDC.64 UR4, c[0x0][0x218] ;  /* 0x0000860000047ab9 */ /* 0x000fe20000000a00 */
[----:B------:R-:W-:Y:S01]  /*0450*/  UIMAD.WIDE.U32 UR6, UR10, 0x8, URZ ;  /* 0x000000080a0678a5 */ /* 0x000fe2000f8e003f */
[C---:B------:R-:W-:Y:S01]  /*0460*/  LEA R22, P2, R12.reuse, UR4, 0x3 ;  /* 0x000000040c167c11 */ /* 0x040fe2000f8418ff */
[----:B------:R-:W-:Y:S02]  /*0470*/  UIADD3 UR8, UP0, -UR8, UR16, URZ ;  /* 0x0000001008087290 */ /* 0x000fe4000ff1e13f */
[----:B------:R-:W-:Y:S01]  /*0480*/  USHF.L.U32 UR9, UR11, 0x3, URZ ;  /* 0x000000030b097899 */ /* 0x000fe2000800063f */
[----:B------:R-:W-:Y:S01]  /*0490*/  LEA.HI.X R23, R12, UR5, R23, 0x3, P2 ;  /* 0x000000050c177c11 */ /* 0x000fe200090f1c17 */
[----:B------:R-:W-:Y:S02]  /*04a0*/  UIADD3.X UR15, UR17, -0x1, URZ, UP0, !UPT ;  /* 0xffffffff110f7890 */ /* 0x000fe400087fe43f */
[----:B------:R-:W-:Y:S01]  /*04b0*/  ISETP.LT.U32.AND P0, PT, RZ, UR8, PT ;  /* 0x00000008ff007c0c */ /* 0x000fe2000bf01070 */
[----:B------:R-:W-:Y:S01]  /*04c0*/  UIADD3 UR9, UR7, UR9, URZ ;  /* 0x0000000907097290 */ /* 0x000fe2000fffe03f */
[----:B------:R-:W-:-:S02]  /*04d0*/  UMOV UR4, URZ ;  /* 0x0000003f00047c82 */ /* 0x000fc40008000000 */
[----:B------:R-:W-:Y:S01]  /*04e0*/  IMAD.U32 R16, RZ, RZ, UR15 ;  /* 0x0000000fff107e24 */ /* 0x000fe2000f8e00ff */
[----:B------:R-:W-:Y:S01]  /*04f0*/  UMOV UR5, URZ ;  /* 0x0000003f00057c82 */ /* 0x000fe20008000000 */
[----:B------:R-:W-:-:S03]  /*0500*/  ULDC.64 UR20, c[0x0][0x230] ;  /* 0x00008c0000147ab9 */ /* 0x000fc60000000a00 */
[----:B------:R-:W-:-:S13]  /*0510*/  ISETP.GT.AND.EX P0, PT, R16, RZ, PT, P0 ;  /* 0x000000ff1000720c */ /* 0x000fda0003f04300 */
[----:B------:R-:W-:Y:S05]  /*0520*/  @!P0 BRA `(.L_x_620) ;  /* 0x0000000c00988947 */ /* 0x000fea0003800000 */
[----:B------:R-:W-:Y:S01]  /*0530*/  UISETP.GT.U32.AND UP0, UPT, UR8, 0xc, UPT ;  /* 0x0000000c0800788c */ /* 0x000fe2000bf04070 */
[----:B------:R-:W-:-:S03]  /*0540*/  PLOP3.LUT P0, PT, PT, PT, PT, 0x80, 0x0 ;  /* 0x000000000000781c */ /* 0x000fc60003f0f070 */
[----:B------:R-:W-:-:S06]  /*0550*/  UISETP.GT.AND.EX UP0, UPT, UR15, URZ, UPT, UP0 ;  /* 0x0000003f0f00728c */ /* 0x000fcc000bf04300 */
[----:B------:R-:W-:-:S13]  /*0560*/  PLOP3.LUT P2, PT, PT, PT, UP0, 0x80, 0x0 ;  /* 0x000000000000781c */ /* 0x000fda0003f4f008 */
[----:B------:R-:W-:Y:S05]  /*0570*/  @!P2 BRA `(.L_x_621) ;  /* 0x00000008003ca947 */ /* 0x000fea0003800000 */
[----:B------:R-:W-:Y:S01]  /*0580*/  PLOP3.LUT P0, PT, PT, PT, PT, 0x8, 0x0 ;  /* 0x000000000000781c */ /* 0x000fe20003f0e170 */
[----:B------:R-:W-:-:S12]  /*0590*/  ULDC.64 UR18, c[0x0][0x230] ;  /* 0x00008c0000127ab9 */ /* 0x000fd80000000a00 */
.L_x_622:
[----:B------:R-:W-:Y:S01]  /*05a0*/  ULEA UR10, UP0, UR4, UR18, 0x3 ;  /* 0x00000012040a7291 */ /* 0x000fe2000f80183f */
[----:B------:R0:W2:Y:S03]  /*05b0*/  LDG.E.64.CONSTANT R20, desc[UR12][R22.64] ;  /* 0x0000000c16147981 */ /* 0x0000a6000c1e9b00 */
[----:B------:R-:W-:Y:S02]  /*05c0*/  ULEA.HI.X UR11, UR4, UR19, UR5, 0x3, UP0 ;  /* 0x00000013040b7291 */ /* 0x000fe400080f1c05 */
[----:B------:R-:W-:-:S04]  /*05d0*/  IMAD.U32 R18, RZ, RZ, UR10 ;  /* 0x0000000aff127e24 */ /* 0x000fc8000f8e00ff */
[----:B------:R-:W-:-:S05]  /*05e0*/  MOV R19, UR11 ;  /* 0x0000000b00137c02 */ /* 0x000fca0008000f00 */
[----:B------:R-:W2:Y:S01]  /*05f0*/  LDG.E.64 R16, desc[UR12][R18.64] ;  /* 0x0000000c12107981 */ /* 0x000ea2000c1e1b00 */
[----:B0-----:R-:W-:-:S04]  /*0600*/  IADD3 R22, P2, R22, UR6, RZ ;  /* 0x0000000616167c10 */ /* 0x001fc8000ff5e0ff */
[----:B------:R-:W-:-:S05]  /*0610*/  IADD3.X R23, R23, UR9, RZ, P2, !PT ;  /* 0x0000000917177c10 */ /* 0x000fca00097fe4ff */
[----:B------:R-:W3:Y:S01]  /*0620*/  LDG.E.64.CONSTANT R26, desc[UR12][R22.64] ;  /* 0x0000000c161a7981 */ /* 0x000ee2000c1e9b00 */
[-C--:B--2---:R-:W-:Y:S02]  /*0630*/  IMAD R21, R21, R16.reuse, RZ ;  /* 0x0000001015157224 */ /* 0x084fe400078e02ff */
[----:B------:R-:W-:-:S04]  /*0640*/  IMAD.WIDE.U32 R24, R20, R16, R24 ;  /* 0x0000001014187225 */ /* 0x000fc800078e0018 */
[----:B------:R-:W-:Y:S02]  /*0650*/  IMAD R21, R20, R17, R21 ;  /* 0x0000001114157224 */ /* 0x000fe400078e0215 */
[----:B------:R-:W3:Y:S02]  /*0660*/  LDG.E.64 R16, desc[UR12][R18.64+0x8] ;  /* 0x0000080c12107981 */ /* 0x000ee4000c1e1b00 */
[----:B------:R-:W-:Y:S02]  /*0670*/  IMAD.IADD R25, R25, 0x1, R21 ;  /* 0x0000000119197824 */ /* 0x000fe400078e0215 */
[-C--:B---3--:R-:W-:Y:S02]  /*0680*/  IMAD R27, R27, R16.reuse, RZ ;  /* 0x000000101b1b7224 */ /* 0x088fe400078e02ff */
[----:B------:R-:W-:Y:S01]  /*0690*/  IMAD.WIDE.U32 R20, R26, R16, R24 ;  /* 0x000000101a147225 */ /* 0x000fe200078e0018 */
[----:B------:R-:W-:Y:S01]  /*06a0*/  IADD3 R16, P2, R22, UR6, RZ ;  /* 0x0000000616107c10 */ /* 0x000fe2000ff5e0ff */
[----:B------:R-:W2:Y:S02]  /*06b0*/  LDG.E.64 R24, desc[UR12][R18.64+0x10] ;  /* 0x0000100c12187981 */ /* 0x000ea4000c1e1b00 */
[----:B------:R-:W-:Y:S01]  /*06c0*/  IMAD R27, R26, R17, R27 ;  /* 0x000000111a1b7224 */ /* 0x000fe200078e021b */
[----:B------:R-:W-:-:S05]  /*06d0*/  IADD3.X R17, R23, UR9, RZ, P2, !PT ;  /* 0x0000000917117c10 */ /* 0x000fca00097fe4ff */
[----:B------:R-:W2:Y:S01]  /*06e0*/  LDG.E.64.CONSTANT R22, desc[UR12][R16.64] ;  /* 0x0000000c10167981 */ /* 0x000ea2000c1e9b00 */
[----:B------:R-:W-:Y:S01]  /*06f0*/  IADD3 R21, R21, R27, RZ ;  /* 0x0000001b15157210 */ /* 0x000fe20007ffe0ff */
[-C--:B--2---:R-:W-:Y:S02]  /*0700*/  IMAD R27, R23, R24.reuse, RZ ;  /* 0x00000018171b7224 */ /* 0x084fe400078e02ff */
[----:B------:R-:W-:-:S04]  /*0710*/  IMAD.WIDE.U32 R20, R22, R24, R20 ;  /* 0x0000001816147225 */ /* 0x000fc800078e0014 */
[----:B------:R-:W-:Y:S01]  /*0720*/  IMAD R27, R22, R25, R27 ;  /* 0x00000019161b7224 */ /* 0x000fe200078e021b */
[----:B------:R-:W-:Y:S01]  /*0730*/  IADD3 R22, P2, R16, UR6, RZ ;  /* 0x0000000610167c10 */ /* 0x000fe2000ff5e0ff */
[----:B------:R-:W2:Y:S03]  /*0740*/  LDG.E.64 R24, desc[UR12][R18.64+0x18] ;  /* 0x0000180c12187981 */ /* 0x000ea6000c1e1b00 */
[----:B------:R-:W-:-:S05]  /*0750*/  IADD3.X R23, R17, UR9, RZ, P2, !PT ;  /* 0x0000000911177c10 */ /* 0x000fca00097fe4ff */
[----:B------:R-:W2:Y:S01]  /*0760*/  LDG.E.64.CONSTANT R16, desc[UR12][R22.64] ;  /* 0x0000000c16107981 */ /* 0x000ea2000c1e9b00 */
[----:B------:R-:W-:Y:S02]  /*0770*/  IMAD.IADD R21, R21, 0x1, R27 ;  /* 0x0000000115157824 */ /* 0x000fe400078e021b */
[-C--:B--2---:R-:W-:Y:S02]  /*0780*/  IMAD R27, R17, R24.reuse, RZ ;  /* 0x00000018111b7224 */ /* 0x084fe400078e02ff */
[----:B------:R-:W-:-:S04]  /*0790*/  IMAD.WIDE.U32 R20, R16, R24, R20 ;  /* 0x0000001810147225 */ /* 0x000fc800078e0014 */
[----:B------:R-:W-:Y:S01]  /*07a0*/  IMAD R27, R16, R25, R27 ;  /* 0x00000019101b7224 */ /* 0x000fe200078e021b */
[----:B------:R-:W-:Y:S01]  /*07b0*/  IADD3 R16, P2, R22, UR6, RZ ;  /* 0x0000000616107c10 */ /* 0x000fe2000ff5e0ff */
[----:B------:R-:W2:Y:S03]  /*07c0*/  LDG.E.64 R24, desc[UR12][R18.64+0x20] ;  /* 0x0000200c12187981 */ /* 0x000ea6000c1e1b00 */
        /* <DEDUP_REMOVED lines=83> */
[----:B------:R-:W-:Y:S01]  /*0d00*/  IMAD.MOV.U32 R26, RZ, RZ, R20 ;  /* 0x000000ffff1a7224 */ /* 0x000fe200078e0014 */
[----:B------:R-:W-:Y:S01]  /*0d10*/  IADD3 R20, P2, R16, UR6, RZ ;  /* 0x0000000610147c10 */ /* 0x000fe2000ff5e0ff */
[----:B------:R-:W-:-:S04]  /*0d20*/  UIADD3 UR8, UP0, UR8, -0x10, URZ ;  /* 0xfffffff008087890 */ /* 0x000fc8000ff1e03f */
[----:B------:R-:W-:Y:S01]  /*0d30*/  UIADD3.X UR15, UR15, -0x1, URZ, UP0, !UPT ;  /* 0xffffffff0f0f7890 */ /* 0x000fe200087fe43f */
[----:B--2---:R-:W-:-:S04]  /*0d40*/  IMAD R21, R23, R24, RZ ;  /* 0x0000001817157224 */ /* 0x004fc800078e02ff */
[C---:B------:R-:W-:Y:S01]  /*0d50*/  IMAD R25, R22.reuse, R25, R21 ;  /* 0x0000001916197224 */ /* 0x040fe200078e0215 */
[----:B------:R-:W-:Y:S01]  /*0d60*/  IADD3.X R21, R17, UR9, RZ, P2, !PT ;  /* 0x0000000911157c10 */ /* 0x000fe200097fe4ff */
[----:B------:R-:W-:Y:S02]  /*0d70*/  IMAD.WIDE.U32 R26, R22, R24, R26 ;  /* 0x00000018161a7225 */ /* 0x000fe400078e001a */
[----:B------:R-:W2:Y:S04]  /*0d80*/  LDG.E.64 R22, desc[UR12][R18.64+0x78] ;  /* 0x0000780c12167981 */ /* 0x000ea8000c1e1b00 */
[----:B------:R-:W2:Y:S01]  /*0d90*/  LDG.E.64.CONSTANT R16, desc[UR12][R20.64] ;  /* 0x0000000c14107981 */ /* 0x000ea2000c1e9b00 */
[----:B------:R-:W-:-:S04]  /*0da0*/  UISETP.GT.U32.AND UP0, UPT, UR8, 0xc, UPT ;  /* 0x0000000c0800788c */ /* 0x000fc8000bf04070 */
[----:B------:R-:W-:Y:S01]  /*0db0*/  UISETP.GT.AND.EX UP0, UPT, UR15, URZ, UPT, UP0 ;  /* 0x0000003f0f00728c */ /* 0x000fe2000bf04300 */
[----:B------:R-:W-:-:S05]  /*0dc0*/  IADD3 R27, R27, R25, RZ ;  /* 0x000000191b1b7210 */ /* 0x000fca0007ffe0ff */
[----:B------:R-:W-:Y:S01]  /*0dd0*/  PLOP3.LUT P3, PT, PT, PT, UP0, 0x80, 0x0 ;  /* 0x000000000000781c */ /* 0x000fe20003f6f008 */
[----:B------:R-:W-:-:S04]  /*0de0*/  UIADD3 UR4, UP1, UR4, 0x10, URZ ;  /* 0x0000001004047890 */ /* 0x000fc8000ff3e03f */
[----:B------:R-:W-:Y:S01]  /*0df0*/  UIADD3.X UR5, URZ, UR5, URZ, UP1, !UPT ;  /* 0x000000053f057290 */ /* 0x000fe20008ffe43f */
[-C--:B--2---:R-:W-:Y:S02]  /*0e00*/  IMAD R17, R17, R22.reuse, RZ ;  /* 0x0000001611117224 */ /* 0x084fe400078e02ff */
[----:B------:R-:W-:Y:S01]  /*0e10*/  IMAD.WIDE.U32 R24, R16, R22, R26 ;  /* 0x0000001610187225 */ /* 0x000fe200078e001a */
[----:B------:R-:W-:-:S03]  /*0e20*/  IADD3 R22, P2, R20, UR6, RZ ;  /* 0x0000000614167c10 */ /* 0x000fc6000ff5e0ff */
[----:B------:R-:W-:Y:S01]  /*0e30*/  IMAD R17, R16, R23, R17 ;  /* 0x0000001710117224 */ /* 0x000fe200078e0211 */
[----:B------:R-:W-:-:S03]  /*0e40*/  IADD3.X R23, R21, UR9, RZ, P2, !PT ;  /* 0x0000000915177c10 */ /* 0x000fc600097fe4ff */
[----:B------:R-:W-:Y:S01]  /*0e50*/  IMAD.IADD R25, R25, 0x1, R17 ;  /* 0x0000000119197824 */ /* 0x000fe200078e0211 */
[----:B------:R-:W-:Y:S06]  /*0e60*/  @P3 BRA `(.L_x_622) ;  /* 0xfffffff400cc3947 */ /* 0x000fec000383ffff */
.L_x_621:
[----:B------:R-:W-:-:S04]  /*0e70*/  UISETP.GT.U32.AND UP0, UPT, UR8, 0x4, UPT ;  /* 0x000000040800788c */ /* 0x000fc8000bf04070 */
[----:B------:R-:W-:-:S06]  /*0e80*/  UISETP.GT.AND.EX UP0, UPT, UR15, URZ, UPT, UP0 ;  /* 0x0000003f0f00728c */ /* 0x000fcc000bf04300 */
[----:B------:R-:W-:-:S13]  /*0e90*/  PLOP3.LUT P2, PT, PT, PT, UP0, 0x80, 0x0 ;  /* 0x000000000000781c */ /* 0x000fda0003f4f008 */
[----:B------:R-:W-:Y:S05]  /*0ea0*/  @!P2 BRA `(.L_x_623) ;  /* 0x00000004002ca947 */ /* 0x000fea0003800000 */
[----:B------:R-:W-:Y:S01]  /*0eb0*/  ULDC.64 UR10, c[0x0][0x230] ;  /* 0x00008c00000a7ab9 */ /* 0x000fe20000000a00 */
[----:B------:R0:W2:Y:S01]  /*0ec0*/  LDG.E.64.CONSTANT R20, desc[UR12][R22.64] ;  /* 0x0000000c16147981 */ /* 0x0000a2000c1e9b00 */
[----:B------:R-:W-:-:S04]  /*0ed0*/  ULEA UR10, UP0, UR4, UR10, 0x3 ;  /* 0x0000000a040a7291 */ /* 0x000fc8000f80183f */
[----:B------:R-:W-:Y:S02]  /*0ee0*/  ULEA.HI.X UR11, UR4, UR11, UR5, 0x3, UP0 ;  /* 0x0000000b040b7291 */ /* 0x000fe400080f1c05 */
[----:B------:R-:W-:-:S04]  /*0ef0*/  MOV R18, UR10 ;  /* 0x0000000a00127c02 */ /* 0x000fc80008000f00 */
[----:B------:R-:W-:-:S05]  /*0f00*/  IMAD.U32 R19, RZ, RZ, UR11 ;  /* 0x0000000bff137e24 */ /* 0x000fca000f8e00ff */
[----:B------:R-:W2:Y:S01]  /*0f10*/  LDG.E.64 R16, desc[UR12][R18.64] ;  /* 0x0000000c12107981 */ /* 0x000ea2000c1e1b00 */
[----:B0-----:R-:W-:-:S04]  /*0f20*/  IADD3 R22, P0, R22, UR6, RZ ;  /* 0x0000000616167c10 */ /* 0x001fc8000ff1e0ff */
[----:B------:R-:W-:-:S05]  /*0f30*/  IADD3.X R23, R23, UR9, RZ, P0, !PT ;  /* 0x0000000917177c10 */ /* 0x000fca00087fe4ff */
[----:B------:R-:W3:Y:S01]  /*0f40*/  LDG.E.64.CONSTANT R26, desc[UR12][R22.64] ;  /* 0x0000000c161a7981 */ /* 0x000ee2000c1e9b00 */
[-C--:B--2---:R-:W-:Y:S02]  /*0f50*/  IMAD R21, R21, R16.reuse, RZ ;  /* 0x0000001015157224 */ /* 0x084fe400078e02ff */
[----:B------:R-:W-:-:S04]  /*0f60*/  IMAD.WIDE.U32 R24, R20, R16, R24 ;  /* 0x0000001014187225 */ /* 0x000fc800078e0018 */
[----:B------:R-:W-:Y:S02]  /*0f70*/  IMAD R21, R20, R17, R21 ;  /* 0x0000001114157224 */ /* 0x000fe400078e0215 */
[----:B------:R-:W3:Y:S03]  /*0f80*/  LDG.E.64 R16, desc[UR12][R18.64+0x8] ;  /* 0x0000080c12107981 */ /* 0x000ee6000c1e1b00 */
[----:B------:R-:W-:Y:S01]  /*0f90*/  IADD3 R25, R25, R21, RZ ;  /* 0x0000001519197210 */ /* 0x000fe20007ffe0ff */
[-C--:B---3--:R-:W-:Y:S02]  /*0fa0*/  IMAD R27, R27, R16.reuse, RZ ;  /* 0x000000101b1b7224 */ /* 0x088fe400078e02ff */
[----:B------:R-:W-:Y:S01]  /*0fb0*/  IMAD.WIDE.U32 R20, R26, R16, R24 ;  /* 0x000000101a147225 */ /* 0x000fe200078e0018 */
[----:B------:R-:W-:Y:S02]  /*0fc0*/  IADD3 R16, P0, R22, UR6, RZ ;  /* 0x0000000616107c10 */ /* 0x000fe4000ff1e0ff */
[----:B------:R-:W2:Y:S01]  /*0fd0*/  LDG.E.64 R24, desc[UR12][R18.64+0x10] ;  /* 0x0000100c12187981 */ /* 0x000ea2000c1e1b00 */
[----:B------:R-:W-:Y:S01]  /*0fe0*/  IMAD R27, R26, R17, R27 ;  /* 0x000000111a1b7224 */ /* 0x000fe200078e021b */
        /* <DEDUP_REMOVED lines=34> */
[----:B------:R-:W-:Y:S01]  /*1210*/  IMAD.IADD R27, R21, 0x1, R27 ;  /* 0x00000001151b7824 */ /* 0x000fe200078e021b */
[----:B------:R-:W-:Y:S02]  /*1220*/  MOV R26, R20 ;  /* 0x00000014001a7202 */ /* 0x000fe40000000f00 */
[----:B------:R-:W-:Y:S01]  /*1230*/  IADD3 R20, P0, R16, UR6, RZ ;  /* 0x0000000610147c10 */ /* 0x000fe2000ff1e0ff */
[----:B--2---:R-:W-:-:S04]  /*1240*/  IMAD R21, R23, R24, RZ ;  /* 0x0000001817157224 */ /* 0x004fc800078e02ff */
[C---:B------:R-:W-:Y:S01]  /*1250*/  IMAD R25, R22.reuse, R25, R21 ;  /* 0x0000001916197224 */ /* 0x040fe200078e0215 */
[----:B------:R-:W-:Y:S01]  /*1260*/  IADD3.X R21, R17, UR9, RZ, P0, !PT ;  /* 0x0000000911157c10 */ /* 0x000fe200087fe4ff */
[----:B------:R-:W-:Y:S02]  /*1270*/  IMAD.WIDE.U32 R26, R22, R24, R26 ;  /* 0x00000018161a7225 */ /* 0x000fe400078e001a */
[----:B------:R-:W2:Y:S04]  /*1280*/  LDG.E.64 R22, desc[UR12][R18.64+0x38] ;  /* 0x0000380c12167981 */ /* 0x000ea8000c1e1b00 */
[----:B------:R-:W2:Y:S01]  /*1290*/  LDG.E.64.CONSTANT R16, desc[UR12][R20.64] ;  /* 0x0000000c14107981 */ /* 0x000ea2000c1e9b00 */
[----:B------:R-:W-:Y:S01]  /*12a0*/  IMAD.IADD R27, R27, 0x1, R25 ;  /* 0x000000011b1b7824 */ /* 0x000fe200078e0219 */
[----:B------:R-:W-:Y:S01]  /*12b0*/  UIADD3 UR8, UP1, UR8, -0x8, URZ ;  /* 0xfffffff808087890 */ /* 0x000fe2000ff3e03f */
[----:B------:R-:W-:Y:S01]  /*12c0*/  PLOP3.LUT P0, PT, PT, PT, PT, 0x8, 0x0 ;  /* 0x000000000000781c */ /* 0x000fe20003f0e170 */
[----:B------:R-:W-:-:S02]  /*12d0*/  UIADD3 UR4, UP0, UR4, 0x8, URZ ;  /* 0x0000000804047890 */ /* 0x000fc4000ff1e03f */
[----:B------:R-:W-:Y:S02]  /*12e0*/  UIADD3.X UR15, UR15, -0x1, URZ, UP1, !UPT ;  /* 0xffffffff0f0f7890 */ /* 0x000fe40008ffe43f */
[----:B------:R-:W-:Y:S01]  /*12f0*/  UIADD3.X UR5, URZ, UR5, URZ, UP0, !UPT ;  /* 0x000000053f057290 */ /* 0x000fe200087fe43f */
[-C--:B--2---:R-:W-:Y:S02]  /*1300*/  IMAD R17, R17, R22.reuse, RZ ;  /* 0x0000001611117224 */ /* 0x084fe400078e02ff */
[----:B------:R-:W-:Y:S01]  /*1310*/  IMAD.WIDE.U32 R24, R16, R22, R26 ;  /* 0x0000001610187225 */ /* 0x000fe200078e001a */
[----:B------:R-:W-:-:S03]  /*1320*/  IADD3 R22, P2, R20, UR6, RZ ;  /* 0x0000000614167c10 */ /* 0x000fc6000ff5e0ff */
[----:B------:R-:W-:Y:S01]  /*1330*/  IMAD R17, R16, R23, R17 ;  /* 0x0000001710117224 */ /* 0x000fe200078e0211 */
[----:B------:R-:W-:-:S04]  /*1340*/  IADD3.X R23, R21, UR9, RZ, P2, !PT ;  /* 0x0000000915177c10 */ /* 0x000fc800097fe4ff */
[----:B------:R-:W-:-:S07]  /*1350*/  IADD3 R25, R25, R17, RZ ;  /* 0x0000001119197210 */ /* 0x000fce0007ffe0ff */
.L_x_623:
[----:B------:R-:W-:-:S04]  /*1360*/  ISETP.NE.U32.AND P2, PT, RZ, UR8, PT ;  /* 0x00000008ff007c0c */ /* 0x000fc8000bf45070 */
[----:B------:R-:W-:-:S13]  /*1370*/  ISETP.NE.OR.EX P0, PT, RZ, UR15, P0, P2 ;  /* 0x0000000fff007c0c */ /* 0x000fda0008705720 */
[----:B------:R-:W-:Y:S05]  /*1380*/  @!P0 BRA `(.L_x_619) ;  /* 0x0000000000ac8947 */ /* 0x000fea0003800000 */
.L_x_620:
[----:B------:R-:W-:Y:S01]  /*1390*/  ULEA UR10, UP0, UR4, UR20, 0x3 ;  /* 0x00000014040a7291 */ /* 0x000fe2000f80183f */
[----:B------:R-:W2:Y:S03]  /*13a0*/  LDG.E.64.CONSTANT R18, desc[UR12][R22.64] ;  /* 0x0000000c16127981 */ /* 0x000ea6000c1e9b00 */
[----:B------:R-:W-:Y:S02]  /*13b0*/  ULEA.HI.X UR11, UR4, UR21, UR5, 0x3, UP0 ;  /* 0x00000015040b7291 */ /* 0x000fe400080f1c05 */
[----:B------:R-:W-:-:S04]  /*13c0*/  IMAD.U32 R16, RZ, RZ, UR10 ;  /* 0x0000000aff107e24 */ /* 0x000fc8000f8e00ff */
[----:B------:R-:W-:-:S05]  /*13d0*/  MOV R17, UR11 ;  /* 0x0000000b00117c02 */ /* 0x000fca0008000f00 */
[----:B------:R-:W2:Y:S02]  /*13e0*/  LDG.E.64 R20, desc[UR12][R16.64] ;  /* 0x0000000c10147981 */ /* 0x000ea4000c1e1b00 */
[----:B--2---:R-:W-:Y:S02]  /*13f0*/  IMAD R19, R19, R20, RZ ;  /* 0x0000001413137224 */ /* 0x004fe400078e02ff */
[----:B------:R-:W-:-:S04]  /*1400*/  IMAD.WIDE.U32 R24, R20, R18, R24 ;  /* 0x0000001214187225 */ /* 0x000fc800078e0018 */
[----:B------:R-:W-:Y:S01]  /*1410*/  IMAD R27, R21, R18, R19 ;  /* 0x00000012151b7224 */ /* 0x000fe200078e0213 */
[----:B------:R-:W-:-:S04]  /*1420*/  IADD3 R18, P0, R22, UR6, RZ ;  /* 0x0000000616127c10 */ /* 0x000fc8000ff1e0ff */
[----:B------:R-:W-:Y:S02]  /*1430*/  IADD3.X R19, R23, UR9, RZ, P0, !PT ;  /* 0x0000000917137c10 */ /* 0x000fe400087fe4ff */
[----:B------:R-:W2:Y:S04]  /*1440*/  LDG.E.64 R22, desc[UR12][R16.64+0x8] ;  /* 0x0000080c10167981 */ /* 0x000ea8000c1e1b00 */
[----:B------:R-:W2:Y:S01]  /*1450*/  LDG.E.64.CONSTANT R20, desc[UR12][R18.64] ;  /* 0x0000000c12147981 */ /* 0x000ea2000c1e9b00 */
[----:B------:R-:W-:Y:S02]  /*1460*/  IMAD.IADD R25, R25, 0x1, R27 ;  /* 0x0000000119197824 */ /* 0x000fe400078e021b */
[----:B--2---:R-:W-:Y:S02]  /*1470*/  IMAD R27, R21, R22, RZ ;  /* 0x00000016151b7224 */ /* 0x004fe400078e02ff */
[----:B------:R-:W-:Y:S01]  /*1480*/  IMAD.WIDE.U32 R24, R22, R20, R24 ;  /* 0x0000001416187225 */ /* 0x000fe200078e0018 */
[----:B------:R-:W-:-:S03]  /*1490*/  IADD3 R22, P0, R18, UR6, RZ ;  /* 0x0000000612167c10 */ /* 0x000fc6000ff1e0ff */
[----:B------:R-:W-:Y:S01]  /*14a0*/  IMAD R27, R23, R20, R27 ;  /* 0x00000014171b7224 */ /* 0x000fe200078e021b */
[----:B------:R-:W-:Y:S02]  /*14b0*/  IADD3.X R23, R19, UR9, RZ, P0, !PT ;  /* 0x0000000913177c10 */ /* 0x000fe400087fe4ff */
[----:B------:R-:W2:Y:S04]  /*14c0*/  LDG.E.64 R18, desc[UR12][R16.64+0x10] ;  /* 0x0000100c10127981 */ /* 0x000ea8000c1e1b00 */
[----:B------:R-:W2:Y:S01]  /*14d0*/  LDG.E.64.CONSTANT R20, desc[UR12][R22.64] ;  /* 0x0000000c16147981 */ /* 0x000ea2000c1e9b00 */
[----:B------:R-:W-:-:S03]  /*14e0*/  IADD3 R25, R25, R27, RZ ;  /* 0x0000001b19197210 */ /* 0x000fc60007ffe0ff */
[----:B------:R-:W3:Y:S01]  /*14f0*/  LDG.E.64 R16, desc[UR12][R16.64+0x18] ;  /* 0x0000180c10107981 */ /* 0x000ee2000c1e1b00 */
[----:B--2---:R-:W-:Y:S02]  /*1500*/  IMAD R21, R21, R18, RZ ;  /* 0x0000001215157224 */ /* 0x004fe400078e02ff */
[----:B------:R-:W-:Y:S01]  /*1510*/  IMAD.WIDE.U32 R24, R18, R20, R24 ;  /* 0x0000001412187225 */ /* 0x000fe200078e0018 */
[----:B------:R-:W-:-:S03]  /*1520*/  IADD3 R18, P0, R22, UR6, RZ ;  /* 0x0000000616127c10 */ /* 0x000fc6000ff1e0ff */
[----:B------:R-:W-:Y:S01]  /*1530*/  IMAD R27, R19, R20, R21 ;  /* 0x00000014131b7224 */ /* 0x000fe200078e0215 */
[----:B------:R-:W-:-:S05]  /*1540*/  IADD3.X R19, R23, UR9, RZ, P0, !PT ;  /* 0x0000000917137c10 */ /* 0x000fca00087fe4ff */
[----:B------:R-:W3:Y:S01]  /*1550*/  LDG.E.64.CONSTANT R20, desc[UR12][R18.64] ;  /* 0x0000000c12147981 */ /* 0x000ee2000c1e9b00 */
[----:B------:R-:W-:-:S04]  /*1560*/  UIADD3 UR8, UP0, UR8, -0x4, URZ ;  /* 0xfffffffc08087890 */ /* 0x000fc8000ff1e03f */
[----:B------:R-:W-:Y:S02]  /*1570*/  UIADD3.X UR15, UR15, -0x1, URZ, UP0, !UPT ;  /* 0xffffffff0f0f7890 */ /* 0x000fe400087fe43f */
[----:B------:R-:W-:-:S04]  /*1580*/  ISETP.NE.U32.AND P0, PT, RZ, UR8, PT ;  /* 0x00000008ff007c0c */ /* 0x000fc8000bf05070 */
[----:B------:R-:W-:Y:S01]  /*1590*/  ISETP.NE.AND.EX P0, PT, RZ, UR15, PT, P0 ;  /* 0x0000000fff007c0c */ /* 0x000fe2000bf05300 */
[----:B------:R-:W-:Y:S01]  /*15a0*/  IMAD.IADD R25, R25, 0x1, R27 ;  /* 0x0000000119197824 */ /* 0x000fe200078e021b */
[----:B------:R-:W-:Y:S01]  /*15b0*/  UIADD3 UR4, UP0, UR4, 0x4, URZ ;  /* 0x0000000404047890 */ /* 0x000fe2000ff1e03f */
[----:B------:R-:W-:-:S03]  /*15c0*/  IADD3 R22, P2, R18, UR6, RZ ;  /* 0x0000000612167c10 */ /* 0x000fc6000ff5e0ff */
[----:B------:R-:W-:Y:S01]  /*15d0*/  UIADD3.X UR5, URZ, UR5, URZ, UP0, !UPT ;  /* 0x000000053f057290 */ /* 0x000fe200087fe43f */
[----:B------:R-:W-:Y:S01]  /*15e0*/  IADD3.X R23, R19, UR9, RZ, P2, !PT ;  /* 0x0000000913177c10 */ /* 0x000fe200097fe4ff */
[----:B---3--:R-:W-:Y:S02]  /*15f0*/  IMAD R21, R21, R16, RZ ;  /* 0x0000001015157224 */ /* 0x008fe400078e02ff */
[----:B------:R-:W-:-:S04]  /*1600*/  IMAD.WIDE.U32 R24, R16, R20, R24 ;  /* 0x0000001410187225 */ /* 0x000fc800078e0018 */
[----:B------:R-:W-:-:S05]  /*1610*/  IMAD R21, R17, R20, R21 ;  /* 0x0000001411157224 */ /* 0x000fca00078e0215 */
[----:B------:R-:W-:Y:S01]  /*1620*/  IADD3 R25, R25, R21, RZ ;  /* 0x0000001519197210 */ /* 0x000fe20007ffe0ff */
[----:B------:R-:W-:Y:S06]  /*1630*/  @P0 BRA `(.L_x_620) ;  /* 0xfffffffc00540947 */ /* 0x000fec000383ffff */
.L_x_619:
[----:B------:R-:W0:Y:S02]  /*1640*/  LDC R26, c[0x0][0x228] ;  /* 0x00008a00ff1a7b82 */ /* 0x000e240000000800 */
[----:B0-----:R-:W-:-:S04]  /*1650*/  LOP3.LUT R26, R26, 0x3, RZ, 0xc0, !PT ;  /* 0x000000031a1a7812 */ /* 0x001fc800078ec0ff */
[----:B------:R-:W-:-:S04]  /*1660*/  ISETP.NE.U32.AND P0, PT, R26, RZ, PT ;  /* 0x000000ff1a00720c */ /* 0x000fc80003f05070 */
[----:B------:R-:W-:-:S13]  /*1670*/  ISETP.NE.AND.EX P0, PT, RZ, RZ, PT, P0 ;  /* 0x000000ffff00720c */ /* 0x000fda0003f05300 */
[----:B------:R-:W-:Y:S05]  /*1680*/  @!P0 BRA `(.L_x_618) ;  /* 0x0000000000b88947 */ /* 0x000fea0003800000 */
[----:B------:R-:W0:Y:S01]  /*1690*/  LDC.64 R16, c[0x0][0x238] ;  /* 0x00008e00ff107b82 */ /* 0x000e220000000a00 */
[----:B------:R-:W-:Y:S01]  /*16a0*/  IMAD.MOV.U32 R14, RZ, RZ, R12 ;  /* 0x000000ffff0e7224 */ /* 0x000fe200078e000c */
[----:B------:R-:W-:Y:S01]  /*16b0*/  ULDC.64 UR6, c[0x0][0x230] ;  /* 0x00008c0000067ab9 */ /* 0x000fe20000000a00 */
[----:B------:R-:W-:Y:S01]  /*16c0*/  ULDC.64 UR8, c[0x0][0x218] ;  /* 0x0000860000087ab9 */ /* 0x000fe20000000a00 */
[----:B------:R-:W-:Y:S01]  /*16d0*/  ULEA UR6, UP0, UR4, UR6, 0x3 ;  /* 0x0000000604067291 */ /* 0x000fe2000f80183f */
[----:B0-----:R-:W-:-:S03]  /*16e0*/  IMAD R20, R16, UR5, RZ ;  /* 0x0000000510147c24 */ /* 0x001fc6000f8e02ff */
[----:B------:R-:W-:Y:S02]  /*16f0*/  ULEA.HI.X UR5, UR4, UR7, UR5, 0x3, UP0 ;  /* 0x0000000704057291 */ /* 0x000fe400080f1c05 */
[----:B------:R-:W-:-:S04]  /*1700*/  IMAD.WIDE.U32 R18, R16, UR4, R14 ;  /* 0x0000000410127c25 */ /* 0x000fc8000f8e000e */
[----:B------:R-:W-:Y:S01]  /*1710*/  IMAD R27, R17, UR4, R20 ;  /* 0x00000004111b7c24 */ /* 0x000fe2000f8e0214 */
[----:B------:R-:W-:-:S04]  /*1720*/  LEA R20, P0, R18, UR8, 0x3 ;  /* 0x0000000812147c11 */ /* 0x000fc8000f8018ff */
[----:B------:R-:W-:-:S04]  /*1730*/  IADD3 R19, R19, R27, RZ ;  /* 0x0000001b13137210 */ /* 0x000fc80007ffe0ff */
[----:B------:R-:W-:Y:S01]  /*1740*/  LEA.HI.X R21, R18, UR9, R19, 0x3, P0 ;  /* 0x0000000912157c11 */ /* 0x000fe200080f1c13 */
[----:B------:R-:W-:Y:S01]  /*1750*/  IMAD.U32 R18, RZ, RZ, UR6 ;  /* 0x00000006ff127e24 */ /* 0x000fe2000f8e00ff */
[----:B------:R-:W-:-:S04]  /*1760*/  MOV R19, UR5 ;  /* 0x0000000500137c02 */ /* 0x000fc80008000f00 */
[----:B------:R-:W2:Y:S04]  /*1770*/  LDG.E.64.CONSTANT R20, desc[UR12][R20.64] ;  /* 0x0000000c14147981 */ /* 0x000ea8000c1e9b00 */
        /* <DEDUP_REMOVED lines=8> */
[----:B------:R-:W0:Y:S02]  /*1800*/  LDC.64 R20, c[0x0][0x238] ;  /* 0x00008e00ff147b82 */ /* 0x000e240000000a00 */
[----:B0-----:R-:W-:-:S03]  /*1810*/  IMAD.WIDE.U32 R20, R16, UR4, R20 ;  /* 0x0000000410147c25 */ /* 0x001fc6000f8e0014 */
[----:B------:R-:W-:-:S04]  /*1820*/  IADD3 R13, P0, R12, R20, RZ ;  /* 0x000000140c0d7210 */ /* 0x000fc80007f1e0ff */
[----:B------:R-:W-:Y:S02]  /*1830*/  IADD3.X R14, R15, R27, R21, P0, !PT ;  /* 0x0000001b0f0e7210 */ /* 0x000fe400007fe415 */
[----:B------:R-:W-:-:S04]  /*1840*/  LEA R12, P0, R13, UR8, 0x3 ;  /* 0x000000080d0c7c11 */ /* 0x000fc8000f8018ff */
[----:B------:R-:W-:Y:S02]  /*1850*/  LEA.HI.X R13, R13, UR9, R14, 0x3, P0 ;  /* 0x000000090d0d7c11 */ /* 0x000fe400080f1c0e */
[----:B------:R-:W2:Y:S04]  /*1860*/  LDG.E.64 R14, desc[UR12][R18.64+0x8] ;  /* 0x0000080c120e7981 */ /* 0x000ea8000c1e1b00 */
[----:B------:R-:W2:Y:S01]  /*1870*/  LDG.E.64.CONSTANT R20, desc[UR12][R12.64] ;  /* 0x0000000c0c147981 */ /* 0x000ea2000c1e9b00 */
[----:B------:R-:W-:-:S04]  /*1880*/  ISETP.NE.U32.AND P0, PT, R26, 0x2, PT ;  /* 0x000000021a00780c */ /* 0x000fc80003f05070 */
[----:B------:R-:W-:Y:S01]  /*1890*/  ISETP.NE.AND.EX P0, PT, RZ, RZ, PT, P0 ;  /* 0x000000ffff00720c */ /* 0x000fe20003f05300 */
[-C--:B--2---:R-:W-:Y:S02]  /*18a0*/  IMAD R21, R21, R14.reuse, RZ ;  /* 0x0000000e15157224 */ /* 0x084fe400078e02ff */
[----:B------:R-:W-:-:S10]  /*18b0*/  IMAD.WIDE.U32 R24, R20, R14, R24 ;  /* 0x0000000e14187225 */ /* 0x000fd400078e0018 */
[----:B------:R-:W-:Y:S01]  /*18c0*/  @P0 LEA R14, P2, R16, R12, 0x3 ;  /* 0x0000000c100e0211 */ /* 0x000fe200078418ff */
[----:B------:R-:W-:-:S03]  /*18d0*/  IMAD R21, R20, R15, R21 ;  /* 0x0000000f14157224 */ /* 0x000fc600078e0215 */
[----:B------:R-:W-:Y:S02]  /*18e0*/  @P0 LEA.HI.X R15, R16, R13, R17, 0x3, P2 ;  /* 0x0000000d100f0211 */ /* 0x000fe400010f1c11 */
[----:B------:R-:W2:Y:S04]  /*18f0*/  @P0 LDG.E.64 R16, desc[UR12][R18.64+0x10] ;  /* 0x0000100c12100981 */ /* 0x000ea8000c1e1b00 */
[----:B------:R-:W2:Y:S01]  /*1900*/  @P0 LDG.E.64.CONSTANT R14, desc[UR12][R14.64] ;  /* 0x0000000c0e0e0981 */ /* 0x000ea2000c1e9b00 */
[----:B------:R-:W-:Y:S01]  /*1910*/  IADD3 R25, R25, R21, RZ ;  /* 0x0000001519197210 */ /* 0x000fe20007ffe0ff */
[----:B--2---:R-:W-:-:S04]  /*1920*/  @P0 IMAD R13, R15, R16, RZ ;  /* 0x000000100f0d0224 */ /* 0x004fc800078e02ff */
[C---:B------:R-:W-:Y:S02]  /*1930*/  @P0 IMAD R13, R14.reuse, R17, R13 ;  /* 0x000000110e0d0224 */ /* 0x040fe400078e020d */
[----:B------:R-:W-:-:S04]  /*1940*/  @P0 IMAD.WIDE.U32 R16, R14, R16, R24 ;  /* 0x000000100e100225 */ /* 0x000fc800078e0018 */
[----:B------:R-:W-:Y:S01]  /*1950*/  @P0 IMAD.IADD R25, R17, 0x1, R13 ;  /* 0x0000000111190824 */ /* 0x000fe200078e020d */
[----:B------:R-:W-:-:S07]  /*1960*/  @P0 MOV R24, R16 ;  /* 0x0000001000180202 */ /* 0x000fce0000000f00 */
.L_x_618:
[----:B------:R-:W-:Y:S05]  /*1970*/  BSYNC B0 ;  /* 0x0000000000007941 */ /* 0x000fea0003800000 */
.L_x_617:
[----:B------:R-:W-:Y:S01]  /*1980*/  ULDC UR4, c[0x0][0x210] ;  /* 0x0000840000047ab9 */ /* 0x000fe20000000800 */
[----:B------:R-:W-:Y:S01]  /*1990*/  VIADD R12, R0, 0x80 ;  /* 0x00000080000c7836 */ /* 0x000fe20000000000 */
[----:B------:R-:W-:Y:S01]  /*19a0*/  UIMAD UR4, UR14, -0x200, UR4 ;  /* 0xfffffe000e0478a4 */ /* 0x000fe2000f8e0204 */
[----:B------:R-:W-:Y:S05]  /*19b0*/  BSSY B0, `(.L_x_624) ;  /* 0x000016f000007945 */ /* 0x000fea0003800000 */
[----:B------:R-:W-:-:S13]  /*19c0*/  ISETP.GE.AND P0, PT, R12, UR4, PT ;  /* 0x000000040c007c0c */ /* 0x000fda000bf06270 */
[----:B------:R-:W-:Y:S05]  /*19d0*/  @P0 BRA `(.L_x_625) ;  /* 0x0000001400b00947 */ /* 0x000fea0003800000 */
[----:B------:R-:W-:Y:S01]  /*19e0*/  ULDC.64 UR16, c[0x0][0x228] ;  /* 0x00008a0000107ab9 */ /* 0x000fe20000000a00 */
[----:B------:R-:W-:Y:S01]  /*19f0*/  ULDC.64 UR6, c[0x0][0x220] ;  /* 0x0000880000067ab9 */ /* 0x000fe20000000a00 */
[----:B------:R-:W-:Y:S01]  /*1a00*/  UIADD3 UR4, UP0, UR16, -0x1, URZ ;  /* 0xffffffff10047890 */ /* 0x000fe2000ff1e03f */
[----:B-----5:R-:W-:Y:S01]  /*1a10*/  IMAD R7, R29, UR6, RZ ;  /* 0x000000061d077c24 */ /* 0x020fe2000f8e02ff */
[----:B------:R-:W-:Y:S01]  /*1a20*/  ULDC.64 UR18, c[0x0][0x238] ;  /* 0x00008e0000127ab9 */ /* 0x000fe20000000a00 */
[C---:B------:R-:W-:Y:S01]  /*1a30*/  IMAD.WIDE.U32 R12, R28.reuse, UR6, RZ ;  /* 0x000000061c0c7c25 */ /* 0x040fe2000f8e00ff */
[----:B------:R-:W-:Y:S02]  /*1a40*/  UIADD3.X UR5, UR17, -0x1, URZ, UP0, !UPT ;  /* 0xffffffff11057890 */ /* 0x000fe400087fe43f */
[----:B------:R-:W-:Y:S01]  /*1a50*/  UISETP.GE.U32.AND UP0, UPT, UR4, 0x3, UPT ;  /* 0x000000030400788c */ /* 0x000fe2000bf06070 */
[----:B------:R-:W-:Y:S01]  /*1a60*/  IMAD R17, R28, UR7, R7 ;  /* 0x000000071c117c24 */ /* 0x000fe2000f8e0207 */
[----:B------:R-:W-:Y:S01]  /*1a70*/  ULOP3.LUT UR6, UR16, 0x3, URZ, 0xc0, !UPT ;  /* 0x0000000310067892 */ /* 0x000fe2000f8ec03f */
[----:B------:R-:W-:Y:S01]  /*1a80*/  CS2R R6, SRZ ;  /* 0x0000000000067805 */ /* 0x000fe2000001ff00 */
[----:B------:R-:W-:Y:S01]  /*1a90*/  UISETP.GE.U32.AND.EX UP0, UPT, UR5, URZ, UPT, UP0 ;  /* 0x0000003f0500728c */ /* 0x000fe2000bf06100 */
[----:B------:R-:W-:-:S02]  /*1aa0*/  UMOV UR4, URZ ;  /* 0x0000003f00047c82 */ /* 0x000fc40008000000 */
[----:B------:R-:W-:Y:S01]  /*1ab0*/  UMOV UR5, URZ ;  /* 0x0000003f00057c82 */ /* 0x000fe20008000000 */
[----:B------:R-:W-:Y:S02]  /*1ac0*/  IADD3 R21, R13, R17, RZ ;  /* 0x000000110d157210 */ /* 0x000fe40007ffe0ff */
[----:B------:R-:W-:-:S13]  /*1ad0*/  PLOP3.LUT P0, PT, PT, PT, UP0, 0x80, 0x0 ;  /* 0x000000000000781c */ /* 0x000fda0003f0f008 */
[----:B------:R-:W-:Y:S05]  /*1ae0*/  @!P0 BRA `(.L_x_626) ;  /* 0x0000001000888947 */ /* 0x000fea0003800000 */
[----:B------:R-:W-:Y:S01]  /*1af0*/  UIADD3 UR6, UP0, -UR6, UR16, URZ ;  /* 0x0000001006067290 */ /* 0x000fe2000ff1e13f */
[----:B------:R-:W-:Y:S01]  /*1b00*/  IADD3 R17, R17, R13, RZ ;  /* 0x0000000d11117210 */ /* 0x000fe20007ffe0ff */
[----:B------:R-:W-:Y:S02]  /*1b10*/  USHF.L.U32 UR4, UR19, 0x3, URZ ;  /* 0x0000000313047899 */ /* 0x000fe4000800063f */
[----:B------:R-:W-:Y:S02]  /*1b20*/  UIADD3.X UR7, UR17, -0x1, URZ, UP0, !UPT ;  /* 0xffffffff11077890 */ /* 0x000fe400087fe43f */
[----:B------:R-:W-:Y:S01]  /*1b30*/  ISETP.LT.U32.AND P0, PT, RZ, UR6, PT ;  /* 0x00000006ff007c0c */ /* 0x000fe2000bf01070 */
[----:B------:R-:W-:Y:S01]  /*1b40*/  ULDC.64 UR8, c[0x0][0x218] ;  /* 0x0000860000087ab9 */ /* 0x000fe20000000a00 */
[----:B------:R-:W-:Y:S01]  /*1b50*/  UIMAD.WIDE.U32 UR20, UR18, 0x8, URZ ;  /* 0x00000008121478a5 */ /* 0x000fe2000f8e003f */
[C---:B------:R-:W-:Y:S01]  /*1b60*/  LEA R16, P2, R12.reuse, UR8, 0x3 ;  /* 0x000000080c107c11 */ /* 0x040fe2000f8418ff */
[----:B------:R-:W-:Y:S01]  /*1b70*/  IMAD.U32 R14, RZ, RZ, UR7 ;  /* 0x00000007ff0e7e24 */ /* 0x000fe2000f8e00ff */
[----:B------:R-:W-:Y:S01]  /*1b80*/  UMOV UR5, URZ ;  /* 0x0000003f00057c82 */ /* 0x000fe20008000000 */
[----:B------:R-:W-:Y:S01]  /*1b90*/  UIADD3 UR10, UR21, UR4, URZ ;  /* 0x00000004150a7290 */ /* 0x000fe2000fffe03f */
[----:B------:R-:W-:Y:S01]  /*1ba0*/  LEA.HI.X R17, R12, UR9, R17, 0x3, P2 ;  /* 0x000000090c117c11 */ /* 0x000fe200090f1c11 */
[----:B------:R-:W-:Y:S01]  /*1bb0*/  ULDC.64 UR24, c[0x0][0x230] ;  /* 0x00008c0000187ab9 */ /* 0x000fe20000000a00 */
[----:B------:R-:W-:Y:S01]  /*1bc0*/  ISETP.GT.AND.EX P0, PT, R14, RZ, PT, P0 ;  /* 0x000000ff0e00720c */ /* 0x000fe20003f04300 */
[----:B------:R-:W-:-:S12]  /*1bd0*/  UMOV UR4, URZ ;  /* 0x0000003f00047c82 */ /* 0x000fd80008000000 */
        /* <DEDUP_REMOVED lines=8> */
.L_x_629:
[----:B------:R-:W-:Y:S01]  /*1c60*/  ULEA UR8, UP0, UR4, UR22, 0x3 ;  /* 0x0000001604087291 */ /* 0x000fe2000f80183f */
[----:B------:R0:W2:Y:S03]  /*1c70*/  LDG.E.64.CONSTANT R22, desc[UR12][R16.64] ;  /* 0x0000000c10167981 */ /* 0x0000a6000c1e9b00 */
[----:B------:R-:W-:Y:S02]  /*1c80*/  ULEA.HI.X UR9, UR4, UR23, UR5, 0x3, UP0 ;  /* 0x0000001704097291 */ /* 0x000fe400080f1c05 */
[----:B------:R-:W-:-:S04]  /*1c90*/  IMAD.U32 R18, RZ, RZ, UR8 ;  /* 0x00000008ff127e24 */ /* 0x000fc8000f8e00ff */
[----:B------:R-:W-:-:S05]  /*1ca0*/  MOV R19, UR9 ;  /* 0x0000000900137c02 */ /* 0x000fca0008000f00 */
[----:B------:R-:W2:Y:S01]  /*1cb0*/  LDG.E.64 R14, desc[UR12][R18.64] ;  /* 0x0000000c120e7981 */ /* 0x000ea2000c1e1b00 */
[----:B0-----:R-:W-:-:S04]  /*1cc0*/  IADD3 R16, P2, R16, UR20, RZ ;  /* 0x0000001410107c10 */ /* 0x001fc8000ff5e0ff */
[----:B------:R-:W-:Y:S01]  /*1cd0*/  IADD3.X R17, R17, UR10, RZ, P2, !PT ;  /* 0x0000000a11117c10 */ /* 0x000fe200097fe4ff */
[-C--:B--2---:R-:W-:Y:S02]  /*1ce0*/  IMAD R23, R23, R14.reuse, RZ ;  /* 0x0000000e17177224 */ /* 0x084fe400078e02ff */
[----:B------:R-:W-:-:S04]  /*1cf0*/  IMAD.WIDE.U32 R6, R22, R14, R6 ;  /* 0x0000000e16067225 */ /* 0x000fc800078e0006 */
[----:B------:R-:W-:Y:S02]  /*1d00*/  IMAD R27, R22, R15, R23 ;  /* 0x0000000f161b7224 */ /* 0x000fe400078e0217 */
[----:B------:R-:W2:Y:S04]  /*1d10*/  LDG.E.64.CONSTANT R22, desc[UR12][R16.64] ;  /* 0x0000000c10167981 */ /* 0x000ea8000c1e9b00 */
[----:B------:R-:W2:Y:S01]  /*1d20*/  LDG.E.64 R14, desc[UR12][R18.64+0x8] ;  /* 0x0000080c120e7981 */ /* 0x000ea2000c1e1b00 */
[----:B------:R-:W-:Y:S01]  /*1d30*/  IADD3 R26, P2, R16, UR20, RZ ;  /* 0x00000014101a7c10 */ /* 0x000fe2000ff5e0ff */
[----:B------:R-:W-:-:S03]  /*1d40*/  IMAD.IADD R7, R7, 0x1, R27 ;  /* 0x0000000107077824 */ /* 0x000fc600078e021b */
[----:B------:R-:W-:-:S05]  /*1d50*/  IADD3.X R27, R17, UR10, RZ, P2, !PT ;  /* 0x0000000a111b7c10 */ /* 0x000fca00097fe4ff */
[----:B------:R-:W3:Y:S01]  /*1d60*/  LDG.E.64.CONSTANT R28, desc[UR12][R26.64] ;  /* 0x0000000c1a1c7981 */ /* 0x000ee2000c1e9b00 */
[-C--:B--2---:R-:W-:Y:S02]  /*1d70*/  IMAD R23, R23, R14.reuse, RZ ;  /* 0x0000000e17177224 */ /* 0x084fe400078e02ff */
[----:B------:R-:W-:-:S04]  /*1d80*/  IMAD.WIDE.U32 R6, R22, R14, R6 ;  /* 0x0000000e16067225 */ /* 0x000fc800078e0006 */
[----:B------:R-:W-:Y:S02]  /*1d90*/  IMAD R15, R22, R15, R23 ;  /* 0x0000000f160f7224 */ /* 0x000fe400078e0217 */
[----:B------:R-:W3:Y:S01]  /*1da0*/  LDG.E.64 R22, desc[UR12][R18.64+0x10] ;  /* 0x0000100c12167981 */ /* 0x000ee2000c1e1b00 */
[----:B------:R-:W-:Y:S02]  /*1db0*/  IADD3 R14, P2, R26, UR20, RZ ;  /* 0x000000141a0e7c10 */ /* 0x000fe4000ff5e0ff */
[----:B------:R-:W-:Y:S02]  /*1dc0*/  IADD3 R7, R7, R15, RZ ;  /* 0x0000000f07077210 */ /* 0x000fe40007ffe0ff */
[----:B------:R-:W-:Y:S01]  /*1dd0*/  IADD3.X R15, R27, UR10, RZ, P2, !PT ;  /* 0x0000000a1b0f7c10 */ /* 0x000fe200097fe4ff */
[-C--:B---3--:R-:W-:Y:S02]  /*1de0*/  IMAD R17, R29, R22.reuse, RZ ;  /* 0x000000161d117224 */ /* 0x088fe400078e02ff */
[----:B------:R-:W-:-:S04]  /*1df0*/  IMAD.WIDE.U32 R6, R28, R22, R6 ;  /* 0x000000161c067225 */ /* 0x000fc800078e0006 */
[----:B------:R-:W-:Y:S02]  /*1e00*/  IMAD R17, R28, R23, R17 ;  /* 0x000000171c117224 */ /* 0x000fe400078e0211 */
[----:B------:R-:W2:Y:S04]  /*1e10*/  LDG.E.64.CONSTANT R28, desc[UR12][R14.64] ;  /* 0x0000000c0e1c7981 */ /* 0x000ea8000c1e9b00 */
[----:B------:R-:W2:Y:S01]  /*1e20*/  LDG.E.64 R22, desc[UR12][R18.64+0x18] ;  /* 0x0000180c12167981 */ /* 0x000ea2000c1e1b00 */
[----:B------:R-:W-:Y:S01]  /*1e30*/  IADD3 R16, P2, R14, UR20, RZ ;  /* 0x000000140e107c10 */ /* 0x000fe2000ff5e0ff */
[----:B------:R-:W-:-:S03]  /*1e40*/  IMAD.IADD R7, R7, 0x1, R17 ;  /* 0x0000000107077824 */ /* 0x000fc600078e0211 */
[----:B------:R-:W-:Y:S01]  /*1e50*/  IADD3.X R17, R15, UR10, RZ, P2, !PT ;  /* 0x0000000a0f117c10 */ /* 0x000fe200097fe4ff */
[-C--:B--2---:R-:W-:Y:S02]  /*1e60*/  IMAD R27, R29, R22.reuse, RZ ;  /* 0x000000161d1b7224 */ /* 0x084fe400078e02ff */
[----:B------:R-:W-:-:S04]  /*1e70*/  IMAD.WIDE.U32 R6, R28, R22, R6 ;  /* 0x000000161c067225 */ /* 0x000fc800078e0006 */
[----:B------:R-:W-:Y:S02]  /*1e80*/  IMAD R23, R28, R23, R27 ;  /* 0x000000171c177224 */ /* 0x000fe400078e021b */
[----:B------:R-:W2:Y:S04]  /*1e90*/  LDG.E.64.CONSTANT R28, desc[UR12][R16.64] ;  /* 0x0000000c101c7981 */ /* 0x000ea8000c1e9b00 */
[----:B------:R-:W2:Y:S01]  /*1ea0*/  LDG.E.64 R26, desc[UR12][R18.64+0x20] ;  /* 0x0000200c121a7981 */ /* 0x000ea2000c1e1b00 */
[----:B------:R-:W-:Y:S02]  /*1eb0*/  IADD3 R14, P2, R16, UR20, RZ ;  /* 0x00000014100e7c10 */ /* 0x000fe4000ff5e0ff */
[----:B------:R-:W-:Y:S02]  /*1ec0*/  IADD3 R7, R7, R23, RZ ;  /* 0x0000001707077210 */ /* 0x000fe40007ffe0ff */
[----:B------:R-:W-:Y:S01]  /*1ed0*/  IADD3.X R15, R17, UR10, RZ, P2, !PT ;  /* 0x0000000a110f7c10 */ /* 0x000fe200097fe4ff */
[----:B--2---:R-:W-:-:S02]  /*1ee0*/  IMAD R23, R29, R26, RZ ;  /* 0x0000001a1d177224 */ /* 0x004fc400078e02ff */
        /* <DEDUP_REMOVED lines=71> */
[----:B--2---:R-:W-:-:S04]  /*2360*/  IMAD R23, R29, R26, RZ ;  /* 0x0000001a1d177224 */ /* 0x004fc800078e02ff */
[C---:B------:R-:W-:Y:S02]  /*2370*/  IMAD R22, R28.reuse, R27, R23 ;  /* 0x0000001b1c167224 */ /* 0x040fe400078e0217 */
[----:B------:R-:W-:Y:S02]  /*2380*/  IMAD.WIDE.U32 R28, R28, R26, R6 ;  /* 0x0000001a1c1c7225 */ /* 0x000fe400078e0006 */
[----:B------:R-:W2:Y:S04]  /*2390*/  LDG.E.64.CONSTANT R26, desc[UR12][R16.64] ;  /* 0x0000000c101a7981 */ /* 0x000ea8000c1e9b00 */
[----:B------:R-:W2:Y:S01]  /*23a0*/  LDG.E.64 R6, desc[UR12][R18.64+0x70] ;  /* 0x0000700c12067981 */ /* 0x000ea2000c1e1b00 */
[----:B------:R-:W-:Y:S02]  /*23b0*/  IADD3 R14, P2, R16, UR20, RZ ;  /* 0x00000014100e7c10 */ /* 0x000fe4000ff5e0ff */
[----:B------:R-:W-:Y:S01]  /*23c0*/  IADD3 R23, R29, R22, RZ ;  /* 0x000000161d177210 */ /* 0x000fe20007ffe0ff */
[----:B------:R-:W-:Y:S01]  /*23d0*/  IMAD.MOV.U32 R22, RZ, RZ, R28 ;  /* 0x000000ffff167224 */ /* 0x000fe200078e001c */
[----:B------:R-:W-:-:S05]  /*23e0*/  IADD3.X R15, R17, UR10, RZ, P2, !PT ;  /* 0x0000000a110f7c10 */ /* 0x000fca00097fe4ff */
[----:B------:R-:W3:Y:S01]  /*23f0*/  LDG.E.64.CONSTANT R28, desc[UR12][R14.64] ;  /* 0x0000000c0e1c7981 */ /* 0x000ee2000c1e9b00 */
[----:B------:R-:W-:Y:S01]  /*2400*/  UIADD3 UR6, UP0, UR6, -0x10, URZ ;  /* 0xfffffff006067890 */ /* 0x000fe2000ff1e03f */
[----:B--2---:R-:W-:-:S04]  /*2410*/  IMAD R27, R27, R6, RZ ;  /* 0x000000061b1b7224 */ /* 0x004fc800078e02ff */
[C---:B------:R-:W-:Y:S02]  /*2420*/  IMAD R27, R26.reuse, R7, R27 ;  /* 0x000000071a1b7224 */ /* 0x040fe400078e021b */
[----:B------:R-:W-:Y:S02]  /*2430*/  IMAD.WIDE.U32 R6, R26, R6, R22 ;  /* 0x000000061a067225 */ /* 0x000fe400078e0016 */
[----:B------:R-:W3:Y:S01]  /*2440*/  LDG.E.64 R22, desc[UR12][R18.64+0x78] ;  /* 0x0000780c12167981 */ /* 0x000ee2000c1e1b00 */
[----:B------:R-:W-:Y:S02]  /*2450*/  UIADD3.X UR7, UR7, -0x1, URZ, UP0, !UPT ;  /* 0xffffffff07077890 */ /* 0x000fe400087fe43f */
[----:B------:R-:W-:-:S04]  /*2460*/  UISETP.GT.U32.AND UP0, UPT, UR6, 0xc, UPT ;  /* 0x0000000c0600788c */ /* 0x000fc8000bf04070 */
[----:B------:R-:W-:Y:S01]  /*2470*/  UISETP.GT.AND.EX UP0, UPT, UR7, URZ, UPT, UP0 ;  /* 0x0000003f0700728c */ /* 0x000fe2000bf04300 */
[----:B------:R-:W-:-:S05]  /*2480*/  IADD3 R7, R7, R27, RZ ;  /* 0x0000001b07077210 */ /* 0x000fca0007ffe0ff */
[----:B------:R-:W-:Y:S01]  /*2490*/  PLOP3.LUT P3, PT, PT, PT, UP0, 0x80, 0x0 ;  /* 0x000000000000781c */ /* 0x000fe20003f6f008 */
[----:B------:R-:W-:Y:S01]  /*24a0*/  UIADD3 UR4, UP1, UR4, 0x10, URZ ;  /* 0x0000001004047890 */ /* 0x000fe2000ff3e03f */
[----:B------:R-:W-:-:S03]  /*24b0*/  IADD3 R16, P2, R14, UR20, RZ ;  /* 0x000000140e107c10 */ /* 0x000fc6000ff5e0ff */
[----:B------:R-:W-:Y:S01]  /*24c0*/  UIADD3.X UR5, URZ, UR5, URZ, UP1, !UPT ;  /* 0x000000053f057290 */ /* 0x000fe20008ffe43f */
[-C--:B---3--:R-:W-:Y:S02]  /*24d0*/  IMAD R17, R29, R22.reuse, RZ ;  /* 0x000000161d117224 */ /* 0x088fe400078e02ff */
[----:B------:R-:W-:-:S04]  /*24e0*/  IMAD.WIDE.U32 R6, R28, R22, R6 ;  /* 0x000000161c067225 */ /* 0x000fc800078e0006 */
[----:B------:R-:W-:-:S04]  /*24f0*/  IMAD R17, R28, R23, R17 ;  /* 0x000000171c117224 */ /* 0x000fc800078e0211 */
[----:B------:R-:W-:Y:S01]  /*2500*/  IMAD.IADD R7, R7, 0x1, R17 ;  /* 0x0000000107077824 */ /* 0x000fe200078e0211 */
[----:B------:R-:W-:Y:S01]  /*2510*/  IADD3.X R17, R15, UR10, RZ, P2, !PT ;  /* 0x0000000a0f117c10 */ /* 0x000fe200097fe4ff */
[----:B------:R-:W-:Y:S06]  /*2520*/  @P3 BRA `(.L_x_629) ;  /* 0xfffffff400cc3947 */ /* 0x000fec000383ffff */
.L_x_628:
        /* <DEDUP_REMOVED lines=20> */
[----:B------:R-:W-:-:S05]  /*2670*/  IADD3.X R27, R17, UR10, RZ, P0, !PT ;  /* 0x0000000a111b7c10 */ /* 0x000fca00087fe4ff */
[----:B------:R-:W3:Y:S01]  /*2680*/  LDG.E.64.CONSTANT R28, desc[UR12][R26.64] ;  /* 0x0000000c1a1c7981 */ /* 0x000ee2000c1e9b00 */
[-C--:B--2---:R-:W-:Y:S02]  /*2690*/  IMAD R23, R23, R14.reuse, RZ ;  /* 0x0000000e17177224 */ /* 0x084fe400078e02ff */
[----:B------:R-:W-:-:S04]  /*26a0*/  IMAD.WIDE.U32 R6, R22, R14, R6 ;  /* 0x0000000e16067225 */ /* 0x000fc800078e0006 */
[----:B------:R-:W-:Y:S02]  /*26b0*/  IMAD R15, R22, R15, R23 ;  /* 0x0000000f160f7224 */ /* 0x000fe400078e0217 */
[----:B------:R-:W3:Y:S01]  /*26c0*/  LDG.E.64 R22, desc[UR12][R18.64+0x10] ;  /* 0x0000100c12167981 */ /* 0x000ee2000c1e1b00 */
[----:B------:R-:W-:Y:S01]  /*26d0*/  IADD3 R14, P0, R26, UR20, RZ ;  /* 0x000000141a0e7c10 */ /* 0x000fe2000ff1e0ff */
[----:B------:R-:W-:-:S03]  /*26e0*/  IMAD.IADD R7, R7, 0x1, R15 ;  /* 0x0000000107077824 */ /* 0x000fc600078e020f */
[----:B------:R-:W-:Y:S01]  /*26f0*/  IADD3.X R15, R27, UR10, RZ, P0, !PT ;  /* 0x0000000a1b0f7c10 */ /* 0x000fe200087fe4ff */
[-C--:B---3--:R-:W-:Y:S02]  /*2700*/  IMAD R17, R29, R22.reuse, RZ ;  /* 0x000000161d117224 */ /* 0x088fe400078e02ff */
        /* <DEDUP_REMOVED lines=23> */
[----:B--2---:R-:W-:-:S04]  /*2880*/  IMAD R23, R29, R26, RZ ;  /* 0x0000001a1d177224 */ /* 0x004fc800078e02ff */
[C---:B------:R-:W-:Y:S02]  /*2890*/  IMAD R22, R28.reuse, R27, R23 ;  /* 0x0000001b1c167224 */ /* 0x040fe400078e0217 */
[----:B------:R-:W-:Y:S02]  /*28a0*/  IMAD.WIDE.U32 R28, R28, R26, R6 ;  /* 0x0000001a1c1c7225 */ /* 0x000fe400078e0006 */
[----:B------:R-:W2:Y:S04]  /*28b0*/  LDG.E.64.CONSTANT R26, desc[UR12][R16.64] ;  /* 0x0000000c101a7981 */ /* 0x000ea8000c1e9b00 */
[----:B------:R-:W2:Y:S01]  /*28c0*/  LDG.E.64 R6, desc[UR12][R18.64+0x30] ;  /* 0x0000300c12067981 */ /* 0x000ea2000c1e1b00 */
[----:B------:R-:W-:Y:S01]  /*28d0*/  IADD3 R14, P0, R16, UR20, RZ ;  /* 0x00000014100e7c10 */ /* 0x000fe2000ff1e0ff */
[----:B------:R-:W-:Y:S01]  /*28e0*/  IMAD.IADD R23, R29, 0x1, R22 ;  /* 0x000000011d177824 */ /* 0x000fe200078e0216 */
[----:B------:R-:W-:-:S02]  /*28f0*/  MOV R22, R28 ;  /* 0x0000001c00167202 */ /* 0x000fc40000000f00 */
[----:B------:R-:W-:-:S05]  /*2900*/  IADD3.X R15, R17, UR10, RZ, P0, !PT ;  /* 0x0000000a110f7c10 */ /* 0x000fca00087fe4ff */
[----:B------:R-:W3:Y:S01]  /*2910*/  LDG.E.64.CONSTANT R28, desc[UR12][R14.64] ;  /* 0x0000000c0e1c7981 */ /* 0x000ee2000c1e9b00 */
[----:B--2---:R-:W-:-:S04]  /*2920*/  IMAD R27, R27, R6, RZ ;  /* 0x000000061b1b7224 */ /* 0x004fc800078e02ff */
[C---:B------:R-:W-:Y:S02]  /*2930*/  IMAD R27, R26.reuse, R7, R27 ;  /* 0x000000071a1b7224 */ /* 0x040fe400078e021b */
[----:B------:R-:W-:Y:S02]  /*2940*/  IMAD.WIDE.U32 R6, R26, R6, R22 ;  /* 0x000000061a067225 */ /* 0x000fe400078e0016 */
[----:B------:R-:W3:Y:S02]  /*2950*/  LDG.E.64 R22, desc[UR12][R18.64+0x38] ;  /* 0x0000380c12167981 */ /* 0x000ee4000c1e1b00 */
[----:B------:R-:W-:Y:S01]  /*2960*/  IMAD.IADD R7, R7, 0x1, R27 ;  /* 0x0000000107077824 */ /* 0x000fe200078e021b */
[----:B------:R-:W-:Y:S01]  /*2970*/  IADD3 R16, P2, R14, UR20, RZ ;  /* 0x000000140e107c10 */ /* 0x000fe2000ff5e0ff */
[----:B------:R-:W-:Y:S01]  /*2980*/  UIADD3 UR6, UP1, UR6, -0x8, URZ ;  /* 0xfffffff806067890 */ /* 0x000fe2000ff3e03f */
[----:B------:R-:W-:Y:S01]  /*2990*/  PLOP3.LUT P0, PT, PT, PT, PT, 0x8, 0x0 ;  /* 0x000000000000781c */ /* 0x000fe20003f0e170 */
[----:B------:R-:W-:-:S02]  /*29a0*/  UIADD3 UR4, UP0, UR4, 0x8, URZ ;  /* 0x0000000804047890 */ /* 0x000fc4000ff1e03f */
[----:B------:R-:W-:Y:S02]  /*29b0*/  UIADD3.X UR7, UR7, -0x1, URZ, UP1, !UPT ;  /* 0xffffffff07077890 */ /* 0x000fe40008ffe43f */
[----:B------:R-:W-:Y:S01]  /*29c0*/  UIADD3.X UR5, URZ, UR5, URZ, UP0, !UPT ;  /* 0x000000053f057290 */ /* 0x000fe200087fe43f */
[-C--:B---3--:R-:W-:Y:S02]  /*29d0*/  IMAD R17, R29, R22.reuse, RZ ;  /* 0x000000161d117224 */ /* 0x088fe400078e02ff */
[----:B------:R-:W-:-:S04]  /*29e0*/  IMAD.WIDE.U32 R6, R28, R22, R6 ;  /* 0x000000161c067225 */ /* 0x000fc800078e0006 */
[----:B------:R-:W-:-:S05]  /*29f0*/  IMAD R17, R28, R23, R17 ;  /* 0x000000171c117224 */ /* 0x000fca00078e0211 */
[----:B------:R-:W-:Y:S02]  /*2a00*/  IADD3 R7, R7, R17, RZ ;  /* 0x0000001107077210 */ /* 0x000fe40007ffe0ff */
[----:B------:R-:W-:-:S07]  /*2a10*/  IADD3.X R17, R15, UR10, RZ, P2, !PT ;  /* 0x0000000a0f117c10 */ /* 0x000fce00097fe4ff */
.L_x_630:
[----:B------:R-:W-:-:S04]  /*2a20*/  ISETP.NE.U32.AND P2, PT, RZ, UR6, PT ;  /* 0x00000006ff007c0c */ /* 0x000fc8000bf45070 */
[----:B------:R-:W-:-:S13]  /*2a30*/  ISETP.NE.OR.EX P0, PT, RZ, UR7, P0, P2 ;  /* 0x00000007ff007c0c */ /* 0x000fda0008705720 */
[----:B------:R-:W-:Y:S05]  /*2a40*/  @!P0 BRA `(.L_x_626) ;  /* 0x0000000000b08947 */ /* 0x000fea0003800000 */
.L_x_627:
        /* <DEDUP_REMOVED lines=8> */
[----:B--2---:R-:W-:Y:S02]  /*2ad0*/  IMAD R19, R19, R22, RZ ;  /* 0x0000001613137224 */ /* 0x004fe400078e02ff */
[----:B------:R-:W-:-:S04]  /*2ae0*/  IMAD.WIDE.U32 R6, R22, R18, R6 ;  /* 0x0000001216067225 */ /* 0x000fc800078e0006 */
[----:B------:R-:W-:Y:S02]  /*2af0*/  IMAD R27, R23, R18, R19 ;  /* 0x00000012171b7224 */ /* 0x000fe400078e0213 */
[----:B------:R-:W2:Y:S04]  /*2b00*/  LDG.E.64.CONSTANT R18, desc[UR12][R16.64] ;  /* 0x0000000c10127981 */ /* 0x000ea8000c1e9b00 */
[----:B------:R-:W2:Y:S01]  /*2b10*/  LDG.E.64 R22, desc[UR12][R14.64+0x8] ;  /* 0x0000080c0e167981 */ /* 0x000ea2000c1e1b00 */
[----:B------:R-:W-:Y:S01]  /*2b20*/  IADD3 R26, P0, R16, UR20, RZ ;  /* 0x00000014101a7c10 */ /* 0x000fe2000ff1e0ff */
[----:B------:R-:W-:-:S03]  /*2b30*/  IMAD.IADD R7, R7, 0x1, R27 ;  /* 0x0000000107077824 */ /* 0x000fc600078e021b */
[----:B------:R-:W-:Y:S01]  /*2b40*/  IADD3.X R27, R17, UR10, RZ, P0, !PT ;  /* 0x0000000a111b7c10 */ /* 0x000fe200087fe4ff */
[----:B--2---:R-:W-:Y:S02]  /*2b50*/  IMAD R19, R19, R22, RZ ;  /* 0x0000001613137224 */ /* 0x004fe400078e02ff */
[-C--:B------:R-:W-:Y:S02]  /*2b60*/  IMAD.WIDE.U32 R28, R22, R18.reuse, R6 ;  /* 0x00000012161c7225 */ /* 0x080fe400078e0006 */
[----:B------:R-:W2:Y:S02]  /*2b70*/  LDG.E.64.CONSTANT R6, desc[UR12][R26.64] ;  /* 0x0000000c1a067981 */ /* 0x000ea4000c1e9b00 */
[----:B------:R-:W-:Y:S02]  /*2b80*/  IMAD R19, R23, R18, R19 ;  /* 0x0000001217137224 */ /* 0x000fe400078e0213 */
[----:B------:R-:W2:Y:S01]  /*2b90*/  LDG.E.64 R22, desc[UR12][R14.64+0x10] ;  /* 0x0000100c0e167981 */ /* 0x000ea2000c1e1b00 */
[----:B------:R-:W-:Y:S01]  /*2ba0*/  IADD3 R16, P0, R26, UR20, RZ ;  /* 0x000000141a107c10 */ /* 0x000fe2000ff1e0ff */
[----:B------:R-:W-:Y:S01]  /*2bb0*/  IMAD.MOV.U32 R18, RZ, RZ, R28 ;  /* 0x000000ffff127224 */ /* 0x000fe200078e001c */
[----:B------:R-:W-:-:S02]  /*2bc0*/  IADD3 R19, R29, R19, RZ ;  /* 0x000000131d137210 */ /* 0x000fc40007ffe0ff */
[----:B------:R-:W-:Y:S01]  /*2bd0*/  IADD3.X R17, R27, UR10, RZ, P0, !PT ;  /* 0x0000000a1b117c10 */ /* 0x000fe200087fe4ff */
[----:B------:R-:W3:Y:S01]  /*2be0*/  LDG.E.64 R28, desc[UR12][R14.64+0x18] ;  /* 0x0000180c0e1c7981 */ /* 0x000ee2000c1e1b00 */
[----:B------:R-:W-:Y:S01]  /*2bf0*/  UIADD3 UR6, UP0, UR6, -0x4, URZ ;  /* 0xfffffffc06067890 */ /* 0x000fe2000ff1e03f */
[----:B--2---:R-:W-:-:S04]  /*2c00*/  IMAD R7, R7, R22, RZ ;  /* 0x0000001607077224 */ /* 0x004fc800078e02ff */
[-C--:B------:R-:W-:Y:S02]  /*2c10*/  IMAD R23, R23, R6.reuse, R7 ;  /* 0x0000000617177224 */ /* 0x080fe400078e0207 */
[----:B------:R-:W-:Y:S02]  /*2c20*/  IMAD.WIDE.U32 R6, R22, R6, R18 ;  /* 0x0000000616067225 */ /* 0x000fe400078e0012 */
[----:B------:R0:W3:Y:S01]  /*2c30*/  LDG.E.64.CONSTANT R18, desc[UR12][R16.64] ;  /* 0x0000000c10127981 */ /* 0x0000e2000c1e9b00 */
[----:B------:R-:W-:Y:S01]  /*2c40*/  UIADD3.X UR7, UR7, -0x1, URZ, UP0, !UPT ;  /* 0xffffffff07077890 */ /* 0x000fe200087fe43f */
[----:B------:R-:W-:-:S05]  /*2c50*/  ISETP.NE.U32.AND P0, PT, RZ, UR6, PT ;  /* 0x00000006ff007c0c */ /* 0x000fca000bf05070 */
[----:B------:R-:W-:Y:S02]  /*2c60*/  ISETP.NE.AND.EX P0, PT, RZ, UR7, PT, P0 ;  /* 0x00000007ff007c0c */ /* 0x000fe4000bf05300 */
[----:B------:R-:W-:Y:S01]  /*2c70*/  IADD3 R7, R7, R23, RZ ;  /* 0x0000001707077210 */ /* 0x000fe20007ffe0ff */
[----:B------:R-:W-:Y:S01]  /*2c80*/  UIADD3 UR4, UP0, UR4, 0x4, URZ ;  /* 0x0000000404047890 */ /* 0x000fe2000ff1e03f */
[----:B0-----:R-:W-:-:S03]  /*2c90*/  IADD3 R16, P2, R16, UR20, RZ ;  /* 0x0000001410107c10 */ /* 0x001fc6000ff5e0ff */
[----:B------:R-:W-:Y:S01]  /*2ca0*/  UIADD3.X UR5, URZ, UR5, URZ, UP0, !UPT ;  /* 0x000000053f057290 */ /* 0x000fe200087fe43f */
[----:B------:R-:W-:Y:S01]  /*2cb0*/  IADD3.X R17, R17, UR10, RZ, P2, !PT ;  /* 0x0000000a11117c10 */ /* 0x000fe200097fe4ff */
[----:B---3--:R-:W-:Y:S02]  /*2cc0*/  IMAD R19, R19, R28, RZ ;  /* 0x0000001c13137224 */ /* 0x008fe400078e02ff */
[----:B------:R-:W-:-:S04]  /*2cd0*/  IMAD.WIDE.U32 R6, R28, R18, R6 ;  /* 0x000000121c067225 */ /* 0x000fc800078e0006 */
[----:B------:R-:W-:-:S04]  /*2ce0*/  IMAD R19, R29, R18, R19 ;  /* 0x000000121d137224 */ /* 0x000fc800078e0213 */
[----:B------:R-:W-:Y:S01]  /*2cf0*/  IMAD.IADD R7, R7, 0x1, R19 ;  /* 0x0000000107077824 */ /* 0x000fe200078e0213 */
[----:B------:R-:W-:Y:S06]  /*2d00*/  @P0 BRA `(.L_x_627) ;  /* 0xfffffffc00500947 */ /* 0x000fec000383ffff */
.L_x_626:
[----:B------:R-:W-:-:S06]  /*2d10*/  ULOP3.LUT UR16, UR16, 0x3, URZ, 0xc0, !UPT ;  /* 0x0000000310107892 */ /* 0x000fcc000f8ec03f */
[----:B------:R-:W-:-:S04]  /*2d20*/  ISETP.NE.U32.AND P0, PT, RZ, UR16, PT ;  /* 0x00000010ff007c0c */ /* 0x000fc8000bf05070 */
[----:B------:R-:W-:-:S13]  /*2d30*/  ISETP.NE.AND.EX P0, PT, RZ, RZ, PT, P0 ;  /* 0x000000ffff00720c */ /* 0x000fda0003f05300 */
[----:B------:R-:W-:Y:S05]  /*2d40*/  @!P0 BRA `(.L_x_625) ;  /* 0x0000000000d48947 */ /* 0x000fea0003800000 */
[----:B------:R-:W-:Y:S01]  /*2d50*/  UIMAD UR7, UR5, UR18, URZ ;  /* 0x00000012050772a4 */ /* 0x000fe2000f8e023f */
[----:B------:R-:W-:Y:S01]  /*2d60*/  MOV R17, UR4 ;  /* 0x0000000400117c02 */ /* 0x000fe20008000f00 */
[----:B------:R-:W-:Y:S01]  /*2d70*/  ULDC.64 UR8, c[0x0][0x230] ;  /* 0x00008c0000087ab9 */ /* 0x000fe20000000a00 */
[----:B------:R-:W-:Y:S01]  /*2d80*/  IMAD.MOV.U32 R20, RZ, RZ, R12 ;  /* 0x000000ffff147224 */ /* 0x000fe200078e000c */
[----:B------:R-:W-:Y:S01]  /*2d90*/  ULDC UR15, c[0x0][0x23c] ;  /* 0x00008f00000f7ab9 */ /* 0x000fe20000000800 */
[----:B------:R-:W-:Y:S02]  /*2da0*/  ULEA UR6, UP0, UR4, UR8, 0x3 ;  /* 0x0000000804067291 */ /* 0x000fe4000f80183f */
[----:B------:R-:W-:Y:S01]  /*2db0*/  UIMAD UR8, UR4, UR15, UR7 ;  /* 0x0000000f040872a4 */ /* 0x000fe2000f8e0207 */
[----:B------:R-:W-:Y:S01]  /*2dc0*/  IMAD.WIDE.U32 R16, R17, UR18, R20 ;  /* 0x0000001211107c25 */ /* 0x000fe2000f8e0014 */
[----:B------:R-:W-:Y:S01]  /*2dd0*/  ULDC.64 UR10, c[0x0][0x218] ;  /* 0x00008600000a7ab9 */ /* 0x000fe20000000a00 */
[----:B------:R-:W-:-:S02]  /*2de0*/  ULEA.HI.X UR5, UR4, UR9, UR5, 0x3, UP0 ;  /* 0x0000000904057291 */ /* 0x000fc400080f1c05 */
[----:B------:R-:W-:Y:S01]  /*2df0*/  IMAD.U32 R14, RZ, RZ, UR6 ;  /* 0x00000006ff0e7e24 */ /* 0x000fe2000f8e00ff */
[----:B------:R-:W-:Y:S02]  /*2e00*/  IADD3 R15, R17, UR8, RZ ;  /* 0x00000008110f7c10 */ /* 0x000fe4000fffe0ff */
[----:B------:R-:W-:-:S04]  /*2e10*/  LEA R18, P0, R16, UR10, 0x3 ;  /* 0x0000000a10127c11 */ /* 0x000fc8000f8018ff */
[----:B------:R-:W-:Y:S02]  /*2e20*/  LEA.HI.X R19, R16, UR11, R15, 0x3, P0 ;  /* 0x0000000b10137c11 */ /* 0x000fe400080f1c0f */
[----:B------:R-:W-:-:S04]  /*2e30*/  MOV R15, UR5 ;  /* 0x00000005000f7c02 */ /* 0x000fc80008000f00 */
[----:B------:R-:W2:Y:S04]  /*2e40*/  LDG.E.64.CONSTANT R18, desc[UR12][R18.64] ;  /* 0x0000000c12127981 */ /* 0x000ea8000c1e9b00 */
[----:B------:R-:W2:Y:S01]  /*2e50*/  LDG.E.64 R16, desc[UR12][R14.64] ;  /* 0x0000000c0e107981 */ /* 0x000ea2000c1e1b00 */
[----:B------:R-:W-:-:S04]  /*2e60*/  UISETP.NE.U32.AND UP0, UPT, UR16, 0x1, UPT ;  /* 0x000000011000788c */ /* 0x000fc8000bf05070 */
[----:B------:R-:W-:-:S06]  /*2e70*/  UISETP.NE.AND.EX UP0, UPT, URZ, URZ, UPT, UP0 ;  /* 0x0000003f3f00728c */ /* 0x000fcc000bf05300 */
[----:B------:R-:W-:Y:S01]  /*2e80*/  PLOP3.LUT P0, PT, PT, PT, UP0, 0x80, 0x0 ;  /* 0x000000000000781c */ /* 0x000fe20003f0f008 */
[-C--:B--2---:R-:W-:Y:S02]  /*2e90*/  IMAD R23, R19, R16.reuse, RZ ;  /* 0x0000001013177224 */ /* 0x084fe400078e02ff */
[----:B------:R-:W-:-:S04]  /*2ea0*/  IMAD.WIDE.U32 R6, R18, R16, R6 ;  /* 0x0000001012067225 */ /* 0x000fc800078e0006 */
[----:B------:R-:W-:-:S04]  /*2eb0*/  IMAD R23, R18, R17, R23 ;  /* 0x0000001112177224 */ /* 0x000fc800078e0217 */
[----:B------:R-:W-:Y:S02]  /*2ec0*/  IMAD.IADD R7, R7, 0x1, R23 ;  /* 0x0000000107077824 */ /* 0x000fe400078e0217 */
[----:B------:R-:W-:Y:S05]  /*2ed0*/  @!P0 BRA `(.L_x_625) ;  /* 0x0000000000708947 */ /* 0x000fea0003800000 */
[----:B------:R-:W-:Y:S01]  /*2ee0*/  UISETP.NE.U32.AND UP0, UPT, UR16, 0x2, UPT ;  /* 0x000000021000788c */ /* 0x000fe2000bf05070 */
[----:B------:R-:W-:Y:S01]  /*2ef0*/  IMAD.U32 R17, RZ, RZ, UR18 ;  /* 0x00000012ff117e24 */ /* 0x000fe2000f8e00ff */
[----:B------:R-:W-:Y:S01]  /*2f00*/  ULDC.64 UR6, c[0x0][0x238] ;  /* 0x00008e0000067ab9 */ /* 0x000fe20000000a00 */
[----:B------:R-:W-:Y:S01]  /*2f10*/  IMAD.U32 R22, RZ, RZ, UR15 ;  /* 0x0000000fff167e24 */ /* 0x000fe2000f8e00ff */
[----:B------:R-:W-:Y:S02]  /*2f20*/  UIMAD.WIDE.U32 UR4, UR4, UR18, UR6 ;  /* 0x00000012040472a5 */ /* 0x000fe4000f8e0006 */
[----:B------:R-:W-:Y:S01]  /*2f30*/  MOV R23, UR18 ;  /* 0x0000001200177c02 */ /* 0x000fe20008000f00 */
[----:B------:R-:W-:Y:S01]  /*2f40*/  UISETP.NE.AND.EX UP0, UPT, URZ, URZ, UPT, UP0 ;  /* 0x0000003f3f00728c */ /* 0x000fe2000bf05300 */
[----:B------:R-:W2:Y:S02]  /*2f50*/  LDG.E.64 R18, desc[UR12][R14.64+0x8] ;  /* 0x0000080c0e127981 */ /* 0x000ea4000c1e1b00 */
[----:B------:R-:W-:-:S03]  /*2f60*/  IADD3 R13, P2, R12, UR4, RZ ;  /* 0x000000040c0d7c10 */ /* 0x000fc6000ff5e0ff */
[----:B------:R-:W-:Y:S02]  /*2f70*/  PLOP3.LUT P0, PT, PT, PT, UP0, 0x80, 0x0 ;  /* 0x000000000000781c */ /* 0x000fe40003f0f008 */
[----:B------:R-:W-:-:S04]  /*2f80*/  MOV R20, UR5 ;  /* 0x0000000500147c02 */ /* 0x000fc80008000f00 */
[----:B------:R-:W-:Y:S02]  /*2f90*/  IADD3.X R20, R21, UR8, R20, P2, !PT ;  /* 0x0000000815147c10 */ /* 0x000fe400097fe414 */
[----:B------:R-:W-:-:S04]  /*2fa0*/  LEA R12, P2, R13, UR10, 0x3 ;  /* 0x0000000a0d0c7c11 */ /* 0x000fc8000f8418ff */
[----:B------:R-:W-:Y:S02]  /*2fb0*/  LEA.HI.X R13, R13, UR11, R20, 0x3, P2 ;  /* 0x0000000b0d0d7c11 */ /* 0x000fe400090f1c14 */
[----:B------:R-:W-:-:S03]  /*2fc0*/  @P0 LEA R16, P2, R17, R12, 0x3 ;  /* 0x0000000c11100211 */ /* 0x000fc600078418ff */
[----:B------:R-:W2:Y:S01]  /*2fd0*/  LDG.E.64.CONSTANT R20, desc[UR12][R12.64] ;  /* 0x0000000c0c147981 */ /* 0x000ea2000c1e9b00 */
[----:B------:R-:W-:-:S03]  /*2fe0*/  @P0 LEA.HI.X R17, R23, R13, R22, 0x3, P2 ;  /* 0x0000000d17110211 */ /* 0x000fc600010f1c16 */
[----:B------:R-:W3:Y:S04]  /*2ff0*/  @P0 LDG.E.64 R22, desc[UR12][R14.64+0x10] ;  /* 0x0000100c0e160981 */ /* 0x000ee8000c1e1b00 */
[----:B------:R-:W3:Y:S01]  /*3000*/  @P0 LDG.E.64.CONSTANT R16, desc[UR12][R16.64] ;  /* 0x0000000c10100981 */ /* 0x000ee2000c1e9b00 */
[-C--:B--2---:R-:W-:Y:S02]  /*3010*/  IMAD R21, R21, R18.reuse, RZ ;  /* 0x0000001215157224 */ /* 0x084fe400078e02ff */
[----:B------:R-:W-:-:S04]  /*3020*/  IMAD.WIDE.U32 R6, R20, R18, R6 ;  /* 0x0000001214067225 */ /* 0x000fc800078e0006 */
[----:B------:R-:W-:Y:S02]  /*3030*/  IMAD R21, R20, R19, R21 ;  /* 0x0000001314157224 */ /* 0x000fe400078e0215 */
[----:B---3--:R-:W-:-:S03]  /*3040*/  @P0 IMAD R19, R17, R22, RZ ;  /* 0x0000001611130224 */ /* 0x008fc600078e02ff */
[----:B------:R-:W-:Y:S01]  /*3050*/  IADD3 R7, R7, R21, RZ ;  /* 0x0000001507077210 */ /* 0x000fe20007ffe0ff */
[C---:B------:R-:W-:Y:S02]  /*3060*/  @P0 IMAD R19, R16.reuse, R23, R19 ;  /* 0x0000001710130224 */ /* 0x040fe400078e0213 */
[----:B------:R-:W-:-:S04]  /*3070*/  @P0 IMAD.WIDE.U32 R22, R16, R22, R6 ;  /* 0x0000001610160225 */ /* 0x000fc800078e0006 */
[----:B------:R-:W-:Y:S01]  /*3080*/  @P0 IMAD.IADD R7, R23, 0x1, R19 ;  /* 0x0000000117070824 */ /* 0x000fe200078e0213 */
[----:B------:R-:W-:-:S07]  /*3090*/  @P0 MOV R6, R22 ;  /* 0x0000001600060202 */ /* 0x000fce0000000f00 */
.L_x_625:
[----:B------:R-:W-:Y:S05]  /*30a0*/  BSYNC B0 ;  /* 0x0000000000007941 */ /* 0x000fea0003800000 */
.L_x_624:
        /* <DEDUP_REMOVED lines=8> */
[----:B------:R-:W-:-:S04]  /*3130*/  UIADD3 UR4, UP0, UR16, -0x1, URZ ;  /* 0xffffffff10047890 */ /* 0x000fc8000ff1e03f */
[----:B------:R-:W-:Y:S02]  /*3140*/  UIADD3.X UR6, UR17, -0x1, URZ, UP0, !UPT ;  /* 0xffffffff11067890 */ /* 0x000fe400087fe43f */
[----:B------:R-:W-:-:S03]  /*3150*/  UISETP.GE.U32.AND UP0, UPT, UR4, 0x3, UPT ;  /* 0x000000030400788c */ /* 0x000fc6000bf06070 */
[----:B------:R-:W-:Y:S01]  /*3160*/  ULDC.64 UR4, c[0x0][0x220] ;  /* 0x0000880000047ab9 */ /* 0x000fe20000000a00 */
[----:B------:R-:W-:Y:S01]  /*3170*/  UISETP.GE.U32.AND.EX UP0, UPT, UR6, URZ, UPT, UP0 ;  /* 0x0000003f0600728c */ /* 0x000fe2000bf06100 */
[----:B-----5:R-:W-:Y:S01]  /*3180*/  IMAD R5, R11, UR4, RZ ;  /* 0x000000040b057c24 */ /* 0x020fe2000f8e02ff */
[----:B------:R-:W-:Y:S01]  /*3190*/  ULOP3.LUT UR6, UR16, 0x3, URZ, 0xc0, !UPT ;  /* 0x0000000310067892 */ /* 0x000fe2000f8ec03f */
[C---:B------:R-:W-:Y:S01]  /*31a0*/  IMAD.WIDE.U32 R12, R10.reuse, UR4, RZ ;  /* 0x000000040a0c7c25 */ /* 0x040fe2000f8e00ff */
[----:B------:R-:W-:Y:S02]  /*31b0*/  UMOV UR4, URZ ;  /* 0x0000003f00047c82 */ /* 0x000fe40008000000 */
[----:B------:R-:W-:Y:S01]  /*31c0*/  PLOP3.LUT P0, PT, PT, PT, UP0, 0x80, 0x0 ;  /* 0x000000000000781c */ /* 0x000fe20003f0f008 */
[----:B------:R-:W-:Y:S01]  /*31d0*/  IMAD R11, R10, UR5, R5 ;  /* 0x000000050a0b7c24 */ /* 0x000fe2000f8e0205 */
[----:B------:R-:W-:Y:S01]  /*31e0*/  UMOV UR5, URZ ;  /* 0x0000003f00057c82 */ /* 0x000fe20008000000 */
[----:B------:R-:W-:-:S03]  /*31f0*/  CS2R R4, SRZ ;  /* 0x0000000000047805 */ /* 0x000fc6000001ff00 */
[----:B------:R-:W-:-:S07]  /*3200*/  IADD3 R21, R13, R11, RZ ;  /* 0x0000000b0d157210 */ /* 0x000fce0007ffe0ff */
[----:B------:R-:W-:Y:S05]  /*3210*/  @!P0 BRA `(.L_x_633) ;  /* 0x00000010008c8947 */ /* 0x000fea0003800000 */
[----:B------:R-:W-:Y:S01]  /*3220*/  UIADD3 UR6, UP0, -UR6, UR16, URZ ;  /* 0x0000001006067290 */ /* 0x000fe2000ff1e13f */
[----:B------:R-:W-:Y:S01]  /*3230*/  IMAD.IADD R11, R11, 0x1, R13 ;  /* 0x000000010b0b7824 */ /* 0x000fe200078e020d */
[----:B------:R-:W-:Y:S02]  /*3240*/  USHF.L.U32 UR4, UR19, 0x3, URZ ;  /* 0x0000000313047899 */ /* 0x000fe4000800063f */
[----:B------:R-:W-:Y:S02]  /*3250*/  UIADD3.X UR7, UR17, -0x1, URZ, UP0, !UPT ;  /* 0xffffffff11077890 */ /* 0x000fe400087fe43f */
[----:B------:R-:W-:Y:S01]  /*3260*/  ISETP.LT.U32.AND P0, PT, RZ, UR6, PT ;  /* 0x00000006ff007c0c */ /* 0x000fe2000bf01070 */
[----:B------:R-:W-:Y:S01]  /*3270*/  ULDC.64 UR8, c[0x0][0x218] ;  /* 0x0000860000087ab9 */ /* 0x000fe20000000a00 */
[----:B------:R-:W-:Y:S01]  /*3280*/  UIMAD.WIDE.U32 UR20, UR18, 0x8, URZ ;  /* 0x00000008121478a5 */ /* 0x000fe2000f8e003f */
[C---:B------:R-:W-:Y:S01]  /*3290*/  LEA R18, P2, R12.reuse, UR8, 0x3 ;  /* 0x000000080c127c11 */ /* 0x040fe2000f8418ff */
[----:B------:R-:W-:Y:S01]  /*32a0*/  UMOV UR5, URZ ;  /* 0x0000003f00057c82 */ /* 0x000fe20008000000 */
[----:B------:R-:W-:Y:S01]  /*32b0*/  MOV R10, UR7 ;  /* 0x00000007000a7c02 */ /* 0x000fe20008000f00 */
        /* <DEDUP_REMOVED lines=13> */
.L_x_636:
[----:B------:R-:W-:Y:S01]  /*3390*/  ULEA UR8, UP0, UR4, UR22, 0x3 ;  /* 0x0000001604087291 */ /* 0x000fe2000f80183f */
[----:B------:R-:W-:Y:S01]  /*33a0*/  IMAD.MOV.U32 R19, RZ, RZ, R11 ;  /* 0x000000ffff137224 */ /* 0x000fe200078e000b */
[----:B------:R-:W-:Y:S02]  /*33b0*/  IADD3 R10, P2, R18, UR20, RZ ;  /* 0x00000014120a7c10 */ /* 0x000fe4000ff5e0ff */
[----:B------:R-:W-:Y:S02]  /*33c0*/  ULEA.HI.X UR9, UR4, UR23, UR5, 0x3, UP0 ;  /* 0x0000001704097291 */ /* 0x000fe400080f1c05 */
[----:B------:R-:W-:Y:S01]  /*33d0*/  MOV R16, UR8 ;  /* 0x0000000800107c02 */ /* 0x000fe20008000f00 */
[----:B------:R-:W2:Y:S03]  /*33e0*/  LDG.E.64.CONSTANT R18, desc[UR12][R18.64] ;  /* 0x0000000c12127981 */ /* 0x000ea6000c1e9b00 */
[----:B------:R-:W-:-:S05]  /*33f0*/  MOV R17, UR9 ;  /* 0x0000000900117c02 */ /* 0x000fca0008000f00 */
[----:B------:R-:W2:Y:S01]  /*3400*/  LDG.E.64 R14, desc[UR12][R16.64] ;  /* 0x0000000c100e7981 */ /* 0x000ea2000c1e1b00 */
[----:B------:R-:W-:-:S03]  /*3410*/  IADD3.X R11, R11, UR10, RZ, P2, !PT ;  /* 0x0000000a0b0b7c10 */ /* 0x000fc600097fe4ff */
[----:B------:R-:W3:Y:S04]  /*3420*/  LDG.E.64 R22, desc[UR12][R16.64+0x8] ;  /* 0x0000080c10167981 */ /* 0x000ee8000c1e1b00 */
[----:B------:R-:W3:Y:S01]  /*3430*/  LDG.E.64.CONSTANT R26, desc[UR12][R10.64] ;  /* 0x0000000c0a1a7981 */ /* 0x000ee2000c1e9b00 */
[-C--:B--2---:R-:W-:Y:S02]  /*3440*/  IMAD R19, R19, R14.reuse, RZ ;  /* 0x0000000e13137224 */ /* 0x084fe400078e02ff */
[----:B------:R-:W-:Y:S01]  /*3450*/  IMAD.WIDE.U32 R4, R18, R14, R4 ;  /* 0x0000000e12047225 */ /* 0x000fe200078e0004 */
[----:B------:R-:W-:-:S03]  /*3460*/  IADD3 R14, P2, R10, UR20, RZ ;  /* 0x000000140a0e7c10 */ /* 0x000fc6000ff5e0ff */
[----:B------:R-:W-:Y:S02]  /*3470*/  IMAD R15, R18, R15, R19 ;  /* 0x0000000f120f7224 */ /* 0x000fe400078e0213 */
[----:B---3--:R-:W-:-:S03]  /*3480*/  IMAD R27, R27, R22, RZ ;  /* 0x000000161b1b7224 */ /* 0x008fc600078e02ff */
[----:B------:R-:W-:Y:S02]  /*3490*/  IADD3 R5, R5, R15, RZ ;  /* 0x0000000f05057210 */ /* 0x000fe40007ffe0ff */
[----:B------:R-:W-:Y:S01]  /*34a0*/  IADD3.X R15, R11, UR10, RZ, P2, !PT ;  /* 0x0000000a0b0f7c10 */ /* 0x000fe200097fe4ff */
[C---:B------:R-:W-:Y:S01]  /*34b0*/  IMAD R18, R26.reuse, R23, R27 ;  /* 0x000000171a127224 */ /* 0x040fe200078e021b */
[----:B------:R-:W2:Y:S01]  /*34c0*/  LDG.E.64 R10, desc[UR12][R16.64+0x10] ;  /* 0x0000100c100a7981 */ /* 0x000ea2000c1e1b00 */
[----:B------:R-:W-:Y:S01]  /*34d0*/  IMAD.WIDE.U32 R22, R26, R22, R4 ;  /* 0x000000161a167225 */ /* 0x000fe200078e0004 */
[----:B------:R-:W-:Y:S02]  /*34e0*/  IADD3 R4, P2, R14, UR20, RZ ;  /* 0x000000140e047c10 */ /* 0x000fe4000ff5e0ff */
[----:B------:R-:W2:Y:S02]  /*34f0*/  LDG.E.64.CONSTANT R26, desc[UR12][R14.64] ;  /* 0x0000000c0e1a7981 */ /* 0x000ea4000c1e9b00 */
[----:B------:R-:W-:-:S02]  /*3500*/  IADD3.X R5, R15, UR10, RZ, P2, !PT ;  /* 0x0000000a0f057c10 */ /* 0x000fc400097fe4ff */
[----:B------:R-:W-:Y:S02]  /*3510*/  IADD3 R23, R23, R18, RZ ;  /* 0x0000001217177210 */ /* 0x000fe40007ffe0ff */
[----:B------:R-:W3:Y:S04]  /*3520*/  LDG.E.64 R18, desc[UR12][R16.64+0x18] ;  /* 0x0000180c10127981 */ /* 0x000ee8000c1e1b00 */
[----:B------:R-:W3:Y:S01]  /*3530*/  LDG.E.64.CONSTANT R28, desc[UR12][R4.64] ;  /* 0x0000000c041c7981 */ /* 0x000ee2000c1e9b00 */
[-C--:B--2---:R-:W-:Y:S02]  /*3540*/  IMAD R27, R27, R10.reuse, RZ ;  /* 0x0000000a1b1b7224 */ /* 0x084fe400078e02ff */
[----:B------:R-:W-:Y:S01]  /*3550*/  IMAD.WIDE.U32 R22, R26, R10, R22 ;  /* 0x0000000a1a167225 */ /* 0x000fe200078e0016 */
[----:B------:R-:W-:-:S03]  /*3560*/  IADD3 R10, P2, R4, UR20, RZ ;  /* 0x00000014040a7c10 */ /* 0x000fc6000ff5e0ff */
[----:B------:R-:W-:Y:S02]  /*3570*/  IMAD R11, R26, R11, R27 ;  /* 0x0000000b1a0b7224 */ /* 0x000fe400078e021b */
[-C--:B---3--:R-:W-:Y:S02]  /*3580*/  IMAD R15, R29, R18.reuse, RZ ;  /* 0x000000121d0f7224 */ /* 0x088fe400078e02ff */
[----:B------:R-:W-:Y:S01]  /*3590*/  IMAD.IADD R23, R23, 0x1, R11 ;  /* 0x0000000117177824 */ /* 0x000fe200078e020b */
[----:B------:R-:W-:Y:S01]  /*35a0*/  IADD3.X R11, R5, UR10, RZ, P2, !PT ;  /* 0x0000000a050b7c10 */ /* 0x000fe200097fe4ff */
[----:B------:R-:W-:Y:S01]  /*35b0*/  IMAD R14, R28, R19, R15 ;  /* 0x000000131c0e7224 */ /* 0x000fe200078e020f */
[----:B------:R-:W-:Y:S01]  /*35c0*/  IADD3 R4, P2, R10, UR20, RZ ;  /* 0x000000140a047c10 */ /* 0x000fe2000ff5e0ff */
[----:B------:R-:W-:Y:S02]  /*35d0*/  IMAD.WIDE.U32 R18, R28, R18, R22 ;  /* 0x000000121c127225 */ /* 0x000fe400078e0016 */
[----:B------:R-:W2:Y:S04]  /*35e0*/  LDG.E.64 R22, desc[UR12][R16.64+0x20] ;  /* 0x0000200c10167981 */ /* 0x000ea8000c1e1b00 */
[----:B------:R-:W2:Y:S01]  /*35f0*/  LDG.E.64.CONSTANT R26, desc[UR12][R10.64] ;  /* 0x0000000c0a1a7981 */ /* 0x000ea2000c1e9b00 */
        /* <DEDUP_REMOVED lines=11> */
[----:B------:R-:W-:Y:S01]  /*36b0*/  IMAD R10, R28, R15, R27 ;  /* 0x0000000f1c0a7224 */ /* 0x000fe200078e021b */
[----:B------:R-:W-:Y:S01]  /*36c0*/  IADD3 R4, P2, R22, UR20, RZ ;  /* 0x0000001416047c10 */ /* 0x000fe2000ff5e0ff */
[----:B------:R-:W-:Y:S02]  /*36d0*/  IMAD.WIDE.U32 R14, R28, R14, R18 ;  /* 0x0000000e1c0e7225 */ /* 0x000fe400078e0012 */
[----:B------:R-:W2:Y:S04]  /*36e0*/  LDG.E.64 R18, desc[UR12][R16.64+0x30] ;  /* 0x0000300c10127981 */ /* 0x000ea8000c1e1b00 */
[----:B------:R-:W2:Y:S01]  /*36f0*/  LDG.E.64.CONSTANT R26, desc[UR12][R22.64] ;  /* 0x0000000c161a7981 */ /* 0x000ea2000c1e9b00 */
[----:B------:R-:W-:Y:S01]  /*3700*/  IADD3.X R5, R23, UR10, RZ, P2, !PT ;  /* 0x0000000a17057c10 */ /* 0x000fe200097fe4ff */
[----:B------:R-:W-:-:S02]  /*3710*/  IMAD.IADD R15, R15, 0x1, R10 ;  /* 0x000000010f0f7824 */ /* 0x000fc400078e020a */
[----:B------:R-:W3:Y:S04]  /*3720*/  LDG.E.64 R10, desc[UR12][R16.64+0x38] ;  /* 0x0000380c100a7981 */ /* 0x000ee8000c1e1b00 */
[----:B------:R-:W3:Y:S04]  /*3730*/  LDG.E.64.CONSTANT R28, desc[UR12][R4.64] ;  /* 0x0000000c041c7981 */ /* 0x000ee8000c1e9b00 */
[----:B------:R-:W4:Y:S01]  /*3740*/  LDG.E.64 R22, desc[UR12][R16.64+0x40] ;  /* 0x0000400c10167981 */ /* 0x000f22000c1e1b00 */
        /* <DEDUP_REMOVED lines=10> */
[----:B------:R-:W4:Y:S01]  /*37f0*/  LDG.E.64.CONSTANT R26, desc[UR12][R18.64] ;  /* 0x0000000c121a7981 */ /* 0x000f22000c1e9b00 */
[----:B------:R-:W-:Y:S02]  /*3800*/  IADD3.X R5, R19, UR10, RZ, P2, !PT ;  /* 0x0000000a13057c10 */ /* 0x000fe400097fe4ff */
[----:B------:R-:W-:-:S02]  /*3810*/  IADD3 R15, R15, R11, RZ ;  /* 0x0000000b0f0f7210 */ /* 0x000fc40007ffe0ff */
[----:B------:R-:W2:Y:S04]  /*3820*/  LDG.E.64 R10, desc[UR12][R16.64+0x48] ;  /* 0x0000480c100a7981 */ /* 0x000ea8000c1e1b00 */
[----:B------:R-:W2:Y:S04]  /*3830*/  LDG.E.64.CONSTANT R28, desc[UR12][R4.64] ;  /* 0x0000000c041c7981 */ /* 0x000ea8000c1e9b00 */
[----:B------:R-:W3:Y:S01]  /*3840*/  LDG.E.64 R18, desc[UR12][R16.64+0x50] ;  /* 0x0000500c10127981 */ /* 0x000ee2000c1e1b00 */
[-C--:B----4-:R-:W-:Y:S02]  /*3850*/  IMAD R27, R27, R22.reuse, RZ ;  /* 0x000000161b1b7224 */ /* 0x090fe400078e02ff */
[----:B------:R-:W-:Y:S01]  /*3860*/  IMAD.WIDE.U32 R14, R26, R22, R14 ;  /* 0x000000161a0e7225 */ /* 0x000fe200078e000e */
[----:B------:R-:W-:-:S03]  /*3870*/  IADD3 R22, P2, R4, UR20, RZ ;  /* 0x0000001404167c10 */ /* 0x000fc6000ff5e0ff */
[----:B------:R-:W-:Y:S02]  /*3880*/  IMAD R23, R26, R23, R27 ;  /* 0x000000171a177224 */ /* 0x000fe400078e021b */
[----:B--2---:R-:W-:Y:S02]  /*3890*/  IMAD R27, R29, R10, RZ ;  /* 0x0000000a1d1b7224 */ /* 0x004fe400078e02ff */
[----:B------:R-:W-:Y:S01]  /*38a0*/  IMAD.IADD R15, R15, 0x1, R23 ;  /* 0x000000010f0f7824 */ /* 0x000fe200078e0217 */
[----:B------:R-:W-:Y:S01]  /*38b0*/  IADD3.X R23, R5, UR10, RZ, P2, !PT ;  /* 0x0000000a05177c10 */ /* 0x000fe200097fe4ff */
[----:B------:R-:W-:Y:S01]  /*38c0*/  IMAD R11, R28, R11, R27 ;  /* 0x0000000b1c0b7224 */ /* 0x000fe200078e021b */
[----:B------:R-:W-:-:S03]  /*38d0*/  IADD3 R4, P2, R22, UR20, RZ ;  /* 0x0000001416047c10 */ /* 0x000fc6000ff5e0ff */
[----:B------:R-:W3:Y:S01]  /*38e0*/  LDG.E.64.CONSTANT R26, desc[UR12][R22.64] ;  /* 0x0000000c161a7981 */ /* 0x000ee2000c1e9b00 */
[----:B------:R-:W-:Y:S01]  /*38f0*/  IMAD.WIDE.U32 R14, R28, R10, R14 ;  /* 0x0000000a1c0e7225 */ /* 0x000fe200078e000e */
[----:B------:R-:W-:-:S04]  /*3900*/  IADD3.X R5, R23, UR10, RZ, P2, !PT ;  /* 0x0000000a17057c10 */ /* 0x000fc800097fe4ff */
[----:B------:R-:W-:Y:S01]  /*3910*/  IADD3 R15, R15, R11, RZ ;  /* 0x0000000b0f0f7210 */ /* 0x000fe20007ffe0ff */
[----:B------:R-:W2:Y:S04]  /*3920*/  LDG.E.64.CONSTANT R28, desc[UR12][R4.64] ;  /* 0x0000000c041c7981 */ /* 0x000ea8000c1e9b00 */
[----:B------:R-:W2:Y:S04]  /*3930*/  LDG.E.64 R10, desc[UR12][R16.64+0x58] ;  /* 0x0000580c100a7981 */ /* 0x000ea8000c1e1b00 */
[----:B------:R-:W4:Y:S01]  /*3940*/  LDG.E.64 R22, desc[UR12][R16.64+0x60] ;  /* 0x0000600c10167981 */ /* 0x000f22000c1e1b00 */
[----:B---3--:R-:W-:-:S02]  /*3950*/  IMAD R27, R27, R18, RZ ;  /* 0x000000121b1b7224 */ /* 0x008fc400078e02ff */
[----:B------:R-:W-:Y:S01]  /*3960*/  IMAD.WIDE.U32 R14, R26, R18, R14 ;  /* 0x000000121a0e7225 */ /* 0x000fe200078e000e */
[----:B------:R-:W-:-:S03]  /*3970*/  IADD3 R18, P2, R4, UR20, RZ ;  /* 0x0000001404127c10 */ /* 0x000fc6000ff5e0ff */
[----:B------:R-:W-:Y:S02]  /*3980*/  IMAD R19, R26, R19, R27 ;  /* 0x000000131a137224 */ /* 0x000fe400078e021b */
[----:B--2---:R-:W-:-:S03]  /*3990*/  IMAD R27, R29, R10, RZ ;  /* 0x0000000a1d1b7224 */ /* 0x004fc600078e02ff */
[----:B------:R-:W-:Y:S02]  /*39a0*/  IADD3 R15, R15, R19, RZ ;  /* 0x000000130f0f7210 */ /* 0x000fe40007ffe0ff */
[----:B------:R-:W-:Y:S01]  /*39b0*/  IADD3.X R19, R5, UR10, RZ, P2, !PT ;  /* 0x0000000a05137c10 */ /* 0x000fe200097fe4ff */
[----:B------:R-:W-:Y:S01]  /*39c0*/  IMAD R11, R28, R11, R27 ;  /* 0x0000000b1c0b7224 */ /* 0x000fe200078e021b */
[----:B------:R-:W-:-:S03]  /*39d0*/  IADD3 R4, P2, R18, UR20, RZ ;  /* 0x0000001412047c10 */ /* 0x000fc6000ff5e0ff */
[----:B------:R-:W4:Y:S01]  /*39e0*/  LDG.E.64.CONSTANT R26, desc[UR12][R18.64] ;  /* 0x0000000c121a7981 */ /* 0x000f22000c1e9b00 */
[----:B------:R-:W-:Y:S01]  /*39f0*/  IMAD.WIDE.U32 R14, R28, R10, R14 ;  /* 0x0000000a1c0e7225 */ /* 0x000fe200078e000e */
[----:B------:R-:W-:-:S03]  /*3a00*/  IADD3.X R5, R19, UR10, RZ, P2, !PT ;  /* 0x0000000a13057c10 */ /* 0x000fc600097fe4ff */
[----:B------:R-:W-:Y:S02]  /*3a10*/  IMAD.IADD R15, R15, 0x1, R11 ;  /* 0x000000010f0f7824 */ /* 0x000fe400078e020b */
[----:B------:R-:W2:Y:S04]  /*3a20*/  LDG.E.64.CONSTANT R28, desc[UR12][R4.64] ;  /* 0x0000000c041c7981 */ /* 0x000ea8000c1e9b00 */
[----:B------:R-:W2:Y:S01]  /*3a30*/  LDG.E.64 R10, desc[UR12][R16.64+0x68] ;  /* 0x0000680c100a7981 */ /* 0x000ea2000c1e1b00 */
[-C--:B----4-:R-:W-:Y:S02]  /*3a40*/  IMAD R27, R27, R22.reuse, RZ ;  /* 0x000000161b1b7224 */ /* 0x090fe400078e02ff */
[----:B------:R-:W-:Y:S01]  /*3a50*/  IMAD.WIDE.U32 R14, R26, R22, R14 ;  /* 0x000000161a0e7225 */ /* 0x000fe200078e000e */
[----:B------:R-:W-:-:S03]  /*3a60*/  IADD3 R22, P2, R4, UR20, RZ ;  /* 0x0000001404167c10 */ /* 0x000fc6000ff5e0ff */
[----:B------:R-:W-:Y:S02]  /*3a70*/  IMAD R23, R26, R23, R27 ;  /* 0x000000171a177224 */ /* 0x000fe400078e021b */
[----:B--2---:R-:W-:-:S03]  /*3a80*/  IMAD R27, R29, R10, RZ ;  /* 0x0000000a1d1b7224 */ /* 0x004fc600078e02ff */
        /* <DEDUP_REMOVED lines=8> */
[----:B------:R-:W3:Y:S04]  /*3b10*/  LDG.E.64 R28, desc[UR12][R16.64+0x78] ;  /* 0x0000780c101c7981 */ /* 0x000ee8000c1e1b00 */
[----:B------:R0:W3:Y:S01]  /*3b20*/  LDG.E.64.CONSTANT R22, desc[UR12][R10.64] ;  /* 0x0000000c0a167981 */ /* 0x0000e2000c1e9b00 */
[----:B------:R-:W-:-:S04]  /*3b30*/  UIADD3 UR6, UP0, UR6, -0x10, URZ ;  /* 0xfffffff006067890 */ /* 0x000fc8000ff1e03f */
[----:B------:R-:W-:Y:S02]  /*3b40*/  UIADD3.X UR7, UR7, -0x1, URZ, UP0, !UPT ;  /* 0xffffffff07077890 */ /* 0x000fe400087fe43f */
[----:B------:R-:W-:Y:S01]  /*3b50*/  UISETP.GT.U32.AND UP0, UPT, UR6, 0xc, UPT ;  /* 0x0000000c0600788c */ /* 0x000fe2000bf04070 */
[----:B------:R-:W-:-:S03]  /*3b60*/  IADD3 R15, R15, R18, RZ ;  /* 0x000000120f0f7210 */ /* 0x000fc60007ffe0ff */
[----:B------:R-:W-:-:S06]  /*3b70*/  UISETP.GT.AND.EX UP0, UPT, UR7, URZ, UPT, UP0 ;  /* 0x0000003f0700728c */ /* 0x000fcc000bf04300 */
[----:B------:R-:W-:Y:S01]  /*3b80*/  PLOP3.LUT P3, PT, PT, PT, UP0, 0x80, 0x0 ;  /* 0x000000000000781c */ /* 0x000fe20003f6f008 */
[----:B------:R-:W-:Y:S01]  /*3b90*/  UIADD3 UR4, UP1, UR4, 0x10, URZ ;  /* 0x0000001004047890 */ /* 0x000fe2000ff3e03f */
[----:B------:R-:W-:-:S03]  /*3ba0*/  IADD3 R18, P2, R10, UR20, RZ ;  /* 0x000000140a127c10 */ /* 0x000fc6000ff5e0ff */
[----:B------:R-:W-:Y:S01]  /*3bb0*/  UIADD3.X UR5, URZ, UR5, URZ, UP1, !UPT ;  /* 0x000000053f057290 */ /* 0x000fe20008ffe43f */
[----:B0-----:R-:W-:Y:S01]  /*3bc0*/  IADD3.X R11, R11, UR10, RZ, P2, !PT ;  /* 0x0000000a0b0b7c10 */ /* 0x001fe200097fe4ff */
[----:B--2---:R-:W-:-:S04]  /*3bd0*/  IMAD R19, R27, R4, RZ ;  /* 0x000000041b137224 */ /* 0x004fc800078e02ff */
[C---:B------:R-:W-:Y:S02]  /*3be0*/  IMAD R19, R26.reuse, R5, R19 ;  /* 0x000000051a137224 */ /* 0x040fe400078e0213 */
[----:B------:R-:W-:-:S04]  /*3bf0*/  IMAD.WIDE.U32 R4, R26, R4, R14 ;  /* 0x000000041a047225 */ /* 0x000fc800078e000e */
[----:B------:R-:W-:Y:S02]  /*3c00*/  IMAD.IADD R5, R5, 0x1, R19 ;  /* 0x0000000105057824 */ /* 0x000fe400078e0213 */
[-C--:B---3--:R-:W-:Y:S02]  /*3c10*/  IMAD R15, R23, R28.reuse, RZ ;  /* 0x0000001c170f7224 */ /* 0x088fe400078e02ff */
[----:B------:R-:W-:-:S04]  /*3c20*/  IMAD.WIDE.U32 R4, R22, R28, R4 ;  /* 0x0000001c16047225 */ /* 0x000fc800078e0004 */
[----:B------:R-:W-:-:S05]  /*3c30*/  IMAD R15, R22, R29, R15 ;  /* 0x0000001d160f7224 */ /* 0x000fca00078e020f */
[----:B------:R-:W-:Y:S01]  /*3c40*/  IADD3 R5, R5, R15, RZ ;  /* 0x0000000f05057210 */ /* 0x000fe20007ffe0ff */
[----:B------:R-:W-:Y:S06]  /*3c50*/  @P3 BRA `(.L_x_636) ;  /* 0xfffffff400cc3947 */ /* 0x000fec000383ffff */
.L_x_635:
[----:B------:R-:W-:-:S04]  /*3c60*/  UISETP.GT.U32.AND UP0, UPT, UR6, 0x4, UPT ;  /* 0x000000040600788c */ /* 0x000fc8000bf04070 */
[----:B------:R-:W-:-:S06]  /*3c70*/  UISETP.GT.AND.EX UP0, UPT, UR7, URZ, UPT, UP0 ;  /* 0x0000003f0700728c */ /* 0x000fcc000bf04300 */
[----:B------:R-:W-:-:S13]  /*3c80*/  PLOP3.LUT P2, PT, PT, PT, UP0, 0x80, 0x0 ;  /* 0x000000000000781c */ /* 0x000fda0003f4f008 */
[----:B------:R-:W-:Y:S05]  /*3c90*/  @!P2 BRA `(.L_x_637) ;  /* 0x00000004002ca947 */ /* 0x000fea0003800000 */
[----:B------:R-:W-:Y:S01]  /*3ca0*/  ULDC.64 UR8, c[0x0][0x230] ;  /* 0x00008c0000087ab9 */ /* 0x000fe20000000a00 */
[----:B------:R-:W-:Y:S01]  /*3cb0*/  MOV R19, R11 ;  /* 0x0000000b00137202 */ /* 0x000fe20000000f00 */
[----:B------:R-:W-:Y:S01]  /*3cc0*/  ULEA UR8, UP0, UR4, UR8, 0x3 ;  /* 0x0000000804087291 */ /* 0x000fe2000f80183f */
[----:B------:R-:W-:-:S03]  /*3cd0*/  IADD3 R10, P0, R18, UR20, RZ ;  /* 0x00000014120a7c10 */ /* 0x000fc6000ff1e0ff */
[----:B------:R-:W-:Y:S01]  /*3ce0*/  ULEA.HI.X UR9, UR4, UR9, UR5, 0x3, UP0 ;  /* 0x0000000904097291 */ /* 0x000fe200080f1c05 */
[----:B------:R-:W2:Y:S01]  /*3cf0*/  LDG.E.64.CONSTANT R18, desc[UR12][R18.64] ;  /* 0x0000000c12127981 */ /* 0x000ea2000c1e9b00 */
[----:B------:R-:W-:-:S04]  /*3d00*/  MOV R16, UR8 ;  /* 0x0000000800107c02 */ /* 0x000fc80008000f00 */
[----:B------:R-:W-:Y:S01]  /*3d10*/  IMAD.U32 R17, RZ, RZ, UR9 ;  /* 0x00000009ff117e24 */ /* 0x000fe2000f8e00ff */
[----:B------:R-:W-:-:S04]  /*3d20*/  IADD3.X R11, R11, UR10, RZ, P0, !PT ;  /* 0x0000000a0b0b7c10 */ /* 0x000fc800087fe4ff */
[----:B------:R-:W2:Y:S04]  /*3d30*/  LDG.E.64 R14, desc[UR12][R16.64] ;  /* 0x0000000c100e7981 */ /* 0x000ea8000c1e1b00 */
[----:B------:R-:W3:Y:S04]  /*3d40*/  LDG.E.64.CONSTANT R26, desc[UR12][R10.64] ;  /* 0x0000000c0a1a7981 */ /* 0x000ee8000c1e9b00 */
[----:B------:R-:W3:Y:S01]  /*3d50*/  LDG.E.64 R22, desc[UR12][R16.64+0x8] ;  /* 0x0000080c10167981 */ /* 0x000ee2000c1e1b00 */
        /* <DEDUP_REMOVED lines=12> */
[----:B------:R-:W-:Y:S01]  /*3e20*/  IADD3.X R5, R15, UR10, RZ, P0, !PT ;  /* 0x0000000a0f057c10 */ /* 0x000fe200087fe4ff */
[----:B------:R-:W-:-:S02]  /*3e30*/  IMAD.IADD R23, R23, 0x1, R18 ;  /* 0x0000000117177824 */ /* 0x000fc400078e0212 */
        /* <DEDUP_REMOVED lines=12> */
[----:B------:R-:W2:Y:S01]  /*3f00*/  LDG.E.64 R22, desc[UR12][R16.64+0x20] ;  /* 0x0000200c10167981 */ /* 0x000ea2000c1e1b00 */
[----:B------:R-:W-:-:S03]  /*3f10*/  IADD3.X R5, R11, UR10, RZ, P0, !PT ;  /* 0x0000000a0b057c10 */ /* 0x000fc600087fe4ff */
[----:B------:R-:W2:Y:S01]  /*3f20*/  LDG.E.64.CONSTANT R26, desc[UR12][R10.64] ;  /* 0x0000000c0a1a7981 */ /* 0x000ea2000c1e9b00 */
[----:B------:R-:W-:-:S03]  /*3f30*/  IADD3 R19, R19, R14, RZ ;  /* 0x0000000e13137210 */ /* 0x000fc60007ffe0ff */
[----:B------:R-:W3:Y:S04]  /*3f40*/  LDG.E.64.CONSTANT R28, desc[UR12][R4.64] ;  /* 0x0000000c041c7981 */ /* 0x000ee8000c1e9b00 */
[----:B------:R-:W3:Y:S01]  /*3f50*/  LDG.E.64 R14, desc[UR12][R16.64+0x28] ;  /* 0x0000280c100e7981 */ /* 0x000ee2000c1e1b00 */
[-C--:B--2---:R-:W-:Y:S02]  /*3f60*/  IMAD R27, R27, R22.reuse, RZ ;  /* 0x000000161b1b7224 */ /* 0x084fe400078e02ff */
[----:B------:R-:W-:Y:S01]  /*3f70*/  IMAD.WIDE.U32 R18, R26, R22, R18 ;  /* 0x000000161a127225 */ /* 0x000fe200078e0012 */
[----:B------:R-:W-:-:S03]  /*3f80*/  IADD3 R22, P0, R4, UR20, RZ ;  /* 0x0000001404167c10 */ /* 0x000fc6000ff1e0ff */
[----:B------:R-:W-:Y:S02]  /*3f90*/  IMAD R23, R26, R23, R27 ;  /* 0x000000171a177224 */ /* 0x000fe400078e021b */
[----:B---3--:R-:W-:Y:S02]  /*3fa0*/  IMAD R27, R29, R14, RZ ;  /* 0x0000000e1d1b7224 */ /* 0x008fe400078e02ff */
[----:B------:R-:W-:Y:S01]  /*3fb0*/  IMAD.IADD R19, R19, 0x1, R23 ;  /* 0x0000000113137824 */ /* 0x000fe200078e0217 */
[----:B------:R-:W-:Y:S01]  /*3fc0*/  IADD3.X R23, R5, UR10, RZ, P0, !PT ;  /* 0x0000000a05177c10 */ /* 0x000fe200087fe4ff */
[----:B------:R-:W-:Y:S01]  /*3fd0*/  IMAD R15, R28, R15, R27 ;  /* 0x0000000f1c0f7224 */ /* 0x000fe200078e021b */
[----:B------:R-:W2:Y:S01]  /*3fe0*/  LDG.E.64 R4, desc[UR12][R16.64+0x30] ;  /* 0x0000300c10047981 */ /* 0x000ea2000c1e1b00 */
[----:B------:R-:W-:-:S03]  /*3ff0*/  IADD3 R10, P0, R22, UR20, RZ ;  /* 0x00000014160a7c10 */ /* 0x000fc6000ff1e0ff */
[----:B------:R-:W2:Y:S01]  /*4000*/  LDG.E.64.CONSTANT R26, desc[UR12][R22.64] ;  /* 0x0000000c161a7981 */ /* 0x000ea2000c1e9b00 */
[----:B------:R-:W-:Y:S01]  /*4010*/  IADD3.X R11, R23, UR10, RZ, P0, !PT ;  /* 0x0000000a170b7c10 */ /* 0x000fe200087fe4ff */
[----:B------:R-:W-:Y:S02]  /*4020*/  IMAD.WIDE.U32 R18, R28, R14, R18 ;  /* 0x0000000e1c127225 */ /* 0x000fe400078e0012 */
[----:B------:R-:W3:Y:S04]  /*4030*/  LDG.E.64 R28, desc[UR12][R16.64+0x38] ;  /* 0x0000380c101c7981 */ /* 0x000ee8000c1e1b00 */
[----:B------:R-:W3:Y:S01]  /*4040*/  LDG.E.64.CONSTANT R22, desc[UR12][R10.64] ;  /* 0x0000000c0a167981 */ /* 0x000ee2000c1e9b00 */
[----:B------:R-:W-:Y:S01]  /*4050*/  IADD3 R19, R19, R15, RZ ;  /* 0x0000000f13137210 */ /* 0x000fe20007ffe0ff */
[----:B------:R-:W-:Y:S01]  /*4060*/  UIADD3 UR6, UP1, UR6, -0x8, URZ ;  /* 0xfffffff806067890 */ /* 0x000fe2000ff3e03f */
[----:B------:R-:W-:Y:S01]  /*4070*/  PLOP3.LUT P0, PT, PT, PT, PT, 0x8, 0x0 ;  /* 0x000000000000781c */ /* 0x000fe20003f0e170 */
[----:B------:R-:W-:-:S02]  /*4080*/  UIADD3 UR4, UP0, UR4, 0x8, URZ ;  /* 0x0000000804047890 */ /* 0x000fc4000ff1e03f */
[----:B------:R-:W-:Y:S02]  /*4090*/  UIADD3.X UR7, UR7, -0x1, URZ, UP1, !UPT ;  /* 0xffffffff07077890 */ /* 0x000fe40008ffe43f */
[----:B------:R-:W-:Y:S01]  /*40a0*/  UIADD3.X UR5, URZ, UR5, URZ, UP0, !UPT ;  /* 0x000000053f057290 */ /* 0x000fe200087fe43f */
[----:B--2---:R-:W-:-:S04]  /*40b0*/  IMAD R15, R27, R4, RZ ;  /* 0x000000041b0f7224 */ /* 0x004fc800078e02ff */
[C---:B------:R-:W-:Y:S02]  /*40c0*/  IMAD R15, R26.reuse, R5, R15 ;  /* 0x000000051a0f7224 */ /* 0x040fe400078e020f */
[----:B------:R-:W-:-:S04]  /*40d0*/  IMAD.WIDE.U32 R4, R26, R4, R18 ;  /* 0x000000041a047225 */ /* 0x000fc800078e0012 */
[-C--:B---3--:R-:W-:Y:S01]  /*40e0*/  IMAD R19, R23, R28.reuse, RZ ;  /* 0x0000001c17137224 */ /* 0x088fe200078e02ff */
[----:B------:R-:W-:Y:S02]  /*40f0*/  IADD3 R5, R5, R15, RZ ;  /* 0x0000000f05057210 */ /* 0x000fe40007ffe0ff */
[----:B------:R-:W-:Y:S01]  /*4100*/  IADD3 R18, P2, R10, UR20, RZ ;  /* 0x000000140a127c10 */ /* 0x000fe2000ff5e0ff */
[C---:B------:R-:W-:Y:S02]  /*4110*/  IMAD R19, R22.reuse, R29, R19 ;  /* 0x0000001d16137224 */ /* 0x040fe400078e0213 */
[----:B------:R-:W-:Y:S01]  /*4120*/  IMAD.WIDE.U32 R4, R22, R28, R4 ;  /* 0x0000001c16047225 */ /* 0x000fe200078e0004 */
[----:B------:R-:W-:-:S03]  /*4130*/  IADD3.X R11, R11, UR10, RZ, P2, !PT ;  /* 0x0000000a0b0b7c10 */ /* 0x000fc600097fe4ff */
[----:B------:R-:W-:-:S07]  /*4140*/  IMAD.IADD R5, R5, 0x1, R19 ;  /* 0x0000000105057824 */ /* 0x000fce00078e0213 */
.L_x_637:
[----:B------:R-:W-:-:S04]  /*4150*/  ISETP.NE.U32.AND P2, PT, RZ, UR6, PT ;  /* 0x00000006ff007c0c */ /* 0x000fc8000bf45070 */
[----:B------:R-:W-:-:S13]  /*4160*/  ISETP.NE.OR.EX P0, PT, RZ, UR7, P0, P2 ;  /* 0x00000007ff007c0c */ /* 0x000fda0008705720 */
[----:B------:R-:W-:Y:S05]  /*4170*/  @!P0 BRA `(.L_x_633) ;  /* 0x0000000000b48947 */ /* 0x000fea0003800000 */
.L_x_634:
[----:B------:R-:W-:Y:S01]  /*4180*/  ULEA UR8, UP0, UR4, UR24, 0x3 ;  /* 0x0000001804087291 */ /* 0x000fe2000f80183f */
[----:B------:R-:W-:Y:S01]  /*4190*/  IMAD.MOV.U32 R28, RZ, RZ, R18 ;  /* 0x000000ffff1c7224 */ /* 0x000fe200078e0012 */
[----:B------:R-:W-:Y:S02]  /*41a0*/  MOV R29, R11 ;  /* 0x0000000b001d7202 */ /* 0x000fe40000000f00 */
[----:B------:R-:W-:Y:S01]  /*41b0*/  ULEA.HI.X UR9, UR4, UR25, UR5, 0x3, UP0 ;  /* 0x0000001904097291 */ /* 0x000fe200080f1c05 */
[----:B------:R-:W-:Y:S02]  /*41c0*/  IADD3 R10, P0, R18, UR20, RZ ;  /* 0x00000014120a7c10 */ /* 0x000fe4000ff1e0ff */
[----:B------:R-:W-:Y:S01]  /*41d0*/  MOV R14, UR8 ;  /* 0x00000008000e7c02 */ /* 0x000fe20008000f00 */
[----:B------:R-:W2:Y:S02]  /*41e0*/  LDG.E.64.CONSTANT R18, desc[UR12][R28.64] ;  /* 0x0000000c1c127981 */ /* 0x000ea4000c1e9b00 */
[----:B------:R-:W-:-:S05]  /*41f0*/  MOV R15, UR9 ;  /* 0x00000009000f7c02 */ /* 0x000fca0008000f00 */
[----:B------:R-:W2:Y:S01]  /*4200*/  LDG.E.64 R26, desc[UR12][R14.64] ;  /* 0x0000000c0e1a7981 */ /* 0x000ea2000c1e1b00 */
[----:B------:R-:W-:-:S03]  /*4210*/  IADD3.X R11, R11, UR10, RZ, P0, !PT ;  /* 0x0000000a0b0b7c10 */ /* 0x000fc600087fe4ff */
[----:B------:R-:W3:Y:S04]  /*4220*/  LDG.E.64 R22, desc[UR12][R14.64+0x8] ;  /* 0x0000080c0e167981 */ /* 0x000ee8000c1e1b00 */
[----:B------:R-:W3:Y:S01]  /*4230*/  LDG.E.64.CONSTANT R16, desc[UR12][R10.64] ;  /* 0x0000000c0a107981 */ /* 0x000ee2000c1e9b00 */
[----:B--2---:R-:W-:Y:S02]  /*4240*/  IMAD R19, R19, R26, RZ ;  /* 0x0000001a13137224 */ /* 0x004fe400078e02ff */
[----:B------:R-:W-:-:S04]  /*4250*/  IMAD.WIDE.U32 R4, R26, R18, R4 ;  /* 0x000000121a047225 */ /* 0x000fc800078e0004 */
[----:B------:R-:W-:Y:S01]  /*4260*/  IMAD R19, R27, R18, R19 ;  /* 0x000000121b137224 */ /* 0x000fe200078e0213 */
[----:B------:R-:W-:Y:S01]  /*4270*/  IADD3 R18, P0, R10, UR20, RZ ;  /* 0x000000140a127c10 */ /* 0x000fe2000ff1e0ff */
[----:B---3--:R-:W-:Y:S01]  /*4280*/  IMAD R17, R17, R22, RZ ;  /* 0x0000001611117224 */ /* 0x008fe200078e02ff */
[----:B------:R-:W2:Y:S02]  /*4290*/  LDG.E.64 R26, desc[UR12][R14.64+0x10] ;  /* 0x0000100c0e1a7981 */ /* 0x000ea4000c1e1b00 */
[----:B------:R-:W-:Y:S02]  /*42a0*/  IADD3 R5, R5, R19, RZ ;  /* 0x0000001305057210 */ /* 0x000fe40007ffe0ff */
[----:B------:R-:W-:Y:S01]  /*42b0*/  IADD3.X R19, R11, UR10, RZ, P0, !PT ;  /* 0x0000000a0b137c10 */ /* 0x000fe200087fe4ff */
[-C--:B------:R-:W-:Y:S02]  /*42c0*/  IMAD R17, R23, R16.reuse, R17 ;  /* 0x0000001017117224 */ /* 0x080fe400078e0211 */
[----:B------:R-:W-:-:S02]  /*42d0*/  IMAD.WIDE.U32 R22, R22, R16, R4 ;  /* 0x0000001016167225 */ /* 0x000fc400078e0004 */
[----:B------:R0:W2:Y:S01]  /*42e0*/  LDG.E.64.CONSTANT R4, desc[UR12][R18.64] ;  /* 0x0000000c12047981 */ /* 0x0000a2000c1e9b00 */
[----:B------:R-:W-:-:S03]  /*42f0*/  IADD3 R10, P0, R18, UR20, RZ ;  /* 0x00000014120a7c10 */ /* 0x000fc6000ff1e0ff */
[----:B------:R-:W3:Y:S01]  /*4300*/  LDG.E.64 R14, desc[UR12][R14.64+0x18] ;  /* 0x0000180c0e0e7981 */ /* 0x000ee2000c1e1b00 */
[----:B------:R-:W-:-:S05]  /*4310*/  IADD3.X R11, R19, UR10, RZ, P0, !PT ;  /* 0x0000000a130b7c10 */ /* 0x000fca00087fe4ff */
[----:B------:R1:W3:Y:S01]  /*4320*/  LDG.E.64.CONSTANT R28, desc[UR12][R10.64] ;  /* 0x0000000c0a1c7981 */ /* 0x0002e2000c1e9b00 */
[----:B------:R-:W-:Y:S01]  /*4330*/  UIADD3 UR6, UP0, UR6, -0x4, URZ ;  /* 0xfffffffc06067890 */ /* 0x000fe2000ff1e03f */
[----:B------:R-:W-:-:S03]  /*4340*/  IMAD.IADD R23, R23, 0x1, R17 ;  /* 0x0000000117177824 */ /* 0x000fc600078e0211 */
[----:B------:R-:W-:Y:S02]  /*4350*/  UIADD3.X UR7, UR7, -0x1, URZ, UP0, !UPT ;  /* 0xffffffff07077890 */ /* 0x000fe400087fe43f */
[----:B------:R-:W-:-:S04]  /*4360*/  ISETP.NE.U32.AND P0, PT, RZ, UR6, PT ;  /* 0x00000006ff007c0c */ /* 0x000fc8000bf05070 */
[----:B------:R-:W-:Y:S01]  /*4370*/  ISETP.NE.AND.EX P0, PT, RZ, UR7, PT, P0 ;  /* 0x00000007ff007c0c */ /* 0x000fe2000bf05300 */
[----:B------:R-:W-:Y:S01]  /*4380*/  UIADD3 UR4, UP0, UR4, 0x4, URZ ;  /* 0x0000000404047890 */ /* 0x000fe2000ff1e03f */
[----:B0-----:R-:W-:-:S03]  /*4390*/  IADD3 R18, P2, R10, UR20, RZ ;  /* 0x000000140a127c10 */ /* 0x001fc6000ff5e0ff */
[----:B------:R-:W-:Y:S01]  /*43a0*/  UIADD3.X UR5, URZ, UR5, URZ, UP0, !UPT ;  /* 0x000000053f057290 */ /* 0x000fe200087fe43f */
[----:B-1----:R-:W-:Y:S01]  /*43b0*/  IADD3.X R11, R11, UR10, RZ, P2, !PT ;  /* 0x0000000a0b0b7c10 */ /* 0x002fe200097fe4ff */
[----:B--2---:R-:W-:-:S04]  /*43c0*/  IMAD R5, R5, R26, RZ ;  /* 0x0000001a05057224 */ /* 0x004fc800078e02ff */
[-C--:B------:R-:W-:Y:S02]  /*43d0*/  IMAD R17, R27, R4.reuse, R5 ;  /* 0x000000041b117224 */ /* 0x080fe400078e0205 */
[----:B------:R-:W-:-:S05]  /*43e0*/  IMAD.WIDE.U32 R4, R26, R4, R22 ;  /* 0x000000041a047225 */ /* 0x000fca00078e0016 */
[----:B------:R-:W-:Y:S01]  /*43f0*/  IADD3 R5, R5, R17, RZ ;  /* 0x0000001105057210 */ /* 0x000fe20007ffe0ff */
[----:B---3--:R-:W-:-:S04]  /*4400*/  IMAD R17, R29, R14, RZ ;  /* 0x0000000e1d117224 */ /* 0x008fc800078e02ff */
[-C--:B------:R-:W-:Y:S02]  /*4410*/  IMAD R17, R15, R28.reuse, R17 ;  /* 0x0000001c0f117224 */ /* 0x080fe400078e0211 */
[----:B------:R-:W-:-:S05]  /*4420*/  IMAD.WIDE.U32 R4, R14, R28, R4 ;  /* 0x0000001c0e047225 */ /* 0x000fca00078e0004 */
[----:B------:R-:W-:Y:S01]  /*4430*/  IADD3 R5, R5, R17, RZ ;  /* 0x0000001105057210 */ /* 0x000fe20007ffe0ff */
[----:B------:R-:W-:Y:S06]  /*4440*/  @P0 BRA `(.L_x_634) ;  /* 0xfffffffc004c0947 */ /* 0x000fec000383ffff */
.L_x_633:
[----:B------:R-:W-:-:S06]  /*4450*/  ULOP3.LUT UR16, UR16, 0x3, URZ, 0xc0, !UPT ;  /* 0x0000000310107892 */ /* 0x000fcc000f8ec03f */
[----:B------:R-:W-:-:S04]  /*4460*/  ISETP.NE.U32.AND P0, PT, RZ, UR16, PT ;  /* 0x00000010ff007c0c */ /* 0x000fc8000bf05070 */
[----:B------:R-:W-:-:S13]  /*4470*/  ISETP.NE.AND.EX P0, PT, RZ, RZ, PT, P0 ;  /* 0x000000ffff00720c */ /* 0x000fda0003f05300 */
[----:B------:R-:W-:Y:S05]  /*4480*/  @!P0 BRA `(.L_x_632) ;  /* 0x0000000000d48947 */ /* 0x000fea0003800000 */
[----:B------:R-:W-:Y:S01]  /*4490*/  UIMAD UR7, UR5, UR18, URZ ;  /* 0x00000012050772a4 */ /* 0x000fe2000f8e023f */
[----:B------:R-:W-:Y:S01]  /*44a0*/  MOV R20, R12 ;  /* 0x0000000c00147202 */ /* 0x000fe20000000f00 */
[----:B------:R-:W-:Y:S01]  /*44b0*/  IMAD.U32 R15, RZ, RZ, UR4 ;  /* 0x00000004ff0f7e24 */ /* 0x000fe2000f8e00ff */
[----:B------:R-:W-:Y:S01]  /*44c0*/  ULDC.64 UR8, c[0x0][0x230] ;  /* 0x00008c0000087ab9 */ /* 0x000fe20000000a00 */
[----:B------:R-:W-:Y:S01]  /*44d0*/  ULDC.64 UR20, c[0x0][0x218] ;  /* 0x0000860000147ab9 */ /* 0x000fe20000000a00 */
[----:B------:R-:W-:Y:S01]  /*44e0*/  ULEA UR6, UP0, UR4, UR8, 0x3 ;  /* 0x0000000804067291 */ /* 0x000fe2000f80183f */
[----:B------:R-:W-:Y:S01]  /*44f0*/  IMAD.WIDE.U32 R14, R15, UR18, R20 ;  /* 0x000000120f0e7c25 */ /* 0x000fe2000f8e0014 */
[----:B------:R-:W-:Y:S02]  /*4500*/  UIMAD UR8, UR4, UR19, UR7 ;  /* 0x00000013040872a4 */ /* 0x000fe4000f8e0207 */
[----:B------:R-:W-:Y:S01]  /*4510*/  ULEA.HI.X UR5, UR4, UR9, UR5, 0x3, UP0 ;  /* 0x0000000904057291 */ /* 0x000fe200080f1c05 */
[----:B------:R-:W-:Y:S01]  /*4520*/  LEA R16, P0, R14, UR20, 0x3 ;  /* 0x000000140e107c11 */ /* 0x000fe2000f8018ff */
[----:B------:R-:W-:-:S02]  /*4530*/  IMAD.U32 R10, RZ, RZ, UR6 ;  /* 0x00000006ff0a7e24 */ /* 0x000fc4000f8e00ff */
[----:B------:R-:W-:-:S04]  /*4540*/  IADD3 R11, R15, UR8, RZ ;  /* 0x000000080f0b7c10 */ /* 0x000fc8000fffe0ff */
        /* <DEDUP_REMOVED lines=9> */
[----:B------:R-:W-:-:S05]  /*45e0*/  IMAD R19, R16, R15, R19 ;  /* 0x0000000f10137224 */ /* 0x000fca00078e0213 */
[----:B------:R-:W-:Y:S01]  /*45f0*/  IADD3 R5, R5, R19, RZ ;  /* 0x0000001305057210 */ /* 0x000fe20007ffe0ff */
[----:B------:R-:W-:Y:S06]  /*4600*/  @!P0 BRA `(.L_x_632) ;  /* 0x0000000000748947 */ /* 0x000fec0003800000 */
[----:B------:R-:W-:Y:S01]  /*4610*/  UISETP.NE.U32.AND UP0, UPT, UR16, 0x2, UPT ;  /* 0x000000021000788c */ /* 0x000fe2000bf05070 */
[----:B------:R-:W-:Y:S01]  /*4620*/  MOV R19, UR18 ;  /* 0x0000001200137c02 */ /* 0x000fe20008000f00 */
[----:B------:R-:W-:Y:S01]  /*4630*/  ULDC.64 UR6, c[0x0][0x238] ;  /* 0x00008e0000067ab9 */ /* 0x000fe20000000a00 */
[----:B------:R-:W-:Y:S01]  /*4640*/  MOV R20, UR19 ;  /* 0x0000001300147c02 */ /* 0x000fe20008000f00 */
[----:B------:R-:W-:Y:S02]  /*4650*/  UIMAD.WIDE.U32 UR4, UR4, UR18, UR6 ;  /* 0x00000012040472a5 */ /* 0x000fe4000f8e0006 */
[----:B------:R-:W-:-:S04]  /*4660*/  UISETP.NE.AND.EX UP0, UPT, URZ, URZ, UPT, UP0 ;  /* 0x0000003f3f00728c */ /* 0x000fc8000bf05300 */
[----:B------:R-:W-:Y:S01]  /*4670*/  IADD3 R14, P2, R12, UR4, RZ ;  /* 0x000000040c0e7c10 */ /* 0x000fe2000ff5e0ff */
[----:B------:R-:W-:Y:S01]  /*4680*/  IMAD.U32 R12, RZ, RZ, UR4 ;  /* 0x00000004ff0c7e24 */ /* 0x000fe2000f8e00ff */
[----:B------:R-:W-:Y:S02]  /*4690*/  PLOP3.LUT P0, PT, PT, PT, UP0, 0x80, 0x0 ;  /* 0x000000000000781c */ /* 0x000fe40003f0f008 */
[----:B------:R-:W-:-:S04]  /*46a0*/  MOV R13, UR5 ;  /* 0x00000005000d7c02 */ /* 0x000fc80008000f00 */
[----:B------:R-:W-:Y:S02]  /*46b0*/  IADD3.X R13, R21, UR8, R13, P2, !PT ;  /* 0x00000008150d7c10 */ /* 0x000fe400097fe40d */
[----:B------:R-:W-:-:S04]  /*46c0*/  LEA R16, P2, R14, UR20, 0x3 ;  /* 0x000000140e107c11 */ /* 0x000fc8000f8418ff */
[----:B------:R-:W-:Y:S01]  /*46d0*/  LEA.HI.X R17, R14, UR21, R13, 0x3, P2 ;  /* 0x000000150e117c11 */ /* 0x000fe200090f1c0d */
[----:B------:R-:W-:Y:S01]  /*46e0*/  IMAD.U32 R13, RZ, RZ, UR18 ;  /* 0x00000012ff0d7e24 */ /* 0x000fe2000f8e00ff */
[----:B------:R-:W-:Y:S01]  /*46f0*/  @P0 LEA R12, P2, R19, R16, 0x3 ;  /* 0x00000010130c0211 */ /* 0x000fe200078418ff */
[----:B------:R-:W2:Y:S04]  /*4700*/  LDG.E.64 R14, desc[UR12][R10.64+0x8] ;  /* 0x0000080c0a0e7981 */ /* 0x000ea8000c1e1b00 */
        /* <DEDUP_REMOVED lines=13> */
.L_x_632:
[----:B------:R-:W-:Y:S05]  /*47e0*/  BSYNC B0 ;  /* 0x0000000000007941 */ /* 0x000fea0003800000 */
.L_x_631:
[----:B------:R-:W-:Y:S01]  /*47f0*/  UIMAD UR11, UR14, -0x200, UR11 ;  /* 0xfffffe000e0b78a4 */ /* 0x000fe2000f8e020b */
[----:B-----5:R-:W-:Y:S01]  /*4800*/  IADD3 R10, R0, 0x180, RZ ;  /* 0x00000180000a7810 */ /* 0x020fe20007ffe0ff */
[----:B------:R-:W-:Y:S04]  /*4810*/  BSSY B0, `(.L_x_616) ;  /* 0x000016c000007945 */ /* 0x000fe80003800000 */
[----:B------:R-:W-:-:S13]  /*4820*/  ISETP.GE.AND P0, PT, R10, UR11, PT ;  /* 0x0000000b0a007c0c */ /* 0x000fda000bf06270 */
[----:B------:R-:W-:Y:S05]  /*4830*/  @P0 BRA `(.L_x_638) ;  /* 0x0000001400a40947 */ /* 0x000fea0003800000 */
[----:B------:R-:W-:Y:S01]  /*4840*/  ULDC.64 UR6, c[0x0][0x228] ;  /* 0x00008a0000067ab9 */ /* 0x000fe20000000a00 */
[----:B------:R-:W-:Y:S01]  /*4850*/  ULDC.64 UR16, c[0x0][0x238] ;  /* 0x00008e0000107ab9 */ /* 0x000fe20000000a00 */
[----:B------:R-:W-:Y:S02]  /*4860*/  UIADD3 UR4, UP0, UR6, -0x1, URZ ;  /* 0xffffffff06047890 */ /* 0x000fe4000ff1e03f */
[----:B------:R-:W-:Y:S02]  /*4870*/  ULOP3.LUT UR11, UR6, 0x3, URZ, 0xc0, !UPT ;  /* 0x00000003060b7892 */ /* 0x000fe4000f8ec03f */
[----:B------:R-:W-:Y:S02]  /*4880*/  UIADD3.X UR8, UR7, -0x1, URZ, UP0, !UPT ;  /* 0xffffffff07087890 */ /* 0x000fe400087fe43f */
[----:B------:R-:W-:-:S03]  /*4890*/  UISETP.GE.U32.AND UP0, UPT, UR4, 0x3, UPT ;  /* 0x000000030400788c */ /* 0x000fc6000bf06070 */
[----:B------:R-:W-:Y:S01]  /*48a0*/  ULDC.64 UR4, c[0x0][0x220] ;  /* 0x0000880000047ab9 */ /* 0x000fe20000000a00 */
[----:B------:R-:W-:Y:S01]  /*48b0*/  UISETP.GE.U32.AND.EX UP0, UPT, UR8, URZ, UPT, UP0 ;  /* 0x0000003f0800728c */ /* 0x000fe2000bf06100 */
[----:B------:R-:W-:Y:S02]  /*48c0*/  IMAD R3, R9, UR4, RZ ;  /* 0x0000000409037c24 */ /* 0x000fe4000f8e02ff */
[C---:B------:R-:W-:Y:S01]  /*48d0*/  IMAD.WIDE.U32 R10, R8.reuse, UR4, RZ ;  /* 0x00000004080a7c25 */ /* 0x040fe2000f8e00ff */
[----:B------:R-:W-:Y:S02]  /*48e0*/  UMOV UR4, URZ ;  /* 0x0000003f00047c82 */ /* 0x000fe40008000000 */
[----:B------:R-:W-:Y:S01]  /*48f0*/  PLOP3.LUT P0, PT, PT, PT, UP0, 0x80, 0x0 ;  /* 0x000000000000781c */ /* 0x000fe20003f0f008 */
[----:B------:R-:W-:Y:S01]  /*4900*/  IMAD R9, R8, UR5, R3 ;  /* 0x0000000508097c24 */ /* 0x000fe2000f8e0203 */
[----:B------:R-:W-:Y:S01]  /*4910*/  UMOV UR5, URZ ;  /* 0x0000003f00057c82 */ /* 0x000fe20008000000 */
[----:B------:R-:W-:-:S02]  /*4920*/  CS2R R2, SRZ ;  /* 0x0000000000027805 */ /* 0x000fc4000001ff00 */
[----:B------:R-:W-:-:S08]  /*4930*/  IMAD.IADD R19, R11, 0x1, R9 ;  /* 0x000000010b137824 */ /* 0x000fd000078e0209 */
        /* <DEDUP_REMOVED lines=24> */
.L_x_642:
[----:B------:R-:W-:Y:S01]  /*4ac0*/  ULEA UR8, UP0, UR4, UR20, 0x3 ;  /* 0x0000001404087291 */ /* 0x000fe2000f80183f */
[----:B------:R0:W2:Y:S03]  /*4ad0*/  LDG.E.64.CONSTANT R16, desc[UR12][R14.64] ;  /* 0x0000000c0e107981 */ /* 0x0000a6000c1e9b00 */
[----:B------:R-:W-:Y:S02]  /*4ae0*/  ULEA.HI.X UR9, UR4, UR21, UR5, 0x3, UP0 ;  /* 0x0000001504097291 */ /* 0x000fe400080f1c05 */
[----:B------:R-:W-:-:S04]  /*4af0*/  IMAD.U32 R12, RZ, RZ, UR8 ;  /* 0x00000008ff0c7e24 */ /* 0x000fc8000f8e00ff */
[----:B------:R-:W-:-:S05]  /*4b00*/  MOV R13, UR9 ;  /* 0x00000009000d7c02 */ /* 0x000fca0008000f00 */
[----:B------:R-:W2:Y:S01]  /*4b10*/  LDG.E.64 R8, desc[UR12][R12.64] ;  /* 0x0000000c0c087981 */ /* 0x000ea2000c1e1b00 */
[----:B0-----:R-:W-:-:S03]  /*4b20*/  IADD3 R14, P2, R14, UR18, RZ ;  /* 0x000000120e0e7c10 */ /* 0x001fc6000ff5e0ff */
[----:B------:R-:W3:Y:S01]  /*4b30*/  LDG.E.64 R20, desc[UR12][R12.64+0x8] ;  /* 0x0000080c0c147981 */ /* 0x000ee2000c1e1b00 */
[----:B------:R-:W-:-:S05]  /*4b40*/  IADD3.X R15, R15, UR10, RZ, P2, !PT ;  /* 0x0000000a0f0f7c10 */ /* 0x000fca00097fe4ff */
[----:B------:R0:W3:Y:S01]  /*4b50*/  LDG.E.64.CONSTANT R22, desc[UR12][R14.64] ;  /* 0x0000000c0e167981 */ /* 0x0000e2000c1e9b00 */
[----:B------:R-:W-:-:S04]  /*4b60*/  IADD3 R26, P2, R14, UR18, RZ ;  /* 0x000000120e1a7c10 */ /* 0x000fc8000ff5e0ff */
[----:B------:R-:W-:Y:S02]  /*4b70*/  IADD3.X R27, R15, UR10, RZ, P2, !PT ;  /* 0x0000000a0f1b7c10 */ /* 0x000fe400097fe4ff */
[----:B0-----:R-:W-:-:S04]  /*4b80*/  IADD3 R14, P2, R26, UR18, RZ ;  /* 0x000000121a0e7c10 */ /* 0x001fc8000ff5e0ff */
[----:B------:R-:W-:Y:S01]  /*4b90*/  IADD3.X R15, R27, UR10, RZ, P2, !PT ;  /* 0x0000000a1b0f7c10 */ /* 0x000fe200097fe4ff */
[-C--:B--2---:R-:W-:Y:S02]  /*4ba0*/  IMAD R17, R17, R8.reuse, RZ ;  /* 0x0000000811117224 */ /* 0x084fe400078e02ff */
[----:B------:R-:W-:-:S04]  /*4bb0*/  IMAD.WIDE.U32 R2, R16, R8, R2 ;  /* 0x0000000810027225 */ /* 0x000fc800078e0002 */
[----:B------:R-:W-:Y:S02]  /*4bc0*/  IMAD R29, R16, R9, R17 ;  /* 0x00000009101d7224 */ /* 0x000fe400078e0211 */
[----:B------:R-:W2:Y:S04]  /*4bd0*/  LDG.E.64.CONSTANT R16, desc[UR12][R26.64] ;  /* 0x0000000c1a107981 */ /* 0x000ea8000c1e9b00 */
[----:B------:R-:W2:Y:S01]  /*4be0*/  LDG.E.64 R8, desc[UR12][R12.64+0x10] ;  /* 0x0000100c0c087981 */ /* 0x000ea2000c1e1b00 */
[----:B------:R-:W-:Y:S01]  /*4bf0*/  IADD3 R3, R3, R29, RZ ;  /* 0x0000001d03037210 */ /* 0x000fe20007ffe0ff */
[----:B---3--:R-:W-:Y:S02]  /*4c00*/  IMAD R23, R23, R20, RZ ;  /* 0x0000001417177224 */ /* 0x008fe400078e02ff */
[----:B------:R-:W3:Y:S02]  /*4c10*/  LDG.E.64.CONSTANT R28, desc[UR12][R14.64] ;  /* 0x0000000c0e1c7981 */ /* 0x000ee4000c1e9b00 */
[----:B------:R-:W-:-:S02]  /*4c20*/  IMAD R21, R22, R21, R23 ;  /* 0x0000001516157224 */ /* 0x000fc400078e0217 */
[----:B------:R-:W-:Y:S02]  /*4c30*/  IMAD.WIDE.U32 R2, R22, R20, R2 ;  /* 0x0000001416027225 */ /* 0x000fe400078e0002 */
[----:B------:R-:W3:Y:S01]  /*4c40*/  LDG.E.64 R22, desc[UR12][R12.64+0x18] ;  /* 0x0000180c0c167981 */ /* 0x000ee2000c1e1b00 */
[----:B------:R-:W-:Y:S01]  /*4c50*/  IADD3 R20, P2, R14, UR18, RZ ;  /* 0x000000120e147c10 */ /* 0x000fe2000ff5e0ff */
[----:B------:R-:W-:-:S03]  /*4c60*/  IMAD.IADD R3, R3, 0x1, R21 ;  /* 0x0000000103037824 */ /* 0x000fc600078e0215 */
[----:B------:R-:W-:-:S05]  /*4c70*/  IADD3.X R21, R15, UR10, RZ, P2, !PT ;  /* 0x0000000a0f157c10 */ /* 0x000fca00097fe4ff */
[----:B------:R-:W4:Y:S01]  /*4c80*/  LDG.E.64.CONSTANT R26, desc[UR12][R20.64] ;  /* 0x0000000c141a7981 */ /* 0x000f22000c1e9b00 */
[-C--:B--2---:R-:W-:Y:S02]  /*4c90*/  IMAD R17, R17, R8.reuse, RZ ;  /* 0x0000000811117224 */ /* 0x084fe400078e02ff */
[----:B------:R-:W-:-:S04]  /*4ca0*/  IMAD.WIDE.U32 R2, R16, R8, R2 ;  /* 0x0000000810027225 */ /* 0x000fc800078e0002 */
[----:B------:R-:W-:Y:S02]  /*4cb0*/  IMAD R9, R16, R9, R17 ;  /* 0x0000000910097224 */ /* 0x000fe400078e0211 */
[----:B------:R-:W4:Y:S01]  /*4cc0*/  LDG.E.64 R16, desc[UR12][R12.64+0x20] ;  /* 0x0000200c0c107981 */ /* 0x000f22000c1e1b00 */
[----:B------:R-:W-:Y:S01]  /*4cd0*/  IADD3 R8, P2, R20, UR18, RZ ;  /* 0x0000001214087c10 */ /* 0x000fe2000ff5e0ff */
[-C--:B---3--:R-:W-:Y:S01]  /*4ce0*/  IMAD R15, R29, R22.reuse, RZ ;  /* 0x000000161d0f7224 */ /* 0x088fe200078e02ff */
[----:B------:R-:W-:Y:S02]  /*4cf0*/  IADD3 R3, R3, R9, RZ ;  /* 0x0000000903037210 */ /* 0x000fe40007ffe0ff */
[----:B------:R-:W-:Y:S01]  /*4d00*/  IADD3.X R9, R21, UR10, RZ, P2, !PT ;  /* 0x0000000a15097c10 */ /* 0x000fe200097fe4ff */
[C---:B------:R-:W-:Y:S02]  /*4d10*/  IMAD R15, R28.reuse, R23, R15 ;  /* 0x000000171c0f7224 */ /* 0x040fe400078e020f */
[----:B------:R-:W-:-:S02]  /*4d20*/  IMAD.WIDE.U32 R2, R28, R22, R2 ;  /* 0x000000161c027225 */ /* 0x000fc400078e0002 */
[----:B------:R0:W2:Y:S04]  /*4d30*/  LDG.E.64.CONSTANT R28, desc[UR12][R8.64] ;  /* 0x0000000c081c7981 */ /* 0x0000a8000c1e9b00 */
[----:B------:R-:W2:Y:S01]  /*4d40*/  LDG.E.64 R22, desc[UR12][R12.64+0x28] ;  /* 0x0000280c0c167981 */ /* 0x000ea2000c1e1b00 */
[----:B------:R-:W-:Y:S02]  /*4d50*/  IADD3 R14, P2, R8, UR18, RZ ;  /* 0x00000012080e7c10 */ /* 0x000fe4000ff5e0ff */
[----:B------:R-:W-:Y:S02]  /*4d60*/  IADD3 R3, R3, R15, RZ ;  /* 0x0000000f03037210 */ /* 0x000fe40007ffe0ff */
[----:B------:R-:W-:Y:S02]  /*4d70*/  IADD3.X R15, R9, UR10, RZ, P2, !PT ;  /* 0x0000000a090f7c10 */ /* 0x000fe400097fe4ff */
[----:B0-----:R-:W-:-:S04]  /*4d80*/  IADD3 R8, P2, R14, UR18, RZ ;  /* 0x000000120e087c10 */ /* 0x001fc8000ff5e0ff */
[----:B------:R-:W-:Y:S01]  /*4d90*/  IADD3.X R9, R15, UR10, RZ, P2, !PT ;  /* 0x0000000a0f097c10 */ /* 0x000fe200097fe4ff */
[-C--:B----4-:R-:W-:Y:S02]  /*4da0*/  IMAD R21, R27, R16.reuse, RZ ;  /* 0x000000101b157224 */ /* 0x090fe400078e02ff */
[----:B------:R-:W-:-:S04]  /*4db0*/  IMAD.WIDE.U32 R2, R26, R16, R2 ;  /* 0x000000101a027225 */ /* 0x000fc800078e0002 */
[----:B------:R-:W-:Y:S02]  /*4dc0*/  IMAD R17, R26, R17, R21 ;  /* 0x000000111a117224 */ /* 0x000fe400078e0215 */
[----:B------:R0:W3:Y:S04]  /*4dd0*/  LDG.E.64.CONSTANT R26, desc[UR12][R14.64] ;  /* 0x0000000c0e1a7981 */ /* 0x0000e8000c1e9b00 */
[----:B------:R-:W3:Y:S01]  /*4de0*/  LDG.E.64 R20, desc[UR12][R12.64+0x30] ;  /* 0x0000300c0c147981 */ /* 0x000ee2000c1e1b00 */
[----:B------:R-:W-:Y:S02]  /*4df0*/  IMAD.IADD R3, R3, 0x1, R17 ;  /* 0x0000000103037824 */ /* 0x000fe400078e0211 */
[-C--:B--2---:R-:W-:Y:S02]  /*4e00*/  IMAD R17, R29, R22.reuse, RZ ;  /* 0x000000161d117224 */ /* 0x084fe400078e02ff */
[----:B------:R-:W-:-:S04]  /*4e10*/  IMAD.WIDE.U32 R2, R28, R22, R2 ;  /* 0x000000161c027225 */ /* 0x000fc800078e0002 */
[----:B------:R-:W-:Y:S02]  /*4e20*/  IMAD R17, R28, R23, R17 ;  /* 0x000000171c117224 */ /* 0x000fe400078e0211 */
[----:B------:R1:W2:Y:S04]  /*4e30*/  LDG.E.64.CONSTANT R28, desc[UR12][R8.64] ;  /* 0x0000000c081c7981 */ /* 0x0002a8000c1e9b00 */
[----:B------:R-:W2:Y:S01]  /*4e40*/  LDG.E.64 R22, desc[UR12][R12.64+0x38] ;  /* 0x0000380c0c167981 */ /* 0x000ea2000c1e1b00 */
[----:B0-----:R-:W-:Y:S02]  /*4e50*/  IADD3 R14, P2, R8, UR18, RZ ;  /* 0x00000012080e7c10 */ /* 0x001fe4000ff5e0ff */
[----:B------:R-:W-:Y:S02]  /*4e60*/  IADD3 R3, R3, R17, RZ ;  /* 0x0000001103037210 */ /* 0x000fe40007ffe0ff */
[----:B------:R-:W-:-:S02]  /*4e70*/  IADD3.X R15, R9, UR10, RZ, P2, !PT ;  /* 0x0000000a090f7c10 */ /* 0x000fc400097fe4ff */
[----:B-1----:R-:W-:-:S04]  /*4e80*/  IADD3 R8, P2, R14, UR18, RZ ;  /* 0x000000120e087c10 */ /* 0x002fc8000ff5e0ff */
[----:B------:R-:W-:Y:S01]  /*4e90*/  IADD3.X R9, R15, UR10, RZ, P2, !PT ;  /* 0x0000000a0f097c10 */ /* 0x000fe200097fe4ff */
[-C--:B---3--:R-:W-:Y:S02]  /*4ea0*/  IMAD R17, R27, R20.reuse, RZ ;  /* 0x000000141b117224 */ /* 0x088fe400078e02ff */
[----:B------:R-:W-:-:S04]  /*4eb0*/  IMAD.WIDE.U32 R2, R26, R20, R2 ;  /* 0x000000141a027225 */ /* 0x000fc800078e0002 */
[----:B------:R-:W-:Y:S02]  /*4ec0*/  IMAD R17, R26, R21, R17 ;  /* 0x000000151a117224 */ /* 0x000fe400078e0211 */
[----:B------:R0:W3:Y:S04]  /*4ed0*/  LDG.E.64.CONSTANT R26, desc[UR12][R14.64] ;  /* 0x0000000c0e1a7981 */ /* 0x0000e8000c1e9b00 */
[----:B------:R-:W3:Y:S01]  /*4ee0*/  LDG.E.64 R20, desc[UR12][R12.64+0x40] ;  /* 0x0000400c0c147981 */ /* 0x000ee2000c1e1b00 */
[----:B------:R-:W-:Y:S01]  /*4ef0*/  IADD3 R3, R3, R17, RZ ;  /* 0x0000001103037210 */ /* 0x000fe20007ffe0ff */
[-C--:B--2---:R-:W-:Y:S02]  /*4f00*/  IMAD R17, R29, R22.reuse, RZ ;  /* 0x000000161d117224 */ /* 0x084fe400078e02ff */
[----:B------:R-:W-:-:S04]  /*4f10*/  IMAD.WIDE.U32 R2, R28, R22, R2 ;  /* 0x000000161c027225 */ /* 0x000fc800078e0002 */
[----:B------:R-:W-:Y:S02]  /*4f20*/  IMAD R17, R28, R23, R17 ;  /* 0x000000171c117224 */ /* 0x000fe400078e0211 */
[----:B------:R1:W2:Y:S04]  /*4f30*/  LDG.E.64.CONSTANT R28, desc[UR12][R8.64] ;  /* 0x0000000c081c7981 */ /* 0x0002a8000c1e9b00 */
[----:B------:R-:W2:Y:S01]  /*4f40*/  LDG.E.64 R22, desc[UR12][R12.64+0x48] ;  /* 0x0000480c0c167981 */ /* 0x000ea2000c1e1b00 */
[----:B0-----:R-:W-:Y:S01]  /*4f50*/  IADD3 R14, P2, R8, UR18, RZ ;  /* 0x00000012080e7c10 */ /* 0x001fe2000ff5e0ff */
[----:B------:R-:W-:-:S03]  /*4f60*/  IMAD.IADD R3, R3, 0x1, R17 ;  /* 0x0000000103037824 */ /* 0x000fc600078e0211 */
[----:B------:R-:W-:Y:S02]  /*4f70*/  IADD3.X R15, R9, UR10, RZ, P2, !PT ;  /* 0x0000000a090f7c10 */ /* 0x000fe400097fe4ff */
        /* <DEDUP_REMOVED lines=23> */
[----:B------:R-:W-:Y:S02]  /*50f0*/  IMAD.IADD R3, R3, 0x1, R17 ;  /* 0x0000000103037824 */ /* 0x000fe400078e0211 */
[----:B--2---:R-:W-:-:S04]  /*5100*/  IMAD R17, R29, R22, RZ ;  /* 0x000000161d117224 */ /* 0x004fc800078e02ff */
[C---:B------:R-:W-:Y:S02]  /*5110*/  IMAD R16, R28.reuse, R23, R17 ;  /* 0x000000171c107224 */ /* 0x040fe400078e0211 */
[----:B------:R-:W-:Y:S02]  /*5120*/  IMAD.WIDE.U32 R28, R28, R22, R2 ;  /* 0x000000161c1c7225 */ /* 0x000fe400078e0002 */
[----:B------:R1:W2:Y:S04]  /*5130*/  LDG.E.64.CONSTANT R22, desc[UR12][R8.64] ;  /* 0x0000000c08167981 */ /* 0x0002a8000c1e9b00 */
[----:B------:R-:W2:Y:S01]  /*5140*/  LDG.E.64 R2, desc[UR12][R12.64+0x68] ;  /* 0x0000680c0c027981 */ /* 0x000ea2000c1e1b00 */
[----:B------:R-:W-:Y:S02]  /*5150*/  IADD3 R17, R29, R16, RZ ;  /* 0x000000101d117210 */ /* 0x000fe40007ffe0ff */
[----:B------:R-:W-:-:S02]  /*5160*/  MOV R16, R28 ;  /* 0x0000001c00107202 */ /* 0x000fc40000000f00 */
[----:B0-----:R-:W-:Y:S01]  /*5170*/  IADD3 R14, P2, R8, UR18, RZ ;  /* 0x00000012080e7c10 */ /* 0x001fe2000ff5e0ff */
[-C--:B---3--:R-:W-:Y:S02]  /*5180*/  IMAD R15, R27, R20.reuse, RZ ;  /* 0x000000141b0f7224 */ /* 0x088fe400078e02ff */
[----:B------:R-:W-:-:S04]  /*5190*/  IMAD.WIDE.U32 R16, R26, R20, R16 ;  /* 0x000000141a107225 */ /* 0x000fc800078e0010 */
[----:B------:R-:W-:Y:S01]  /*51a0*/  IMAD R21, R26, R21, R15 ;  /* 0x000000151a157224 */ /* 0x000fe200078e020f */
[----:B------:R-:W-:-:S03]  /*51b0*/  IADD3.X R15, R9, UR10, RZ, P2, !PT ;  /* 0x0000000a090f7c10 */ /* 0x000fc600097fe4ff */
[----:B------:R-:W-:Y:S01]  /*51c0*/  IMAD.IADD R17, R17, 0x1, R21 ;  /* 0x0000000111117824 */ /* 0x000fe200078e0215 */
[----:B-1----:R-:W-:Y:S01]  /*51d0*/  IADD3 R8, P2, R14, UR18, RZ ;  /* 0x000000120e087c10 */ /* 0x002fe2000ff5e0ff */
[----:B------:R0:W3:Y:S04]  /*51e0*/  LDG.E.64.CONSTANT R26, desc[UR12][R14.64] ;  /* 0x0000000c0e1a7981 */ /* 0x0000e8000c1e9b00 */
[----:B------:R-:W3:Y:S01]  /*51f0*/  LDG.E.64 R20, desc[UR12][R12.64+0x70] ;  /* 0x0000700c0c147981 */ /* 0x000ee2000c1e1b00 */
[----:B--2---:R-:W-:Y:S01]  /*5200*/  IMAD R23, R23, R2, RZ ;  /* 0x0000000217177224 */ /* 0x004fe200078e02ff */
[----:B------:R-:W-:-:S03]  /*5210*/  IADD3.X R9, R15, UR10, RZ, P2, !PT ;  /* 0x0000000a0f097c10 */ /* 0x000fc600097fe4ff */
[C---:B------:R-:W-:Y:S02]  /*5220*/  IMAD R23, R22.reuse, R3, R23 ;  /* 0x0000000316177224 */ /* 0x040fe400078e0217 */
[----:B------:R-:W-:Y:S01]  /*5230*/  IMAD.WIDE.U32 R2, R22, R2, R16 ;  /* 0x0000000216027225 */ /* 0x000fe200078e0010 */
[----:B------:R-:W2:Y:S04]  /*5240*/  LDG.E.64.CONSTANT R28, desc[UR12][R8.64] ;  /* 0x0000000c081c7981 */ /* 0x000ea8000c1e9b00 */
[----:B------:R-:W2:Y:S01]  /*5250*/  LDG.E.64 R16, desc[UR12][R12.64+0x78] ;  /* 0x0000780c0c107981 */ /* 0x000ea2000c1e1b00 */
[----:B------:R-:W-:-:S04]  /*5260*/  UIADD3 UR6, UP0, UR6, -0x10, URZ ;  /* 0xfffffff006067890 */ /* 0x000fc8000ff1e03f */
[----:B------:R-:W-:Y:S02]  /*5270*/  UIADD3.X UR7, UR7, -0x1, URZ, UP0, !UPT ;  /* 0xffffffff07077890 */ /* 0x000fe400087fe43f */
[----:B------:R-:W-:Y:S01]  /*5280*/  UISETP.GT.U32.AND UP0, UPT, UR6, 0xc, UPT ;  /* 0x0000000c0600788c */ /* 0x000fe2000bf04070 */
[----:B------:R-:W-:-:S03]  /*5290*/  IADD3 R3, R3, R23, RZ ;  /* 0x0000001703037210 */ /* 0x000fc60007ffe0ff */
[----:B------:R-:W-:-:S06]  /*52a0*/  UISETP.GT.AND.EX UP0, UPT, UR7, URZ, UPT, UP0 ;  /* 0x0000003f0700728c */ /* 0x000fcc000bf04300 */
[----:B------:R-:W-:Y:S01]  /*52b0*/  PLOP3.LUT P3, PT, PT, PT, UP0, 0x80, 0x0 ;  /* 0x000000000000781c */ /* 0x000fe20003f6f008 */
[----:B------:R-:W-:Y:S01]  /*52c0*/  UIADD3 UR4, UP1, UR4, 0x10, URZ ;  /* 0x0000001004047890 */ /* 0x000fe2000ff3e03f */
[----:B0-----:R-:W-:-:S03]  /*52d0*/  IADD3 R14, P2, R8, UR18, RZ ;  /* 0x00000012080e7c10 */ /* 0x001fc6000ff5e0ff */
[----:B------:R-:W-:Y:S01]  /*52e0*/  UIADD3.X UR5, URZ, UR5, URZ, UP1, !UPT ;  /* 0x000000053f057290 */ /* 0x000fe20008ffe43f */
[-C--:B---3--:R-:W-:Y:S02]  /*52f0*/  IMAD R15, R27, R20.reuse, RZ ;  /* 0x000000141b0f7224 */ /* 0x088fe400078e02ff */
[----:B------:R-:W-:-:S04]  /*5300*/  IMAD.WIDE.U32 R2, R26, R20, R2 ;  /* 0x000000141a027225 */ /* 0x000fc800078e0002 */
[----:B------:R-:W-:-:S05]  /*5310*/  IMAD R15, R26, R21, R15 ;  /* 0x000000151a0f7224 */ /* 0x000fca00078e020f */
[----:B------:R-:W-:Y:S01]  /*5320*/  IADD3 R3, R3, R15, RZ ;  /* 0x0000000f03037210 */ /* 0x000fe20007ffe0ff */
[----:B--2---:R-:W-:Y:S01]  /*5330*/  IMAD R13, R29, R16, RZ ;  /* 0x000000101d0d7224 */ /* 0x004fe200078e02ff */
[----:B------:R-:W-:-:S03]  /*5340*/  IADD3.X R15, R9, UR10, RZ, P2, !PT ;  /* 0x0000000a090f7c10 */ /* 0x000fc600097fe4ff */
[C---:B------:R-:W-:Y:S02]  /*5350*/  IMAD R13, R28.reuse, R17, R13 ;  /* 0x000000111c0d7224 */ /* 0x040fe400078e020d */
[----:B------:R-:W-:-:S04]  /*5360*/  IMAD.WIDE.U32 R2, R28, R16, R2 ;  /* 0x000000101c027225 */ /* 0x000fc800078e0002 */
[----:B------:R-:W-:Y:S01]  /*5370*/  IMAD.IADD R3, R3, 0x1, R13 ;  /* 0x0000000103037824 */ /* 0x000fe200078e020d */
[----:B------:R-:W-:Y:S06]  /*5380*/  @P3 BRA `(.L_x_642) ;  /* 0xfffffff400cc3947 */ /* 0x000fec000383ffff */
.L_x_641:
        /* <DEDUP_REMOVED lines=24> */
[-C--:B---3--:R-:W-:Y:S02]  /*5510*/  IMAD R23, R23, R20.reuse, RZ ;  /* 0x0000001417177224 */ /* 0x088fe400078e02ff */
[----:B------:R-:W-:Y:S02]  /*5520*/  IMAD.IADD R3, R3, 0x1, R29 ;  /* 0x0000000103037824 */ /* 0x000fe400078e021d */
[C---:B------:R-:W-:Y:S01]  /*5530*/  IMAD R21, R22.reuse, R21, R23 ;  /* 0x0000001516157224 */ /* 0x040fe200078e0217 */
[----:B------:R-:W3:Y:S01]  /*5540*/  LDG.E.64.CONSTANT R28, desc[UR12][R14.64] ;  /* 0x0000000c0e1c7981 */ /* 0x000ee2000c1e9b00 */
[----:B------:R-:W-:-:S03]  /*5550*/  IMAD.WIDE.U32 R2, R22, R20, R2 ;  /* 0x0000001416027225 */ /* 0x000fc600078e0002 */
[----:B------:R-:W3:Y:S01]  /*5560*/  LDG.E.64 R22, desc[UR12][R8.64+0x18] ;  /* 0x0000180c08167981 */ /* 0x000ee2000c1e1b00 */
[----:B------:R-:W-:Y:S02]  /*5570*/  IADD3 R20, P0, R14, UR18, RZ ;  /* 0x000000120e147c10 */ /* 0x000fe4000ff1e0ff */
[----:B------:R-:W-:Y:S02]  /*5580*/  IADD3 R3, R3, R21, RZ ;  /* 0x0000001503037210 */ /* 0x000fe40007ffe0ff */
        /* <DEDUP_REMOVED lines=14> */
[----:B------:R-:W-:Y:S01]  /*5670*/  IMAD.IADD R3, R3, 0x1, R15 ;  /* 0x0000000103037824 */ /* 0x000fe200078e020f */
[----:B------:R-:W-:Y:S01]  /*5680*/  IADD3 R14, P0, R12, UR18, RZ ;  /* 0x000000120c0e7c10 */ /* 0x000fe2000ff1e0ff */
[-C--:B----4-:R-:W-:Y:S02]  /*5690*/  IMAD R15, R27, R16.reuse, RZ ;  /* 0x000000101b0f7224 */ /* 0x090fe400078e02ff */
[----:B------:R-:W-:-:S04]  /*56a0*/  IMAD.WIDE.U32 R2, R26, R16, R2 ;  /* 0x000000101a027225 */ /* 0x000fc800078e0002 */
[----:B------:R-:W-:Y:S02]  /*56b0*/  IMAD R15, R26, R17, R15 ;  /* 0x000000111a0f7224 */ /* 0x000fe400078e020f */
[----:B------:R-:W3:Y:S03]  /*56c0*/  LDG.E.64 R16, desc[UR12][R8.64+0x30] ;  /* 0x0000300c08107981 */ /* 0x000ee6000c1e1b00 */
[----:B------:R-:W-:Y:S02]  /*56d0*/  IADD3 R3, R3, R15, RZ ;  /* 0x0000000f03037210 */ /* 0x000fe40007ffe0ff */
[----:B------:R-:W-:Y:S02]  /*56e0*/  IADD3.X R15, R13, UR10, RZ, P0, !PT ;  /* 0x0000000a0d0f7c10 */ /* 0x000fe400087fe4ff */
[----:B0-----:R-:W-:Y:S01]  /*56f0*/  IADD3 R12, P0, R14, UR18, RZ ;  /* 0x000000120e0c7c10 */ /* 0x001fe2000ff1e0ff */
[----:B--2---:R-:W-:-:S02]  /*5700*/  IMAD R27, R29, R22, RZ ;  /* 0x000000161d1b7224 */ /* 0x004fc400078e02ff */
[----:B------:R0:W3:Y:S01]  /*5710*/  LDG.E.64.CONSTANT R20, desc[UR12][R14.64] ;  /* 0x0000000c0e147981 */ /* 0x0000e2000c1e9b00 */
[----:B------:R-:W-:Y:S01]  /*5720*/  IADD3.X R13, R15, UR10, RZ, P0, !PT ;  /* 0x0000000a0f0d7c10 */ /* 0x000fe200087fe4ff */
[C---:B------:R-:W-:Y:S02]  /*5730*/  IMAD R23, R28.reuse, R23, R27 ;  /* 0x000000171c177224 */ /* 0x040fe400078e021b */
[----:B------:R-:W-:Y:S01]  /*5740*/  IMAD.WIDE.U32 R2, R28, R22, R2 ;  /* 0x000000161c027225 */ /* 0x000fe200078e0002 */
[----:B------:R-:W2:Y:S04]  /*5750*/  LDG.E.64 R26, desc[UR12][R8.64+0x38] ;  /* 0x0000380c081a7981 */ /* 0x000ea8000c1e1b00 */
[----:B------:R-:W2:Y:S01]  /*5760*/  LDG.E.64.CONSTANT R28, desc[UR12][R12.64] ;  /* 0x0000000c0c1c7981 */ /* 0x000ea2000c1e9b00 */
[----:B------:R-:W-:-:S02]  /*5770*/  IADD3 R3, R3, R23, RZ ;  /* 0x0000001703037210 */ /* 0x000fc40007ffe0ff */
[----:B0-----:R-:W-:Y:S01]  /*5780*/  IADD3 R14, P2, R12, UR18, RZ ;  /* 0x000000120c0e7c10 */ /* 0x001fe2000ff5e0ff */
[----:B------:R-:W-:Y:S01]  /*5790*/  UIADD3 UR6, UP1, UR6, -0x8, URZ ;  /* 0xfffffff806067890 */ /* 0x000fe2000ff3e03f */
[----:B------:R-:W-:Y:S01]  /*57a0*/  PLOP3.LUT P0, PT, PT, PT, PT, 0x8, 0x0 ;  /* 0x000000000000781c */ /* 0x000fe20003f0e170 */
[----:B------:R-:W-:Y:S02]  /*57b0*/  UIADD3 UR4, UP0, UR4, 0x8, URZ ;  /* 0x0000000804047890 */ /* 0x000fe4000ff1e03f */
[----:B------:R-:W-:Y:S02]  /*57c0*/  UIADD3.X UR7, UR7, -0x1, URZ, UP1, !UPT ;  /* 0xffffffff07077890 */ /* 0x000fe40008ffe43f */
[----:B------:R-:W-:Y:S01]  /*57d0*/  UIADD3.X UR5, URZ, UR5, URZ, UP0, !UPT ;  /* 0x000000053f057290 */ /* 0x000fe200087fe43f */
[-C--:B---3--:R-:W-:Y:S02]  /*57e0*/  IMAD R21, R21, R16.reuse, RZ ;  /* 0x0000001015157224 */ /* 0x088fe400078e02ff */
[----:B------:R-:W-:-:S04]  /*57f0*/  IMAD.WIDE.U32 R2, R20, R16, R2 ;  /* 0x0000001014027225 */ /* 0x000fc800078e0002 */
[----:B------:R-:W-:Y:S02]  /*5800*/  IMAD R21, R20, R17, R21 ;  /* 0x0000001114157224 */ /* 0x000fe400078e0215 */
[-C--:B--2---:R-:W-:Y:S02]  /*5810*/  IMAD R15, R29, R26.reuse, RZ ;  /* 0x0000001a1d0f7224 */ /* 0x084fe400078e02ff */
[----:B------:R-:W-:Y:S02]  /*5820*/  IMAD.IADD R3, R3, 0x1, R21 ;  /* 0x0000000103037824 */ /* 0x000fe400078e0215 */
[C---:B------:R-:W-:Y:S02]  /*5830*/  IMAD R15, R28.reuse, R27, R15 ;  /* 0x0000001b1c0f7224 */ /* 0x040fe400078e020f */
[----:B------:R-:W-:-:S05]  /*5840*/  IMAD.WIDE.U32 R2, R28, R26, R2 ;  /* 0x0000001a1c027225 */ /* 0x000fca00078e0002 */
[----:B------:R-:W-:Y:S02]  /*5850*/  IADD3 R3, R3, R15, RZ ;  /* 0x0000000f03037210 */ /* 0x000fe40007ffe0ff */
[----:B------:R-:W-:-:S07]  /*5860*/  IADD3.X R15, R13, UR10, RZ, P2, !PT ;  /* 0x0000000a0d0f7c10 */ /* 0x000fce00097fe4ff */
.L_x_643:
[----:B------:R-:W-:-:S04]  /*5870*/  ISETP.NE.U32.AND P2, PT, RZ, UR6, PT ;  /* 0x00000006ff007c0c */ /* 0x000fc8000bf45070 */
[----:B------:R-:W-:-:S13]  /*5880*/  ISETP.NE.OR.EX P0, PT, RZ, UR7, P0, P2 ;  /* 0x00000007ff007c0c */ /* 0x000fda0008705720 */
[----:B------:R-:W-:Y:S05]  /*5890*/  @!P0 BRA `(.L_x_639) ;  /* 0x0000000000ac8947 */ /* 0x000fea0003800000 */
.L_x_640:
[----:B------:R-:W-:Y:S01]  /*58a0*/  ULEA UR8, UP0, UR4, UR22, 0x3 ;  /* 0x0000001604087291 */ /* 0x000fe2000f80183f */
[----:B------:R-:W2:Y:S03]  /*58b0*/  LDG.E.64.CONSTANT R12, desc[UR12][R14.64] ;  /* 0x0000000c0e0c7981 */ /* 0x000ea6000c1e9b00 */
[----:B------:R-:W-:Y:S02]  /*58c0*/  ULEA.HI.X UR9, UR4, UR23, UR5, 0x3, UP0 ;  /* 0x0000001704097291 */ /* 0x000fe400080f1c05 */
[----:B------:R-:W-:-:S04]  /*58d0*/  MOV R8, UR8 ;  /* 0x0000000800087c02 */ /* 0x000fc80008000f00 */
[----:B------:R-:W-:Y:S01]  /*58e0*/  IMAD.U32 R9, RZ, RZ, UR9 ;  /* 0x00000009ff097e24 */ /* 0x000fe2000f8e00ff */
[----:B------:R-:W-:-:S04]  /*58f0*/  IADD3 R26, P0, R14, UR18, RZ ;  /* 0x000000120e1a7c10 */ /* 0x000fc8000ff1e0ff */
[----:B------:R-:W2:Y:S01]  /*5900*/  LDG.E.64 R22, desc[UR12][R8.64] ;  /* 0x0000000c08167981 */ /* 0x000ea2000c1e1b00 */
[----:B------:R-:W-:-:S03]  /*5910*/  IADD3.X R27, R15, UR10, RZ, P0, !PT ;  /* 0x0000000a0f1b7c10 */ /* 0x000fc600087fe4ff */
[----:B------:R-:W3:Y:S04]  /*5920*/  LDG.E.64 R20, desc[UR12][R8.64+0x8] ;  /* 0x0000080c08147981 */ /* 0x000ee8000c1e1b00 */
[----:B------:R-:W3:Y:S01]  /*5930*/  LDG.E.64.CONSTANT R14, desc[UR12][R26.64] ;  /* 0x0000000c1a0e7981 */ /* 0x000ee2000c1e9b00 */
[----:B------:R-:W-:-:S03]  /*5940*/  IADD3 R16, P0, R26, UR18, RZ ;  /* 0x000000121a107c10 */ /* 0x000fc6000ff1e0ff */
[----:B------:R-:W4:Y:S01]  /*5950*/  LDG.E.64 R28, desc[UR12][R8.64+0x10] ;  /* 0x0000100c081c7981 */ /* 0x000f22000c1e1b00 */
[----:B------:R-:W-:-:S03]  /*5960*/  IADD3.X R17, R27, UR10, RZ, P0, !PT ;  /* 0x0000000a1b117c10 */ /* 0x000fc600087fe4ff */
[----:B------:R-:W5:Y:S01]  /*5970*/  LDG.E.64 R26, desc[UR12][R8.64+0x18] ;  /* 0x0000180c081a7981 */ /* 0x000f62000c1e1b00 */
[----:B--2---:R-:W-:Y:S02]  /*5980*/  IMAD R13, R13, R22, RZ ;  /* 0x000000160d0d7224 */ /* 0x004fe400078e02ff */
[----:B------:R-:W-:-:S04]  /*5990*/  IMAD.WIDE.U32 R2, R22, R12, R2 ;  /* 0x0000000c16027225 */ /* 0x000fc800078e0002 */
[----:B------:R-:W-:Y:S01]  /*59a0*/  IMAD R13, R23, R12, R13 ;  /* 0x0000000c170d7224 */ /* 0x000fe200078e020d */
[----:B------:R-:W-:Y:S01]  /*59b0*/  IADD3 R12, P0, R16, UR18, RZ ;  /* 0x00000012100c7c10 */ /* 0x000fe2000ff1e0ff */
[----:B------:R-:W4:Y:S01]  /*59c0*/  LDG.E.64.CONSTANT R22, desc[UR12][R16.64] ;  /* 0x0000000c10167981 */ /* 0x000f22000c1e9b00 */
[----:B---3--:R-:W-:Y:S02]  /*59d0*/  IMAD R15, R15, R20, RZ ;  /* 0x000000140f0f7224 */ /* 0x008fe400078e02ff */
[----:B------:R-:W-:Y:S02]  /*59e0*/  IADD3 R3, R3, R13, RZ ;  /* 0x0000000d03037210 */ /* 0x000fe40007ffe0ff */
[----:B------:R-:W-:Y:S01]  /*59f0*/  IADD3.X R13, R17, UR10, RZ, P0, !PT ;  /* 0x0000000a110d7c10 */ /* 0x000fe200087fe4ff */
[-C--:B------:R-:W-:Y:S02]  /*5a00*/  IMAD R15, R21, R14.reuse, R15 ;  /* 0x0000000e150f7224 */ /* 0x080fe400078e020f */
[----:B------:R-:W-:-:S02]  /*5a10*/  IMAD.WIDE.U32 R2, R20, R14, R2 ;  /* 0x0000000e14027225 */ /* 0x000fc400078e0002 */
[----:B------:R-:W5:Y:S01]  /*5a20*/  LDG.E.64.CONSTANT R20, desc[UR12][R12.64] ;  /* 0x0000000c0c147981 */ /* 0x000f62000c1e9b00 */
[----:B------:R-:W-:Y:S02]  /*5a30*/  UIADD3 UR6, UP0, UR6, -0x4, URZ ;  /* 0xfffffffc06067890 */ /* 0x000fe4000ff1e03f */
[----:B------:R-:W-:Y:S02]  /*5a40*/  IADD3 R3, R3, R15, RZ ;  /* 0x0000000f03037210 */ /* 0x000fe40007ffe0ff */
[----:B------:R-:W-:Y:S02]  /*5a50*/  UIADD3.X UR7, UR7, -0x1, URZ, UP0, !UPT ;  /* 0xffffffff07077890 */ /* 0x000fe400087fe43f */
[----:B------:R-:W-:-:S04]  /*5a60*/  ISETP.NE.U32.AND P0, PT, RZ, UR6, PT ;  /* 0x00000006ff007c0c */ /* 0x000fc8000bf05070 */
[----:B------:R-:W-:Y:S01]  /*5a70*/  ISETP.NE.AND.EX P0, PT, RZ, UR7, PT, P0 ;  /* 0x00000007ff007c0c */ /* 0x000fe2000bf05300 */
[----:B------:R-:W-:Y:S01]  /*5a80*/  UIADD3 UR4, UP0, UR4, 0x4, URZ ;  /* 0x0000000404047890 */ /* 0x000fe2000ff1e03f */
[----:B------:R-:W-:-:S03]  /*5a90*/  IADD3 R14, P2, R12, UR18, RZ ;  /* 0x000000120c0e7c10 */ /* 0x000fc6000ff5e0ff */
[----:B------:R-:W-:Y:S01]  /*5aa0*/  UIADD3.X UR5, URZ, UR5, URZ, UP0, !UPT ;  /* 0x000000053f057290 */ /* 0x000fe200087fe43f */
[----:B----4-:R-:W-:Y:S02]  /*5ab0*/  IMAD R15, R23, R28, RZ ;  /* 0x0000001c170f7224 */ /* 0x010fe400078e02ff */
[----:B------:R-:W-:-:S04]  /*5ac0*/  IMAD.WIDE.U32 R2, R28, R22, R2 ;  /* 0x000000161c027225 */ /* 0x000fc800078e0002 */
[----:B------:R-:W-:-:S04]  /*5ad0*/  IMAD R15, R29, R22, R15 ;  /* 0x000000161d0f7224 */ /* 0x000fc800078e020f */
[----:B------:R-:W-:Y:S02]  /*5ae0*/  IMAD.IADD R3, R3, 0x1, R15 ;  /* 0x0000000103037824 */ /* 0x000fe400078e020f */
[----:B-----5:R-:W-:Y:S02]  /*5af0*/  IMAD R15, R21, R26, RZ ;  /* 0x0000001a150f7224 */ /* 0x020fe400078e02ff */
[----:B------:R-:W-:-:S04]  /*5b00*/  IMAD.WIDE.U32 R2, R26, R20, R2 ;  /* 0x000000141a027225 */ /* 0x000fc800078e0002 */
[----:B------:R-:W-:-:S05]  /*5b10*/  IMAD R15, R27, R20, R15 ;  /* 0x000000141b0f7224 */ /* 0x000fca00078e020f */
[----:B------:R-:W-:Y:S02]  /*5b20*/  IADD3 R3, R3, R15, RZ ;  /* 0x0000000f03037210 */ /* 0x000fe40007ffe0ff */
[----:B------:R-:W-:Y:S01]  /*5b30*/  IADD3.X R15, R13, UR10, RZ, P2, !PT ;  /* 0x0000000a0d0f7c10 */ /* 0x000fe200097fe4ff */
[----:B------:R-:W-:Y:S06]  /*5b40*/  @P0 BRA `(.L_x_640) ;  /* 0xfffffffc00540947 */ /* 0x000fec000383ffff */
.L_x_639:
[----:B------:R-:W-:-:S04]  /*5b50*/  ISETP.NE.U32.AND P0, PT, RZ, UR11, PT ;  /* 0x0000000bff007c0c */ /* 0x000fc8000bf05070 */
[----:B------:R-:W-:-:S13]  /*5b60*/  ISETP.NE.AND.EX P0, PT, RZ, RZ, PT, P0 ;  /* 0x000000ffff00720c */ /* 0x000fda0003f05300 */
[----:B------:R-:W-:Y:S05]  /*5b70*/  @!P0 BRA `(.L_x_638) ;  /* 0x0000000000d48947 */ /* 0x000fea0003800000 */
[----:B------:R-:W-:Y:S01]  /*5b80*/  UIMAD UR7, UR5, UR16, URZ ;  /* 0x00000010050772a4 */ /* 0x000fe2000f8e023f */
[----:B------:R-:W-:Y:S01]  /*5b90*/  MOV R13, UR4 ;  /* 0x00000004000d7c02 */ /* 0x000fe20008000f00 */
[----:B------:R-:W-:Y:S01]  /*5ba0*/  ULDC.64 UR8, c[0x0][0x230] ;  /* 0x00008c0000087ab9 */ /* 0x000fe20000000a00 */
[----:B------:R-:W-:Y:S01]  /*5bb0*/  IMAD.MOV.U32 R18, RZ, RZ, R10 ;  /* 0x000000ffff127224 */ /* 0x000fe200078e000a */
[----:B------:R-:W-:Y:S02]  /*5bc0*/  ULEA UR6, UP0, UR4, UR8, 0x3 ;  /* 0x0000000804067291 */ /* 0x000fe4000f80183f */
[----:B------:R-:W-:Y:S01]  /*5bd0*/  UIMAD UR8, UR4, UR17, UR7 ;  /* 0x00000011040872a4 */ /* 0x000fe2000f8e0207 */
[----:B------:R-:W-:Y:S01]  /*5be0*/  IMAD.WIDE.U32 R12, R13, UR16, R18 ;  /* 0x000000100d0c7c25 */ /* 0x000fe2000f8e0012 */
[----:B------:R-:W-:Y:S01]  /*5bf0*/  ULDC.64 UR18, c[0x0][0x218] ;  /* 0x0000860000127ab9 */ /* 0x000fe20000000a00 */
[----:B------:R-:W-:Y:S01]  /*5c00*/  ULEA.HI.X UR5, UR4, UR9, UR5, 0x3, UP0 ;  /* 0x0000000904057291 */ /* 0x000fe200080f1c05 */
[----:B------:R-:W-:-:S02]  /*5c10*/  MOV R8, UR6 ;  /* 0x0000000600087c02 */ /* 0x000fc40008000f00 */
[----:B------:R-:W-:Y:S02]  /*5c20*/  IADD3 R9, R13, UR8, RZ ;  /* 0x000000080d097c10 */ /* 0x000fe4000fffe0ff */
[----:B------:R-:W-:-:S04]  /*5c30*/  LEA R16, P0, R12, UR18, 0x3 ;  /* 0x000000120c107c11 */ /* 0x000fc8000f8018ff */
[----:B------:R-:W-:Y:S01]  /*5c40*/  LEA.HI.X R17, R12, UR19, R9, 0x3, P0 ;  /* 0x000000130c117c11 */ /* 0x000fe200080f1c09 */
[----:B------:R-:W-:-:S04]  /*5c50*/  IMAD.U32 R9, RZ, RZ, UR5 ;  /* 0x00000005ff097e24 */ /* 0x000fc8000f8e00ff */
        /* <DEDUP_REMOVED lines=13> */
[----:B------:R-:W-:Y:S01]  /*5d30*/  IMAD.U32 R16, RZ, RZ, UR17 ;  /* 0x00000011ff107e24 */ /* 0x000fe2000f8e00ff */
[----:B------:R-:W-:Y:S02]  /*5d40*/  UIMAD.WIDE.U32 UR4, UR4, UR16, UR6 ;  /* 0x00000010040472a5 */ /* 0x000fe4000f8e0006 */
[----:B------:R-:W-:Y:S01]  /*5d50*/  MOV R17, UR16 ;  /* 0x0000001000117c02 */ /* 0x000fe20008000f00 */
[----:B------:R-:W-:-:S03]  /*5d60*/  UISETP.NE.AND.EX UP0, UPT, URZ, URZ, UPT, UP0 ;  /* 0x0000003f3f00728c */ /* 0x000fc6000bf05300 */
[----:B------:R-:W-:Y:S01]  /*5d70*/  IMAD.U32 R11, RZ, RZ, UR5 ;  /* 0x00000005ff0b7e24 */ /* 0x000fe2000f8e00ff */
[----:B------:R-:W-:Y:S02]  /*5d80*/  IADD3 R12, P2, R10, UR4, RZ ;  /* 0x000000040a0c7c10 */ /* 0x000fe4000ff5e0ff */
[----:B------:R-:W-:Y:S02]  /*5d90*/  PLOP3.LUT P0, PT, PT, PT, UP0, 0x80, 0x0 ;  /* 0x000000000000781c */ /* 0x000fe40003f0f008 */
[----:B------:R-:W-:Y:S02]  /*5da0*/  IADD3.X R11, R19, UR8, R11, P2, !PT ;  /* 0x00000008130b7c10 */ /* 0x000fe400097fe40b */
[C---:B------:R-:W-:Y:S02]  /*5db0*/  LEA R18, P2, R12.reuse, UR18, 0x3 ;  /* 0x000000120c127c11 */ /* 0x040fe4000f8418ff */
[----:B------:R-:W-:Y:S02]  /*5dc0*/  MOV R10, UR4 ;  /* 0x00000004000a7c02 */ /* 0x000fe40008000f00 */
[----:B------:R-:W-:-:S02]  /*5dd0*/  LEA.HI.X R19, R12, UR19, R11, 0x3, P2 ;  /* 0x000000130c137c11 */ /* 0x000fc400090f1c0b */
[----:B------:R-:W2:Y:S03]  /*5de0*/  LDG.E.64 R12, desc[UR12][R8.64+0x8] ;  /* 0x0000080c080c7981 */ /* 0x000ea6000c1e1b00 */
[----:B------:R-:W-:Y:S01]  /*5df0*/  @P0 LEA R14, P2, R15, R18, 0x3 ;  /* 0x000000120f0e0211 */ /* 0x000fe200078418ff */
[----:B------:R-:W2:Y:S03]  /*5e00*/  LDG.E.64.CONSTANT R10, desc[UR12][R18.64] ;  /* 0x0000000c120a7981 */ /* 0x000ea6000c1e9b00 */
[----:B------:R-:W-:Y:S02]  /*5e10*/  @P0 LEA.HI.X R15, R17, R19, R16, 0x3, P2 ;  /* 0x00000013110f0211 */ /* 0x000fe400010f1c10 */
[----:B------:R-:W3:Y:S04]  /*5e20*/  @P0 LDG.E.64 R16, desc[UR12][R8.64+0x10] ;  /* 0x0000100c08100981 */ /* 0x000ee8000c1e1b00 */
[----:B------:R-:W3:Y:S01]  /*5e30*/  @P0 LDG.E.64.CONSTANT R14, desc[UR12][R14.64] ;  /* 0x0000000c0e0e0981 */ /* 0x000ee2000c1e9b00 */
[----:B--2---:R-:W-:-:S02]  /*5e40*/  IMAD R11, R11, R12, RZ ;  /* 0x0000000c0b0b7224 */ /* 0x004fc400078e02ff */
[----:B------:R-:W-:-:S04]  /*5e50*/  IMAD.WIDE.U32 R2, R10, R12, R2 ;  /* 0x0000000c0a027225 */ /* 0x000fc800078e0002 */
[----:B------:R-:W-:Y:S02]  /*5e60*/  IMAD R11, R10, R13, R11 ;  /* 0x0000000d0a0b7224 */ /* 0x000fe400078e020b */
[----:B---3--:R-:W-:-:S03]  /*5e70*/  @P0 IMAD R13, R15, R16, RZ ;  /* 0x000000100f0d0224 */ /* 0x008fc600078e02ff */
[----:B------:R-:W-:Y:S01]  /*5e80*/  IADD3 R3, R3, R11, RZ ;  /* 0x0000000b03037210 */ /* 0x000fe20007ffe0ff */
[C---:B------:R-:W-:Y:S02]  /*5e90*/  @P0 IMAD R13, R14.reuse, R17, R13 ;  /* 0x000000110e0d0224 */ /* 0x040fe400078e020d */
[----:B------:R-:W-:-:S04]  /*5ea0*/  @P0 IMAD.WIDE.U32 R16, R14, R16, R2 ;  /* 0x000000100e100225 */ /* 0x000fc800078e0002 */
[----:B------:R-:W-:Y:S01]  /*5eb0*/  @P0 IMAD.MOV.U32 R2, RZ, RZ, R16 ;  /* 0x000000ffff020224 */ /* 0x000fe200078e0010 */
[----:B------:R-:W-:-:S07]  /*5ec0*/  @P0 IADD3 R3, R17, R13, RZ ;  /* 0x0000000d11030210 */ /* 0x000fce0007ffe0ff */
.L_x_638:
[----:B------:R-:W-:Y:S05]  /*5ed0*/  BSYNC B0 ;  /* 0x0000000000007941 */ /* 0x000fea0003800000 */
.L_x_616:
[----:B-----5:R-:W0:Y:S01]  /*5ee0*/  @!P1 LDC.64 R8, c[0x0][0x248] ;  /* 0x00009200ff089b82 */ /* 0x020e220000000a00 */
[----:B------:R-:W-:Y:S01]  /*5ef0*/  MOV R11, UR14 ;  /* 0x0000000e000b7c02 */ /* 0x000fe20008000f00 */
[----:B------:R-:W-:Y:S01]  /*5f00*/  ULDC UR4, c[0x0][0x210] ;  /* 0x0000840000047ab9 */ /* 0x000fe20000000800 */
[----:B------:R-:W-:Y:S01]  /*5f10*/  BSSY B0, `(.L_x_644) ;  /* 0x0000014000007945 */ /* 0x000fe20003800000 */
[----:B------:R-:W-:Y:S01]  /*5f20*/  UIMAD UR4, UR14, -0x200, UR4 ;  /* 0xfffffe000e0478a4 */ /* 0x000fe2000f8e0204 */
[----:B------:R-:W-:Y:S01]  /*5f30*/  @!P1 LEA R11, R11, R0, 0x9 ;  /* 0x000000000b0b9211 */ /* 0x000fe200078e48ff */
[----:B------:R-:W-:-:S05]  /*5f40*/  @!P1 VIADD R0, R0, 0x80 ;  /* 0x0000008000009836 */ /* 0x000fca0000000000 */
[----:B------:R-:W-:Y:S01]  /*5f50*/  ISETP.GE.AND P0, PT, R0, UR4, PT ;  /* 0x0000000400007c0c */ /* 0x000fe2000bf06270 */
[----:B0-----:R-:W-:-:S05]  /*5f60*/  @!P1 IMAD.WIDE.U32 R8, R11, 0x8, R8 ;  /* 0x000000080b089825 */ /* 0x001fca00078e0008 */
[----:B------:R0:W-:Y:S07]  /*5f70*/  @!P1 STG.E.64 desc[UR12][R8.64], R24 ;  /* 0x0000001808009986 */ /* 0x0001ee000c101b0c */
[----:B------:R-:W-:Y:S05]  /*5f80*/  @P0 BRA `(.L_x_645) ;  /* 0x0000000000300947 */ /* 0x000fea0003800000 */
[----:B------:R-:W-:Y:S01]  /*5f90*/  MOV R11, UR14 ;  /* 0x0000000e000b7c02 */ /* 0x000fe20008000f00 */
[----:B0-----:R-:W0:Y:S01]  /*5fa0*/  LDC.64 R8, c[0x0][0x248] ;  /* 0x00009200ff087b82 */ /* 0x001e220000000a00 */
[----:B------:R-:W-:Y:S02]  /*5fb0*/  MOV R13, UR14 ;  /* 0x0000000e000d7c02 */ /* 0x000fe40008000f00 */
[----:B------:R-:W-:Y:S01]  /*5fc0*/  LEA R11, R11, R0, 0x9 ;  /* 0x000000000b0b7211 */ /* 0x000fe200078e48ff */
[----:B------:R-:W-:-:S05]  /*5fd0*/  VIADD R0, R0, 0x80 ;  /* 0x0000008000007836 */ /* 0x000fca0000000000 */
[----:B------:R-:W-:-:S13]  /*5fe0*/  ISETP.GE.AND P0, PT, R0, UR4, PT ;  /* 0x0000000400007c0c */ /* 0x000fda000bf06270 */
[----:B------:R-:W-:Y:S01]  /*5ff0*/  @!P0 LEA R13, R13, R0, 0x9 ;  /* 0x000000000d0d8211 */ /* 0x000fe200078e48ff */
[----:B------:R-:W-:Y:S02]  /*6000*/  @!P0 VIADD R0, R0, 0x80 ;  /* 0x0000008000008836 */ /* 0x000fe40000000000 */
[----:B0-----:R-:W-:-:S04]  /*6010*/  IMAD.WIDE.U32 R10, R11, 0x8, R8 ;  /* 0x000000080b0a7825 */ /* 0x001fc800078e0008 */
[----:B------:R-:W-:Y:S01]  /*6020*/  @!P0 IMAD.WIDE.U32 R8, R13, 0x8, R8 ;  /* 0x000000080d088825 */ /* 0x000fe200078e0008 */
[----:B------:R1:W-:Y:S04]  /*6030*/  STG.E.64 desc[UR12][R10.64], R6 ;  /* 0x000000060a007986 */ /* 0x0003e8000c101b0c */
[----:B------:R1:W-:Y:S02]  /*6040*/  @!P0 STG.E.64 desc[UR12][R8.64], R4 ;  /* 0x0000000408008986 */ /* 0x0003e4000c101b0c */
.L_x_645:
[----:B------:R-:W-:Y:S05]  /*6050*/  BSYNC B0 ;  /* 0x0000000000007941 */ /* 0x000fea0003800000 */
.L_x_644:
[----:B------:R-:W-:-:S13]  /*6060*/  ISETP.GE.AND P0, PT, R0, UR4, PT ;  /* 0x0000000400007c0c */ /* 0x000fda000bf06270 */
[----:B------:R-:W-:Y:S05]  /*6070*/  @P0 EXIT ;  /* 0x000000000000094d */ /* 0x000fea0003800000 */
[----:B-1----:R-:W1:Y:S01]  /*6080*/  LDC.64 R4, c[0x0][0x248] ;  /* 0x00009200ff047b82 */ /* 0x002e620000000a00 */
[----:B------:R-:W-:-:S04]  /*6090*/  MOV R7, UR14 ;  /* 0x0000000e00077c02 */ /* 0x000fc80008000f00 */
[----:B------:R-:W-:-:S05]  /*60a0*/  LEA R7, R7, R0, 0x9 ;  /* 0x0000000007077211 */ /* 0x000fca00078e48ff */
[----:B-1----:R-:W-:-:S05]  /*60b0*/  IMAD.WIDE.U32 R4, R7, 0x8, R4 ;  /* 0x0000000807047825 */ /* 0x002fca00078e0004 */
[----:B------:R-:W-:Y:S01]  /*60c0*/  STG.E.64 desc[UR12][R4.64], R2 ;  /* 0x0000000204007986 */ /* 0x000fe2000c101b0c */
[----:B------:R-:W-:Y:S05]  /*60d0*/  EXIT ;  /* 0x000000000000794d */ /* 0x000fea0003800000 */
.L_x_646:
        /* <DEDUP_REMOVED lines=10> */
.L_x_3945:


//--------------------- .text._ZN2at6native29vectorized_elementwise_kernelILi2EZZNS0_61_GLOBAL__N__ae8afa13_23_FlattenIndicesKernel_cu_75b981de_308221_flatten_indices_implINS2_18CUDAKernelLauncherElLl0EEENS_6TensorERKS5_N3c108ArrayRefIlEEENKUlvE0_clEvEUllE_St5arrayIPcLm2EEEEviT0_T1_ --------------------------
	.section	.text._ZN2at6native29vectorized_elementwise_kernelILi2EZZNS0_61_GLOBAL__N__ae8afa13_23_FlattenIndicesKernel_cu_75b981de_308221_flatten_indices_implINS2_18CUDAKernelLauncherElLl0EEENS_6TensorERKS5_N3c108ArrayRefIlEEENKUlvE0_clEvEUllE_St5arrayIPcLm2EEEEviT0_T1_,"ax",@progbits
	.align	128
        .global         _ZN2at6native29vectorized_elementwise_kernelILi2EZZNS0_61_GLOBAL__N__ae8afa13_23_FlattenIndicesKernel_cu_75b981de_308221_flatten_indices_implINS2_18CUDAKernelLauncherElLl0EEENS_6TensorERKS5_N3c108ArrayRefIlEEENKUlvE0_clEvEUllE_St5arrayIPcLm2EEEEviT0_T1_
        .type           _ZN2at6native29vectorized_elementwise_kernelILi2EZZNS0_61_GLOBAL__N__ae8afa13_23_FlattenIndicesKernel_cu_75b981de_308221_flatten_indices_implINS2_18CUDAKernelLauncherElLl0EEENS_6TensorERKS5_N3c108ArrayRefIlEEENKUlvE0_clEvEUllE_St5arrayIPcLm2EEEEviT0_T1_,@function
        .size           _ZN2at6native29vectorized_elementwise_kernelILi2EZZNS0_61_GLOBAL__N__ae8afa13_23_FlattenIndicesKernel_cu_75b981de_308221_flatten_indices_implINS2_18CUDAKernelLauncherElLl0EEENS_6TensorERKS5_N3c108ArrayRefIlEEENKUlvE0_clEvEUllE_St5arrayIPcLm2EEEEviT0_T1_,(.L_x_3946 - _ZN2at6native29vectorized_elementwise_kernelILi2EZZNS0_61_GLOBAL__N__ae8afa13_23_FlattenIndicesKernel_cu_75b981de_308221_flatten_indices_implINS2_18CUDAKernelLauncherElLl0EEENS_6TensorERKS5_N3c108ArrayRefIlEEENKUlvE0_clEvEUllE_St5arrayIPcLm2EEEEviT0_T1_)
        .other          _ZN2at6native29vectorized_elementwise_kernelILi2EZZNS0_61_GLOBAL__N__ae8afa13_23_FlattenIndicesKernel_cu_75b981de_308221_flatten_indices_implINS2_18CUDAKernelLauncherElLl0EEENS_6TensorERKS5_N3c108ArrayRefIlEEENKUlvE0_clEvEUllE_St5arrayIPcLm2EEEEviT0_T1_,@"STO_CUDA_ENTRY STV_DEFAULT"
_ZN2at6native29vectorized_elementwise_kernelILi2EZZNS0_61_GLOBAL__N__ae8afa13_23_FlattenIndicesKernel_cu_75b981de_308221_flatten_indices_implINS2_18CUDAKernelLauncherElLl0EEENS_6TensorERKS5_N3c108ArrayRefIlEEENKUlvE0_clEvEUllE_St5arrayIPcLm2EEEEviT0_T1_:
.text._ZN2at6native29vectorized_elementwise_kernelILi2EZZNS0_61_GLOBAL__N__ae8afa13_23_FlattenIndicesKernel_cu_75b981de_308221_flatten_indices_implINS2_18CUDAKernelLauncherElLl0EEENS_6TensorERKS5_N3c108ArrayRefIlEEENKUlvE0_clEvEUllE_St5arrayIPcLm2EEEEviT0_T1_:
[----:B------:R-:W0:Y:S08]  /*0000*/  LDC R1, c[0x0][0x28] ;  /* 0x00000a00ff017b82 */ /* 0x000e300000000800 */
[----:B------:R-:W1:Y:S01]  /*0010*/  S2UR UR8, SR_CTAID.X ;  /* 0x00000000000879c3 */ /* 0x000e620000002500 */
[----:B------:R-:W-:Y:S01]  /*0020*/  ULDC UR4, c[0x0][0x210] ;  /* 0x0000840000047ab9 */ /* 0x000fe20000000800 */
[----:B------:R-:W-:Y:S01]  /*0030*/  ULDC.64 UR6, c[0x0][0x208] ;  /* 0x0000820000067ab9 */ /* 0x000fe20000000a00 */
[----:B0-----:R-:W-:Y:S01]  /*0040*/  IADD3 R1, R1, -0x10, RZ ;  /* 0xfffffff001017810 */ /* 0x001fe20007ffe0ff */
[----:B-1----:R-:W-:-:S04]  /*0050*/  USHF.L.U32 UR8, UR8, 0xa, URZ ;  /* 0x0000000a08087899 */ /* 0x002fc8000800063f */
[----:B------:R-:W-:-:S04]  /*0060*/  UIADD3 UR4, -UR8, UR4, URZ ;  /* 0x0000000408047290 */ /* 0x000fc8000fffe13f */
[----:B------:R-:W-:-:S06]  /*0070*/  UISETP.GE.U32.AND UP0, UPT, UR4, 0x400, UPT ;  /* 0x000004000400788c */ /* 0x000fcc000bf06070 */
[----:B------:R-:W-:-:S13]  /*0080*/  PLOP3.LUT P0, PT, PT, PT, UP0, 0x80, 0x0 ;  /* 0x000000000000781c */ /* 0x000fda0003f0f008 */
[----:B------:R-:W-:Y:S05]  /*0090*/  @!P0 BRA `(.L_x_647) ;  /* 0x000000b4007c8947 */ /* 0x000fea0003800000 */
[----:B------:R-:W0:Y:S01]  /*00a0*/  LDC.64 R38, c[0x0][0x228] ;  /* 0x00008a00ff267b82 */ /* 0x000e220000000a00 */
[----:B------:R-:W1:Y:S01]  /*00b0*/  S2R R41, SR_TID.X ;  /* 0x0000000000297919 */ /* 0x000e620000002100 */
[----:B------:R-:W-:Y:S01]  /*00c0*/  HFMA2.MMA R13, -RZ, RZ, 0, 0 ;  /* 0x00000000ff0d7435 */ /* 0x000fe200000001ff */
[----:B------:R-:W-:Y:S01]  /*00d0*/  IMAD.MOV.U32 R32, RZ, RZ, RZ ;  /* 0x000000ffff207224 */ /* 0x000fe200078e00ff */
[----:B------:R-:W-:Y:S02]  /*00e0*/  CS2R R2, SRZ ;  /* 0x0000000000027805 */ /* 0x000fe4000001ff00 */
[----:B------:R-:W-:Y:S01]  /*00f0*/  CS2R R4, SRZ ;  /* 0x0000000000047805 */ /* 0x000fe2000001ff00 */
[----:B------:R-:W-:Y:S01]  /*0100*/  IMAD.MOV.U32 R40, RZ, RZ, RZ ;  /* 0x000000ffff287224 */ /* 0x000fe200078e00ff */
[----:B------:R-:W-:Y:S02]  /*0110*/  CS2R R6, SRZ ;  /* 0x0000000000067805 */ /* 0x000fe4000001ff00 */
[----:B------:R-:W-:-:S02]  /*0120*/  CS2R R8, SRZ ;  /* 0x0000000000087805 */ /* 0x000fc4000001ff00 */
[----:B------:R-:W-:Y:S02]  /*0130*/  CS2R R10, SRZ ;  /* 0x00000000000a7805 */ /* 0x000fe4000001ff00 */
[----:B------:R-:W-:Y:S02]  /*0140*/  CS2R R34, SRZ ;  /* 0x0000000000227805 */ /* 0x000fe4000001ff00 */
[----:B------:R-:W-:Y:S02]  /*0150*/  MOV R36, RZ ;  /* 0x000000ff00247202 */ /* 0x000fe40000000f00 */
[----:B0-----:R-:W-:-:S04]  /*0160*/  ISETP.GE.U32.AND P0, PT, R38, 0x1, PT ;  /* 0x000000012600780c */ /* 0x001fc80003f06070 */
[----:B------:R-:W-:-:S13]  /*0170*/  ISETP.GE.AND.EX P0, PT, R39, RZ, PT, P0 ;  /* 0x000000ff2700720c */ /* 0x000fda0003f06300 */
[----:B-1----:R-:W-:Y:S05]  /*0180*/  @!P0 BRA `(.L_x_648) ;  /* 0x000000b000e08947 */ /* 0x002fea0003800000 */
[----:B------:R-:W-:Y:S01]  /*0190*/  ULDC.64 UR4, c[0x0][0x250] ;  /* 0x0000940000047ab9 */ /* 0x000fe20000000a00 */
[----:B------:R-:W-:Y:S01]  /*01a0*/  IADD3 R0, P0, R38, -0x1, RZ ;  /* 0xffffffff26007810 */ /* 0x000fe20007f1e0ff */
[----:B------:R-:W-:Y:S01]  /*01b0*/  UIMAD.WIDE UR4, UR8, 0x8, UR4 ;  /* 0x00000008080478a5 */ /* 0x000fe2000f8e0204 */
[----:B------:R-:W-:-:S05]  /*01c0*/  ULDC.64 UR10, c[0x0][0x238] ;  /* 0x00008e00000a7ab9 */ /* 0x000fca0000000a00 */
[----:B------:R-:W-:Y:S01]  /*01d0*/  MOV R3, UR5 ;  /* 0x0000000500037c02 */ /* 0x000fe20008000f00 */
[----:B------:R-:W-:-:S04]  /*01e0*/  IMAD.U32 R2, RZ, RZ, UR4 ;  /* 0x00000004ff027e24 */ /* 0x000fc8000f8e00ff */
[----:B------:R-:W-:-:S05]  /*01f0*/  IMAD.WIDE.U32 R2, R41, 0x10, R2 ;  /* 0x0000001029027825 */ /* 0x000fca00078e0002 */
[----:B------:R-:W2:Y:S04]  /*0200*/  LDG.E.128 R8, desc[UR6][R2.64+0x1800] ;  /* 0x0018000602087981 */ /* 0x000ea8000c1e1d00 */
[----:B------:R0:W5:Y:S04]  /*0210*/  LDG.E.128 R4, desc[UR6][R2.64] ;  /* 0x0000000602047981 */ /* 0x000168000c1e1d00 */
[----:B------:R0:W5:Y:S04]  /*0220*/  LDG.E.128 R16, desc[UR6][R2.64+0x800] ;  /* 0x0008000602107981 */ /* 0x000168000c1e1d00 */
[----:B------:R0:W5:Y:S01]  /*0230*/  LDG.E.128 R12, desc[UR6][R2.64+0x1000] ;  /* 0x00100006020c7981 */ /* 0x000162000c1e1d00 */
[----:B------:R-:W-:-:S02]  /*0240*/  ISETP.GE.U32.AND P1, PT, R0, 0x3, PT ;  /* 0x000000030000780c */ /* 0x000fc40003f26070 */
[----:B------:R-:W-:-:S04]  /*0250*/  IADD3.X R0, R39, -0x1, RZ, P0, !PT ;  /* 0xffffffff27007810 */ /* 0x000fc800007fe4ff */
[----:B------:R-:W-:Y:S01]  /*0260*/  ISETP.GE.U32.AND.EX P1, PT, R0, RZ, PT, P1 ;  /* 0x000000ff0000720c */ /* 0x000fe20003f26110 */
[----:B------:R-:W-:Y:S01]  /*0270*/  UMOV UR4, URZ ;  /* 0x0000003f00047c82 */ /* 0x000fe20008000000 */
[----:B------:R-:W-:Y:S01]  /*0280*/  UMOV UR5, URZ ;  /* 0x0000003f00057c82 */ /* 0x000fe20008000000 */
[----:B------:R-:W-:Y:S01]  /*0290*/  LOP3.LUT R37, R38, 0x3, RZ, 0xc0, !PT ;  /* 0x0000000326257812 */ /* 0x000fe200078ec0ff */
[----:B------:R-:W-:Y:S01]  /*02a0*/  IMAD.MOV.U32 R36, RZ, RZ, RZ ;  /* 0x000000ffff247224 */ /* 0x000fe200078e00ff */
[----:B------:R-:W-:Y:S01]  /*02b0*/  MOV R35, RZ ;  /* 0x000000ff00237202 */ /* 0x000fe20000000f00 */
[----:B--2---:R0:W-:Y:S04]  /*02c0*/  STL.64 [R1], R8 ;  /* 0x0000000801007387 */ /* 0x0041e80000100a00 */
[----:B------:R0:W-:Y:S03]  /*02d0*/  STL.64 [R1+0x8], R10 ;  /* 0x0000080a01007387 */ /* 0x0001e60000100a00 */
[----:B------:R-:W-:Y:S05]  /*02e0*/  @!P1 BRA `(.L_x_649) ;  /* 0x0000001000989947 */ /* 0x000fea0003800000 */
[----:B------:R-:W-:Y:S01]  /*02f0*/  IADD3 R30, P2, -R37, R38, RZ ;  /* 0x00000026251e7210 */ /* 0x000fe20007f5e1ff */
[----:B------:R-:W-:Y:S01]  /*0300*/  ULDC.64 UR4, c[0x0][0x220] ;  /* 0x0000880000047ab9 */ /* 0x000fe20000000a00 */
[----:B------:R-:W-:Y:S01]  /*0310*/  UIMAD.WIDE.U32 UR14, UR10, 0x8, URZ ;  /* 0x000000080a0e78a5 */ /* 0x000fe2000f8e003f */
[----:B0----5:R-:W-:Y:S01]  /*0320*/  IMAD R9, R5, UR4, RZ ;  /* 0x0000000405097c24 */ /* 0x021fe2000f8e02ff */
[----:B------:R-:W-:Y:S01]  /*0330*/  ISETP.GT.U32.AND P0, PT, R30, RZ, PT ;  /* 0x000000ff1e00720c */ /* 0x000fe20003f04070 */
[C---:B------:R-:W-:Y:S01]  /*0340*/  IMAD.WIDE.U32 R2, R4.reuse, UR4, RZ ;  /* 0x0000000404027c25 */ /* 0x040fe2000f8e00ff */
[----:B------:R-:W-:Y:S01]  /*0350*/  IADD3.X R0, R39, -0x1, RZ, P2, !PT ;  /* 0xffffffff27007810 */ /* 0x000fe200017fe4ff */
[----:B------:R-:W-:Y:S02]  /*0360*/  USHF.L.U32 UR9, UR11, 0x3, URZ ;  /* 0x000000030b097899 */ /* 0x000fe4000800063f */
[----:B------:R-:W-:Y:S01]  /*0370*/  IMAD R9, R4, UR5, R9 ;  /* 0x0000000504097c24 */ /* 0x000fe2000f8e0209 */
[----:B------:R-:W-:Y:S01]  /*0380*/  ISETP.GT.AND.EX P0, PT, R0, RZ, PT, P0 ;  /* 0x000000ff0000720c */ /* 0x000fe20003f04300 */
[----:B------:R-:W-:Y:S01]  /*0390*/  ULDC.64 UR4, c[0x0][0x218] ;  /* 0x0000860000047ab9 */ /* 0x000fe20000000a00 */
[----:B------:R-:W-:Y:S01]  /*03a0*/  UIADD3 UR9, UR15, UR9, URZ ;  /* 0x000000090f097290 */ /* 0x000fe2000fffe03f */
[----:B------:R-:W-:Y:S01]  /*03b0*/  IMAD.IADD R25, R3, 0x1, R9 ;  /* 0x0000000103197824 */ /* 0x000fe200078e0209 */
[----:B------:R-:W-:Y:S01]  /*03c0*/  LEA R24, P2, R2, UR4, 0x3 ;  /* 0x0000000402187c11 */ /* 0x000fe2000f8418ff */
[----:B------:R-:W-:Y:S01]  /*03d0*/  UMOV UR4, URZ ;  /* 0x0000003f00047c82 */ /* 0x000fe20008000000 */
[----:B------:R-:W-:-:S02]  /*03e0*/  ULDC.64 UR18, c[0x0][0x230] ;  /* 0x00008c0000127ab9 */ /* 0x000fc40000000a00 */
[----:B------:R-:W-:Y:S01]  /*03f0*/  LEA.HI.X R25, R2, UR5, R25, 0x3, P2 ;  /* 0x0000000502197c11 */ /* 0x000fe200090f1c19 */
[----:B------:R-:W-:-:S04]  /*0400*/  UMOV UR5, URZ ;  /* 0x0000003f00057c82 */ /* 0x000fc80008000000 */
[----:B------:R-:W-:Y:S05]  /*0410*/  @!P0 BRA `(.L_x_650) ;  /* 0x0000000c00988947 */ /* 0x000fea0003800000 */
[----:B------:R-:W-:Y:S02]  /*0420*/  ISETP.GT.U32.AND P2, PT, R30, 0xc, PT ;  /* 0x0000000c1e00780c */ /* 0x000fe40003f44070 */
[----:B------:R-:W-:Y:S02]  /*0430*/  PLOP3.LUT P0, PT, PT, PT, PT, 0x80, 0x0 ;  /* 0x000000000000781c */ /* 0x000fe40003f0f070 */
[----:B------:R-:W-:-:S13]  /*0440*/  ISETP.GT.AND.EX P2, PT, R0, RZ, PT, P2 ;  /* 0x000000ff0000720c */ /* 0x000fda0003f44320 */
[----:B------:R-:W-:Y:S05]  /*0450*/  @!P2 BRA `(.L_x_651) ;  /* 0x00000008003ca947 */ /* 0x000fea0003800000 */
[----:B------:R-:W-:Y:S01]  /*0460*/  PLOP3.LUT P0, PT, PT, PT, PT, 0x8, 0x0 ;  /* 0x000000000000781c */ /* 0x000fe20003f0e170 */
[----:B------:R-:W-:-:S12]  /*0470*/  ULDC.64 UR16, c[0x0][0x230] ;  /* 0x00008c0000107ab9 */ /* 0x000fd80000000a00 */
.L_x_652:
[----:B------:R-:W-:Y:S01]  /*0480*/  ULEA UR12, UP0, UR4, UR16, 0x3 ;  /* 0x00000010040c7291 */ /* 0x000fe2000f80183f */
[----:B------:R-:W2:Y:S03]  /*0490*/  LDG.E.64.CONSTANT R10, desc[UR6][R24.64] ;  /* 0x00000006180a7981 */ /* 0x000ea6000c1e9b00 */
[----:B------:R-:W-:Y:S02]  /*04a0*/  ULEA.HI.X UR13, UR4, UR17, UR5, 0x3, UP0 ;  /* 0x00000011040d7291 */ /* 0x000fe400080f1c05 */
[----:B------:R-:W-:-:S04]  /*04b0*/  MOV R8, UR12 ;  /* 0x0000000c00087c02 */ /* 0x000fc80008000f00 */
[----:B------:R-:W-:-:S05]  /*04c0*/  IMAD.U32 R9, RZ, RZ, UR13 ;  /* 0x0000000dff097e24 */ /* 0x000fca000f8e00ff */
[----:B------:R-:W2:Y:S01]  /*04d0*/  LDG.E.64 R20, desc[UR6][R8.64] ;  /* 0x0000000608147981 */ /* 0x000ea2000c1e1b00 */
[----:B------:R-:W-:-:S03]  /*04e0*/  IADD3 R42, P2, R24, UR14, RZ ;  /* 0x0000000e182a7c10 */ /* 0x000fc6000ff5e0ff */
[----:B------:R-:W3:Y:S01]  /*04f0*/  LDG.E.64 R28, desc[UR6][R8.64+0x10] ;  /* 0x00001006081c7981 */ /* 0x000ee2000c1e1b00 */
[----:B------:R-:W-:-:S03]  /*0500*/  IADD3.X R43, R25, UR9, RZ, P2, !PT ;  /* 0x00000009192b7c10 */ /* 0x000fc600097fe4ff */
[----:B------:R-:W4:Y:S04]  /*0510*/  LDG.E.64 R24, desc[UR6][R8.64+0x8] ;  /* 0x0000080608187981 */ /* 0x000f28000c1e1b00 */
[----:B------:R-:W4:Y:S01]  /*0520*/  LDG.E.64.CONSTANT R22, desc[UR6][R42.64] ;  /* 0x000000062a167981 */ /* 0x000f22000c1e9b00 */
[----:B------:R-:W-:-:S04]  /*0530*/  IADD3 R2, P2, R42, UR14, RZ ;  /* 0x0000000e2a027c10 */ /* 0x000fc8000ff5e0ff */
[----:B------:R-:W-:-:S05]  /*0540*/  IADD3.X R3, R43, UR9, RZ, P2, !PT ;  /* 0x000000092b037c10 */ /* 0x000fca00097fe4ff */
[----:B------:R0:W3:Y:S01]  /*0550*/  LDG.E.64.CONSTANT R26, desc[UR6][R2.64] ;  /* 0x00000006021a7981 */ /* 0x0000e2000c1e9b00 */
[----:B------:R-:W-:Y:S02]  /*0560*/  MOV R34, R36 ;  /* 0x0000002400227202 */ /* 0x000fe40000000f00 */
[----:B0-----:R-:W-:-:S04]  /*0570*/  IADD3 R2, P2, R2, UR14, RZ ;  /* 0x0000000e02027c10 */ /* 0x001fc8000ff5e0ff */
[----:B------:R-:W-:Y:S01]  /*0580*/  IADD3.X R3, R3, UR9, RZ, P2, !PT ;  /* 0x0000000903037c10 */ /* 0x000fe200097fe4ff */
[-C--:B--2---:R-:W-:Y:S02]  /*0590*/  IMAD R11, R11, R20.reuse, RZ ;  /* 0x000000140b0b7224 */ /* 0x084fe400078e02ff */
[----:B------:R-:W-:-:S04]  /*05a0*/  IMAD.WIDE.U32 R32, R10, R20, R34 ;  /* 0x000000140a207225 */ /* 0x000fc800078e0022 */
[----:B------:R-:W-:Y:S02]  /*05b0*/  IMAD R31, R10, R21, R11 ;  /* 0x000000150a1f7224 */ /* 0x000fe400078e020b */
[----:B------:R0:W2:Y:S04]  /*05c0*/  LDG.E.64.CONSTANT R20, desc[UR6][R2.64] ;  /* 0x0000000602147981 */ /* 0x0000a8000c1e9b00 */
[----:B------:R-:W2:Y:S01]  /*05d0*/  LDG.E.64 R10, desc[UR6][R8.64+0x18] ;  /* 0x00001806080a7981 */ /* 0x000ea2000c1e1b00 */
[----:B------:R-:W-:Y:S01]  /*05e0*/  IMAD.IADD R33, R33, 0x1, R31 ;  /* 0x0000000121217824 */ /* 0x000fe200078e021f */
[----:B0-----:R-:W-:Y:S01]  /*05f0*/  IADD3 R2, P2, R2, UR14, RZ ;  /* 0x0000000e02027c10 */ /* 0x001fe2000ff5e0ff */
[----:B----4-:R-:W-:-:S03]  /*0600*/  IMAD R23, R23, R24, RZ ;  /* 0x0000001817177224 */ /* 0x010fc600078e02ff */
[----:B------:R-:W-:Y:S01]  /*0610*/  IADD3.X R3, R3, UR9, RZ, P2, !PT ;  /* 0x0000000903037c10 */ /* 0x000fe200097fe4ff */
[C---:B------:R-:W-:Y:S02]  /*0620*/  IMAD R23, R22.reuse, R25, R23 ;  /* 0x0000001916177224 */ /* 0x040fe400078e0217 */
[----:B------:R-:W-:Y:S02]  /*0630*/  IMAD.WIDE.U32 R34, R22, R24, R32 ;  /* 0x0000001816227225 */ /* 0x000fe400078e0020 */
[----:B------:R0:W4:Y:S04]  /*0640*/  LDG.E.64.CONSTANT R24, desc[UR6][R2.64] ;  /* 0x0000000602187981 */ /* 0x000128000c1e9b00 */
[----:B------:R-:W4:Y:S01]  /*0650*/  LDG.E.64 R32, desc[UR6][R8.64+0x20] ;  /* 0x0000200608207981 */ /* 0x000f22000c1e1b00 */
[----:B------:R-:W-:Y:S01]  /*0660*/  IADD3 R35, R35, R23, RZ ;  /* 0x0000001723237210 */ /* 0x000fe20007ffe0ff */
[----:B---3--:R-:W-:Y:S01]  /*0670*/  IMAD R23, R27, R28, RZ ;  /* 0x0000001c1b177224 */ /* 0x008fe200078e02ff */
[----:B0-----:R-:W-:-:S04]  /*0680*/  IADD3 R2, P2, R2, UR14, RZ ;  /* 0x0000000e02027c10 */ /* 0x001fc8000ff5e0ff */
[----:B------:R-:W-:Y:S01]  /*0690*/  IADD3.X R3, R3, UR9, RZ, P2, !PT ;  /* 0x0000000903037c10 */ /* 0x000fe200097fe4ff */
[C---:B------:R-:W-:Y:S02]  /*06a0*/  IMAD R22, R26.reuse, R29, R23 ;  /* 0x0000001d1a167224 */ /* 0x040fe400078e0217 */
[----:B------:R-:W-:Y:S02]  /*06b0*/  IMAD.WIDE.U32 R34, R26, R28, R34 ;  /* 0x0000001c1a227225 */ /* 0x000fe400078e0022 */
[----:B------:R0:W3:Y:S04]  /*06c0*/  LDG.E.64.CONSTANT R26, desc[UR6][R2.64] ;  /* 0x00000006021a7981 */ /* 0x0000e8000c1e9b00 */
[----:B------:R-:W3:Y:S01]  /*06d0*/  LDG.E.64 R28, desc[UR6][R8.64+0x28] ;  /* 0x00002806081c7981 */ /* 0x000ee2000c1e1b00 */
[----:B------:R-:W-:Y:S01]  /*06e0*/  IMAD.IADD R35, R35, 0x1, R22 ;  /* 0x0000000123237824 */ /* 0x000fe200078e0216 */
[----:B------:R-:W-:-:S04]  /*06f0*/  IADD3 R22, P2, R2, UR14, RZ ;  /* 0x0000000e02167c10 */ /* 0x000fc8000ff5e0ff */
[----:B------:R-:W-:Y:S01]  /*0700*/  IADD3.X R23, R3, UR9, RZ, P2, !PT ;  /* 0x0000000903177c10 */ /* 0x000fe200097fe4ff */
[-C--:B--2---:R-:W-:Y:S02]  /*0710*/  IMAD R21, R21, R10.reuse, RZ ;  /* 0x0000000a15157224 */ /* 0x084fe400078e02ff */
[C---:B0-----:R-:W-:Y:S02]  /*0720*/  IMAD.WIDE.U32 R2, R20.reuse, R10, R34 ;  /* 0x0000000a14027225 */ /* 0x041fe400078e0022 */
[----:B------:R-:W2:Y:S02]  /*0730*/  LDG.E.64 R34, desc[UR6][R8.64+0x30] ;  /* 0x0000300608227981 */ /* 0x000ea4000c1e1b00 */
[----:B------:R-:W-:Y:S02]  /*0740*/  IMAD R11, R20, R11, R21 ;  /* 0x0000000b140b7224 */ /* 0x000fe400078e0215 */
[----:B------:R-:W2:Y:S03]  /*0750*/  LDG.E.64.CONSTANT R20, desc[UR6][R22.64] ;  /* 0x0000000616147981 */ /* 0x000ea6000c1e9b00 */
[----:B------:R-:W-:Y:S01]  /*0760*/  IADD3 R3, R3, R11, RZ ;  /* 0x0000000b03037210 */ /* 0x000fe20007ffe0ff */
[----:B----4-:R-:W-:-:S04]  /*0770*/  IMAD R11, R25, R32, RZ ;  /* 0x00000020190b7224 */ /* 0x010fc800078e02ff */
[C---:B------:R-:W-:Y:S02]  /*0780*/  IMAD R25, R24.reuse, R33, R11 ;  /* 0x0000002118197224 */ /* 0x040fe400078e020b */
[----:B------:R-:W-:Y:S01]  /*0790*/  IMAD.WIDE.U32 R10, R24, R32, R2 ;  /* 0x00000020180a7225 */ /* 0x000fe200078e0002 */
[----:B------:R-:W-:-:S04]  /*07a0*/  IADD3 R2, P2, R22, UR14, RZ ;  /* 0x0000000e16027c10 */ /* 0x000fc8000ff5e0ff */
[----:B------:R-:W-:Y:S01]  /*07b0*/  IADD3.X R3, R23, UR9, RZ, P2, !PT ;  /* 0x0000000917037c10 */ /* 0x000fe200097fe4ff */
[----:B------:R-:W-:Y:S01]  /*07c0*/  IMAD.IADD R11, R11, 0x1, R25 ;  /* 0x000000010b0b7824 */ /* 0x000fe200078e0219 */
[----:B------:R-:W-:Y:S01]  /*07d0*/  IADD3 R32, P2, R2, UR14, RZ ;  /* 0x0000000e02207c10 */ /* 0x000fe2000ff5e0ff */
[----:B------:R-:W4:Y:S04]  /*07e0*/  LDG.E.64 R24, desc[UR6][R8.64+0x38] ;  /* 0x0000380608187981 */ /* 0x000f28000c1e1b00 */
[----:B------:R0:W4:Y:S01]  /*07f0*/  LDG.E.64.CONSTANT R22, desc[UR6][R2.64] ;  /* 0x0000000602167981 */ /* 0x000122000c1e9b00 */
[----:B---3--:R-:W-:Y:S01]  /*0800*/  IMAD R27, R27, R28, RZ ;  /* 0x0000001c1b1b7224 */ /* 0x008fe200078e02ff */
[----:B------:R-:W-:-:S03]  /*0810*/  IADD3.X R33, R3, UR9, RZ, P2, !PT ;  /* 0x0000000903217c10 */ /* 0x000fc600097fe4ff */
[C---:B0-----:R-:W-:Y:S02]  /*0820*/  IMAD R2, R26.reuse, R29, R27 ;  /* 0x0000001d1a027224 */ /* 0x041fe400078e021b */
[----:B------:R-:W-:Y:S02]  /*0830*/  IMAD.WIDE.U32 R28, R26, R28, R10 ;  /* 0x0000001c1a1c7225 */ /* 0x000fe400078e000a */
[----:B------:R-:W3:Y:S04]  /*0840*/  LDG.E.64.CONSTANT R10, desc[UR6][R32.64] ;  /* 0x00000006200a7981 */ /* 0x000ee8000c1e9b00 */
[----:B------:R-:W3:Y:S01]  /*0850*/  LDG.E.64 R26, desc[UR6][R8.64+0x40] ;  /* 0x00004006081a7981 */ /* 0x000ee2000c1e1b00 */
[----:B------:R-:W-:Y:S02]  /*0860*/  IADD3 R29, R29, R2, RZ ;  /* 0x000000021d1d7210 */ /* 0x000fe40007ffe0ff */
[----:B------:R-:W-:-:S04]  /*0870*/  IADD3 R2, P2, R32, UR14, RZ ;  /* 0x0000000e20027c10 */ /* 0x000fc8000ff5e0ff */
[----:B------:R-:W-:Y:S02]  /*0880*/  IADD3.X R3, R33, UR9, RZ, P2, !PT ;  /* 0x0000000921037c10 */ /* 0x000fe400097fe4ff */
[----:B------:R-:W5:Y:S01]  /*0890*/  LDG.E.64 R32, desc[UR6][R8.64+0x48] ;  /* 0x0000480608207981 */ /* 0x000f62000c1e1b00 */
[----:B--2---:R-:W-:-:S04]  /*08a0*/  IMAD R31, R21, R34, RZ ;  /* 0x00000022151f7224 */ /* 0x004fc800078e02ff */
[C---:B------:R-:W-:Y:S02]  /*08b0*/  IMAD R31, R20.reuse, R35, R31 ;  /* 0x00000023141f7224 */ /* 0x040fe400078e021f */
[----:B------:R-:W-:Y:S02]  /*08c0*/  IMAD.WIDE.U32 R20, R20, R34, R28 ;  /* 0x0000002214147225 */ /* 0x000fe400078e001c */
[----:B------:R0:W5:Y:S02]  /*08d0*/  LDG.E.64.CONSTANT R28, desc[UR6][R2.64] ;  /* 0x00000006021c7981 */ /* 0x000164000c1e9b00 */
[----:B------:R-:W-:Y:S01]  /*08e0*/  IMAD.IADD R21, R21, 0x1, R31 ;  /* 0x0000000115157824 */ /* 0x000fe200078e021f */
[----:B------:R-:W-:-:S04]  /*08f0*/  IADD3 R42, P2, R2, UR14, RZ ;  /* 0x0000000e022a7c10 */ /* 0x000fc8000ff5e0ff */
[----:B------:R-:W-:Y:S01]  /*0900*/  IADD3.X R43, R3, UR9, RZ, P2, !PT ;  /* 0x00000009032b7c10 */ /* 0x000fe200097fe4ff */
[-C--:B----4-:R-:W-:Y:S02]  /*0910*/  IMAD R23, R23, R24.reuse, RZ ;  /* 0x0000001817177224 */ /* 0x090fe400078e02ff */
[----:B------:R-:W-:-:S04]  /*0920*/  IMAD.WIDE.U32 R20, R22, R24, R20 ;  /* 0x0000001816147225 */ /* 0x000fc800078e0014 */
[----:B------:R-:W-:Y:S01]  /*0930*/  IMAD R23, R22, R25, R23 ;  /* 0x0000001916177224 */ /* 0x000fe200078e0217 */
[----:B0-----:R-:W-:Y:S01]  /*0940*/  IADD3 R2, P2, R42, UR14, RZ ;  /* 0x0000000e2a027c10 */ /* 0x001fe2000ff5e0ff */
[----:B------:R-:W2:Y:S03]  /*0950*/  LDG.E.64 R24, desc[UR6][R8.64+0x58] ;  /* 0x0000580608187981 */ /* 0x000ea6000c1e1b00 */
[----:B------:R-:W-:Y:S01]  /*0960*/  IADD3 R21, R21, R23, RZ ;  /* 0x0000001715157210 */ /* 0x000fe20007ffe0ff */
[-C--:B---3--:R-:W-:Y:S02]  /*0970*/  IMAD R11, R11, R26.reuse, RZ ;  /* 0x0000001a0b0b7224 */ /* 0x088fe400078e02ff */
[----:B------:R-:W-:-:S03]  /*0980*/  IMAD.WIDE.U32 R34, R10, R26, R20 ;  /* 0x0000001a0a227225 */ /* 0x000fc600078e0014 */
[----:B------:R-:W3:Y:S01]  /*0990*/  LDG.E.64 R20, desc[UR6][R8.64+0x50] ;  /* 0x0000500608147981 */ /* 0x000ee2000c1e1b00 */
[----:B------:R-:W-:-:S03]  /*09a0*/  IMAD R11, R10, R27, R11 ;  /* 0x0000001b0a0b7224 */ /* 0x000fc600078e020b */
[----:B------:R-:W3:Y:S01]  /*09b0*/  LDG.E.64.CONSTANT R26, desc[UR6][R42.64] ;  /* 0x000000062a1a7981 */ /* 0x000ee2000c1e9b00 */
[----:B------:R-:W-:Y:S02]  /*09c0*/  IADD3.X R3, R43, UR9, RZ, P2, !PT ;  /* 0x000000092b037c10 */ /* 0x000fe400097fe4ff */
[----:B------:R-:W-:-:S03]  /*09d0*/  IADD3 R10, P2, R2, UR14, RZ ;  /* 0x0000000e020a7c10 */ /* 0x000fc6000ff5e0ff */
[----:B------:R-:W2:Y:S01]  /*09e0*/  LDG.E.64.CONSTANT R22, desc[UR6][R2.64] ;  /* 0x0000000602167981 */ /* 0x000ea2000c1e9b00 */
[----:B------:R-:W-:Y:S01]  /*09f0*/  IMAD.IADD R35, R35, 0x1, R11 ;  /* 0x0000000123237824 */ /* 0x000fe200078e020b */
[----:B------:R-:W-:Y:S02]  /*0a00*/  IADD3.X R11, R3, UR9, RZ, P2, !PT ;  /* 0x00000009030b7c10 */ /* 0x000fe400097fe4ff */
[----:B------:R-:W4:Y:S04]  /*0a10*/  LDG.E.64 R42, desc[UR6][R8.64+0x78] ;  /* 0x00007806082a7981 */ /* 0x000f28000c1e1b00 */
[----:B------:R-:W4:Y:S01]  /*0a20*/  LDG.E.64.CONSTANT R2, desc[UR6][R10.64] ;  /* 0x000000060a027981 */ /* 0x000f22000c1e9b00 */
[----:B-----5:R-:W-:-:S04]  /*0a30*/  IMAD R31, R29, R32, RZ ;  /* 0x000000201d1f7224 */ /* 0x020fc800078e02ff */
[C---:B------:R-:W-:Y:S02]  /*0a40*/  IMAD R31, R28.reuse, R33, R31 ;  /* 0x000000211c1f7224 */ /* 0x040fe400078e021f */
[----:B------:R-:W-:Y:S02]  /*0a50*/  IMAD.WIDE.U32 R28, R28, R32, R34 ;  /* 0x000000201c1c7225 */ /* 0x000fe400078e0022 */
[----:B------:R-:W4:Y:S03]  /*0a60*/  LDG.E.64 R32, desc[UR6][R8.64+0x60] ;  /* 0x0000600608207981 */ /* 0x000f26000c1e1b00 */
[----:B------:R-:W-:Y:S02]  /*0a70*/  IADD3 R29, R29, R31, RZ ;  /* 0x0000001f1d1d7210 */ /* 0x000fe40007ffe0ff */
[----:B------:R-:W-:-:S04]  /*0a80*/  IADD3 R34, P2, R10, UR14, RZ ;  /* 0x0000000e0a227c10 */ /* 0x000fc8000ff5e0ff */
[----:B------:R-:W-:Y:S02]  /*0a90*/  IADD3.X R35, R11, UR9, RZ, P2, !PT ;  /* 0x000000090b237c10 */ /* 0x000fe400097fe4ff */
[----:B------:R-:W5:Y:S01]  /*0aa0*/  LDG.E.64 R10, desc[UR6][R8.64+0x68] ;  /* 0x00006806080a7981 */ /* 0x000f62000c1e1b00 */
[----:B---3--:R-:W-:-:S04]  /*0ab0*/  IMAD R27, R27, R20, RZ ;  /* 0x000000141b1b7224 */ /* 0x008fc800078e02ff */
[C---:B------:R-:W-:Y:S02]  /*0ac0*/  IMAD R27, R26.reuse, R21, R27 ;  /* 0x000000151a1b7224 */ /* 0x040fe400078e021b */
[----:B------:R-:W-:-:S04]  /*0ad0*/  IMAD.WIDE.U32 R20, R26, R20, R28 ;  /* 0x000000141a147225 */ /* 0x000fc800078e001c */
[----:B------:R-:W-:Y:S02]  /*0ae0*/  IMAD.IADD R21, R21, 0x1, R27 ;  /* 0x0000000115157824 */ /* 0x000fe400078e021b */
[-C--:B--2---:R-:W-:Y:S01]  /*0af0*/  IMAD R23, R23, R24.reuse, RZ ;  /* 0x0000001817177224 */ /* 0x084fe200078e02ff */
[----:B------:R-:W2:Y:S03]  /*0b00*/  LDG.E.64 R26, desc[UR6][R8.64+0x70] ;  /* 0x00007006081a7981 */ /* 0x000ea6000c1e1b00 */
[C---:B------:R-:W-:Y:S02]  /*0b10*/  IMAD R23, R22.reuse, R25, R23 ;  /* 0x0000001916177224 */ /* 0x040fe400078e0217 */
[----:B------:R-:W-:Y:S02]  /*0b20*/  IMAD.WIDE.U32 R24, R22, R24, R20 ;  /* 0x0000001816187225 */ /* 0x000fe400078e0014 */
[----:B------:R-:W5:Y:S01]  /*0b30*/  LDG.E.64.CONSTANT R20, desc[UR6][R34.64] ;  /* 0x0000000622147981 */ /* 0x000f62000c1e9b00 */
[----:B------:R-:W-:-:S02]  /*0b40*/  IADD3 R22, P2, R34, UR14, RZ ;  /* 0x0000000e22167c10 */ /* 0x000fc4000ff5e0ff */
[----:B------:R-:W-:Y:S02]  /*0b50*/  IADD3 R25, R25, R23, RZ ;  /* 0x0000001719197210 */ /* 0x000fe40007ffe0ff */
[----:B------:R-:W-:Y:S01]  /*0b60*/  IADD3.X R23, R35, UR9, RZ, P2, !PT ;  /* 0x0000000923177c10 */ /* 0x000fe200097fe4ff */
[----:B----4-:R-:W-:-:S04]  /*0b70*/  IMAD R29, R3, R32, RZ ;  /* 0x00000020031d7224 */ /* 0x010fc800078e02ff */
[C---:B------:R-:W-:Y:S02]  /*0b80*/  IMAD R29, R2.reuse, R33, R29 ;  /* 0x00000021021d7224 */ /* 0x040fe400078e021d */
[----:B------:R-:W-:Y:S01]  /*0b90*/  IMAD.WIDE.U32 R32, R2, R32, R24 ;  /* 0x0000002002207225 */ /* 0x000fe200078e0018 */
[----:B------:R-:W-:Y:S01]  /*0ba0*/  IADD3 R2, P2, R22, UR14, RZ ;  /* 0x0000000e16027c10 */ /* 0x000fe2000ff5e0ff */
[----:B------:R-:W2:Y:S03]  /*0bb0*/  LDG.E.64.CONSTANT R24, desc[UR6][R22.64] ;  /* 0x0000000616187981 */ /* 0x000ea6000c1e9b00 */
[----:B------:R-:W-:-:S05]  /*0bc0*/  IADD3.X R3, R23, UR9, RZ, P2, !PT ;  /* 0x0000000917037c10 */ /* 0x000fca00097fe4ff */
[----:B------:R-:W3:Y:S01]  /*0bd0*/  LDG.E.64.CONSTANT R34, desc[UR6][R2.64] ;  /* 0x0000000602227981 */ /* 0x000ee2000c1e9b00 */
[----:B------:R-:W-:Y:S01]  /*0be0*/  IMAD.IADD R33, R33, 0x1, R29 ;  /* 0x0000000121217824 */ /* 0x000fe200078e021d */
[----:B------:R-:W-:-:S04]  /*0bf0*/  IADD3 R30, P2, R30, -0x10, RZ ;  /* 0xfffffff01e1e7810 */ /* 0x000fc80007f5e0ff */
[----:B------:R-:W-:Y:S02]  /*0c00*/  IADD3.X R0, R0, -0x1, RZ, P2, !PT ;  /* 0xffffffff00007810 */ /* 0x000fe400017fe4ff */
[----:B------:R-:W-:-:S04]  /*0c10*/  ISETP.GT.U32.AND P2, PT, R30, 0xc, PT ;  /* 0x0000000c1e00780c */ /* 0x000fc80003f44070 */
[----:B------:R-:W-:Y:S01]  /*0c20*/  ISETP.GT.AND.EX P2, PT, R0, RZ, PT, P2 ;  /* 0x000000ff0000720c */ /* 0x000fe20003f44320 */
[----:B------:R-:W-:Y:S01]  /*0c30*/  UIADD3 UR4, UP0, UR4, 0x10, URZ ;  /* 0x0000001004047890 */ /* 0x000fe2000ff1e03f */
[----:B-----5:R-:W-:-:S04]  /*0c40*/  IMAD R21, R21, R10, RZ ;  /* 0x0000000a15157224 */ /* 0x020fc800078e02ff */
[C---:B------:R-:W-:Y:S02]  /*0c50*/  IMAD R21, R20.reuse, R11, R21 ;  /* 0x0000000b14157224 */ /* 0x040fe400078e0215 */
[----:B------:R-:W-:-:S05]  /*0c60*/  IMAD.WIDE.U32 R10, R20, R10, R32 ;  /* 0x0000000a140a7225 */ /* 0x000fca00078e0020 */
[----:B------:R-:W-:Y:S01]  /*0c70*/  IADD3 R11, R11, R21, RZ ;  /* 0x000000150b0b7210 */ /* 0x000fe20007ffe0ff */
[----:B------:R-:W-:Y:S01]  /*0c80*/  UIADD3.X UR5, URZ, UR5, URZ, UP0, !UPT ;  /* 0x000000053f057290 */ /* 0x000fe200087fe43f */
[----:B--2---:R-:W-:-:S04]  /*0c90*/  IMAD R21, R25, R26, RZ ;  /* 0x0000001a19157224 */ /* 0x004fc800078e02ff */
[C---:B------:R-:W-:Y:S02]  /*0ca0*/  IMAD R21, R24.reuse, R27, R21 ;  /* 0x0000001b18157224 */ /* 0x040fe400078e0215 */
[----:B------:R-:W-:-:S04]  /*0cb0*/  IMAD.WIDE.U32 R24, R24, R26, R10 ;  /* 0x0000001a18187225 */ /* 0x000fc800078e000a */
[-C--:B---3--:R-:W-:Y:S02]  /*0cc0*/  IMAD R9, R35, R42.reuse, RZ ;  /* 0x0000002a23097224 */ /* 0x088fe400078e02ff */
[----:B------:R-:W-:Y:S02]  /*0cd0*/  IMAD.IADD R25, R25, 0x1, R21 ;  /* 0x0000000119197824 */ /* 0x000fe400078e0215 */
[C---:B------:R-:W-:Y:S02]  /*0ce0*/  IMAD R9, R34.reuse, R43, R9 ;  /* 0x0000002b22097224 */ /* 0x040fe400078e0209 */
[----:B------:R-:W-:Y:S01]  /*0cf0*/  IMAD.WIDE.U32 R34, R34, R42, R24 ;  /* 0x0000002a22227225 */ /* 0x000fe200078e0018 */
[----:B------:R-:W-:-:S04]  /*0d00*/  IADD3 R24, P3, R2, UR14, RZ ;  /* 0x0000000e02187c10 */ /* 0x000fc8000ff7e0ff */
[----:B------:R-:W-:Y:S01]  /*0d10*/  IADD3.X R25, R3, UR9, RZ, P3, !PT ;  /* 0x0000000903197c10 */ /* 0x000fe20009ffe4ff */
[----:B------:R-:W-:Y:S01]  /*0d20*/  IMAD.MOV.U32 R36, RZ, RZ, R34 ;  /* 0x000000ffff247224 */ /* 0x000fe200078e0022 */
[----:B------:R-:W-:Y:S01]  /*0d30*/  IADD3 R35, R35, R9, RZ ;  /* 0x0000000923237210 */ /* 0x000fe20007ffe0ff */
[----:B------:R-:W-:Y:S06]  /*0d40*/  @P2 BRA `(.L_x_652) ;  /* 0xfffffff400cc2947 */ /* 0x000fec000383ffff */
.L_x_651:
[----:B------:R-:W-:-:S04]  /*0d50*/  ISETP.GT.U32.AND P2, PT, R30, 0x4, PT ;  /* 0x000000041e00780c */ /* 0x000fc80003f44070 */
[----:B------:R-:W-:-:S13]  /*0d60*/  ISETP.GT.AND.EX P2, PT, R0, RZ, PT, P2 ;  /* 0x000000ff0000720c */ /* 0x000fda0003f44320 */
[----:B------:R-:W-:Y:S05]  /*0d70*/  @!P2 BRA `(.L_x_653) ;  /* 0x000000040034a947 */ /* 0x000fea0003800000 */
[----:B------:R-:W-:Y:S01]  /*0d80*/  ULDC.64 UR12, c[0x0][0x230] ;  /* 0x00008c00000c7ab9 */ /* 0x000fe20000000a00 */
[----:B------:R-:W2:Y:S01]  /*0d90*/  LDG.E.64.CONSTANT R2, desc[UR6][R24.64] ;  /* 0x0000000618027981 */ /* 0x000ea2000c1e9b00 */
[----:B------:R-:W-:-:S04]  /*0da0*/  ULEA UR12, UP0, UR4, UR12, 0x3 ;  /* 0x0000000c040c7291 */ /* 0x000fc8000f80183f */
[----:B------:R-:W-:Y:S02]  /*0db0*/  ULEA.HI.X UR13, UR4, UR13, UR5, 0x3, UP0 ;  /* 0x0000000d040d7291 */ /* 0x000fe400080f1c05 */
[----:B------:R-:W-:-:S04]  /*0dc0*/  MOV R8, UR12 ;  /* 0x0000000c00087c02 */ /* 0x000fc80008000f00 */
[----:B------:R-:W-:-:S05]  /*0dd0*/  IMAD.U32 R9, RZ, RZ, UR13 ;  /* 0x0000000dff097e24 */ /* 0x000fca000f8e00ff */
[----:B------:R-:W2:Y:S01]  /*0de0*/  LDG.E.64 R22, desc[UR6][R8.64] ;  /* 0x0000000608167981 */ /* 0x000ea2000c1e1b00 */
[----:B------:R-:W-:-:S03]  /*0df0*/  IADD3 R26, P0, R24, UR14, RZ ;  /* 0x0000000e181a7c10 */ /* 0x000fc6000ff1e0ff */
[----:B------:R-:W3:Y:S01]  /*0e00*/  LDG.E.64 R20, desc[UR6][R8.64+0x8] ;  /* 0x0000080608147981 */ /* 0x000ee2000c1e1b00 */
[----:B------:R-:W-:Y:S02]  /*0e10*/  IADD3.X R27, R25, UR9, RZ, P0, !PT ;  /* 0x00000009191b7c10 */ /* 0x000fe400087fe4ff */
[----:B------:R-:W-:Y:S01]  /*0e20*/  MOV R34, R36 ;  /* 0x0000002400227202 */ /* 0x000fe20000000f00 */
[----:B------:R-:W4:Y:S04]  /*0e30*/  LDG.E.64 R24, desc[UR6][R8.64+0x10] ;  /* 0x0000100608187981 */ /* 0x000f28000c1e1b00 */
[----:B------:R-:W3:Y:S01]  /*0e40*/  LDG.E.64.CONSTANT R10, desc[UR6][R26.64] ;  /* 0x000000061a0a7981 */ /* 0x000ee2000c1e9b00 */
[----:B------:R-:W-:-:S03]  /*0e50*/  IADD3 R42, P0, R26, UR14, RZ ;  /* 0x0000000e1a2a7c10 */ /* 0x000fc6000ff1e0ff */
[----:B------:R-:W5:Y:S01]  /*0e60*/  LDG.E.64 R28, desc[UR6][R8.64+0x18] ;  /* 0x00001806081c7981 */ /* 0x000f62000c1e1b00 */
[----:B------:R-:W-:-:S05]  /*0e70*/  IADD3.X R43, R27, UR9, RZ, P0, !PT ;  /* 0x000000091b2b7c10 */ /* 0x000fca00087fe4ff */
[----:B------:R-:W4:Y:S01]  /*0e80*/  LDG.E.64.CONSTANT R32, desc[UR6][R42.64] ;  /* 0x000000062a207981 */ /* 0x000f22000c1e9b00 */
[-C--:B--2---:R-:W-:Y:S02]  /*0e90*/  IMAD R3, R3, R22.reuse, RZ ;  /* 0x0000001603037224 */ /* 0x084fe400078e02ff */
[----:B------:R-:W-:-:S04]  /*0ea0*/  IMAD.WIDE.U32 R34, R2, R22, R34 ;  /* 0x0000001602227225 */ /* 0x000fc800078e0022 */
[----:B------:R-:W-:Y:S01]  /*0eb0*/  IMAD R3, R2, R23, R3 ;  /* 0x0000001702037224 */ /* 0x000fe200078e0203 */
[----:B------:R-:W-:-:S03]  /*0ec0*/  IADD3 R2, P0, R42, UR14, RZ ;  /* 0x0000000e2a027c10 */ /* 0x000fc6000ff1e0ff */
[----:B------:R-:W-:Y:S01]  /*0ed0*/  IMAD.IADD R35, R35, 0x1, R3 ;  /* 0x0000000123237824 */ /* 0x000fe200078e0203 */
[----:B------:R-:W-:Y:S02]  /*0ee0*/  IADD3.X R3, R43, UR9, RZ, P0, !PT ;  /* 0x000000092b037c10 */ /* 0x000fe400087fe4ff */
[----:B------:R-:W-:-:S03]  /*0ef0*/  IADD3 R22, P0, R2, UR14, RZ ;  /* 0x0000000e02167c10 */ /* 0x000fc6000ff1e0ff */
[----:B------:R0:W5:Y:S01]  /*0f00*/  LDG.E.64.CONSTANT R26, desc[UR6][R2.64] ;  /* 0x00000006021a7981 */ /* 0x000162000c1e9b00 */
[----:B---3--:R-:W-:Y:S01]  /*0f10*/  IMAD R11, R11, R20, RZ ;  /* 0x000000140b0b7224 */ /* 0x008fe200078e02ff */
[----:B------:R-:W-:-:S03]  /*0f20*/  IADD3.X R23, R3, UR9, RZ, P0, !PT ;  /* 0x0000000903177c10 */ /* 0x000fc600087fe4ff */
[C---:B------:R-:W-:Y:S02]  /*0f30*/  IMAD R21, R10.reuse, R21, R11 ;  /* 0x000000150a157224 */ /* 0x040fe400078e020b */
[----:B0-----:R-:W-:Y:S02]  /*0f40*/  IMAD.WIDE.U32 R2, R10, R20, R34 ;  /* 0x000000140a027225 */ /* 0x001fe400078e0022 */
[----:B------:R0:W2:Y:S04]  /*0f50*/  LDG.E.64.CONSTANT R10, desc[UR6][R22.64] ;  /* 0x00000006160a7981 */ /* 0x0000a8000c1e9b00 */
[----:B------:R-:W2:Y:S01]  /*0f60*/  LDG.E.64 R34, desc[UR6][R8.64+0x20] ;  /* 0x0000200608227981 */ /* 0x000ea2000c1e1b00 */
[----:B------:R-:W-:Y:S01]  /*0f70*/  IADD3 R21, R3, R21, RZ ;  /* 0x0000001503157210 */ /* 0x000fe20007ffe0ff */
[----:B------:R-:W-:-:S02]  /*0f80*/  IMAD.MOV.U32 R20, RZ, RZ, R2 ;  /* 0x000000ffff147224 */ /* 0x000fc400078e0002 */
[-C--:B----4-:R-:W-:Y:S02]  /*0f90*/  IMAD R31, R33, R24.reuse, RZ ;  /* 0x00000018211f7224 */ /* 0x090fe400078e02ff */
[----:B------:R-:W-:-:S04]  /*0fa0*/  IMAD.WIDE.U32 R20, R32, R24, R20 ;  /* 0x0000001820147225 */ /* 0x000fc800078e0014 */
[----:B------:R-:W-:Y:S01]  /*0fb0*/  IMAD R31, R32, R25, R31 ;  /* 0x00000019201f7224 */ /* 0x000fe200078e021f */
[----:B------:R-:W-:-:S04]  /*0fc0*/  IADD3 R32, P0, R22, UR14, RZ ;  /* 0x0000000e16207c10 */ /* 0x000fc8000ff1e0ff */
[----:B------:R-:W-:Y:S02]  /*0fd0*/  IADD3 R21, R21, R31, RZ ;  /* 0x0000001f15157210 */ /* 0x000fe40007ffe0ff */
[----:B------:R-:W-:Y:S02]  /*0fe0*/  IADD3.X R33, R23, UR9, RZ, P0, !PT ;  /* 0x0000000917217c10 */ /* 0x000fe400087fe4ff */
[----:B0-----:R-:W-:-:S03]  /*0ff0*/  IADD3 R22, P0, R32, UR14, RZ ;  /* 0x0000000e20167c10 */ /* 0x001fc6000ff1e0ff */
[----:B------:R-:W3:Y:S01]  /*1000*/  LDG.E.64.CONSTANT R24, desc[UR6][R32.64] ;  /* 0x0000000620187981 */ /* 0x000ee2000c1e9b00 */
[----:B-----5:R-:W-:-:S04]  /*1010*/  IMAD R3, R27, R28, RZ ;  /* 0x0000001c1b037224 */ /* 0x020fc800078e02ff */
[C---:B------:R-:W-:Y:S02]  /*1020*/  IMAD R23, R26.reuse, R29, R3 ;  /* 0x0000001d1a177224 */ /* 0x040fe400078e0203 */
[----:B------:R-:W-:Y:S02]  /*1030*/  IMAD.WIDE.U32 R2, R26, R28, R20 ;  /* 0x0000001c1a027225 */ /* 0x000fe400078e0014 */
[----:B------:R-:W3:Y:S02]  /*1040*/  LDG.E.64 R20, desc[UR6][R8.64+0x28] ;  /* 0x0000280608147981 */ /* 0x000ee4000c1e1b00 */
[----:B------:R-:W-:Y:S01]  /*1050*/  IMAD.IADD R3, R3, 0x1, R23 ;  /* 0x0000000103037824 */ /* 0x000fe200078e0217 */
[----:B------:R-:W-:Y:S01]  /*1060*/  IADD3.X R23, R33, UR9, RZ, P0, !PT ;  /* 0x0000000921177c10 */ /* 0x000fe200087fe4ff */
[----:B------:R-:W4:Y:S01]  /*1070*/  LDG.E.64 R28, desc[UR6][R8.64+0x30] ;  /* 0x00003006081c7981 */ /* 0x000f22000c1e1b00 */
[----:B--2---:R-:W-:-:S03]  /*1080*/  IMAD R31, R11, R34, RZ ;  /* 0x000000220b1f7224 */ /* 0x004fc600078e02ff */
[----:B------:R-:W4:Y:S01]  /*1090*/  LDG.E.64.CONSTANT R26, desc[UR6][R22.64] ;  /* 0x00000006161a7981 */ /* 0x000f22000c1e9b00 */
[C---:B------:R-:W-:Y:S02]  /*10a0*/  IMAD R31, R10.reuse, R35, R31 ;  /* 0x000000230a1f7224 */ /* 0x040fe400078e021f */
[----:B------:R-:W-:Y:S01]  /*10b0*/  IMAD.WIDE.U32 R10, R10, R34, R2 ;  /* 0x000000220a0a7225 */ /* 0x000fe200078e0002 */
[----:B------:R-:W-:Y:S01]  /*10c0*/  IADD3 R2, P0, R22, UR14, RZ ;  /* 0x0000000e16027c10 */ /* 0x000fe2000ff1e0ff */
[----:B------:R-:W2:Y:S03]  /*10d0*/  LDG.E.64 R34, desc[UR6][R8.64+0x38] ;  /* 0x0000380608227981 */ /* 0x000ea6000c1e1b00 */
[----:B------:R-:W-:-:S05]  /*10e0*/  IADD3.X R3, R23, UR9, RZ, P0, !PT ;  /* 0x0000000917037c10 */ /* 0x000fca00087fe4ff */
[----:B------:R-:W2:Y:S01]  /*10f0*/  LDG.E.64.CONSTANT R32, desc[UR6][R2.64] ;  /* 0x0000000602207981 */ /* 0x000ea2000c1e9b00 */
[----:B------:R-:W-:Y:S02]  /*1100*/  IADD3 R11, R11, R31, RZ ;  /* 0x0000001f0b0b7210 */ /* 0x000fe40007ffe0ff */
[----:B------:R-:W-:Y:S01]  /*1110*/  IADD3 R30, P3, R30, -0x8, RZ ;  /* 0xfffffff81e1e7810 */ /* 0x000fe20007f7e0ff */
[----:B------:R-:W-:Y:S01]  /*1120*/  UIADD3 UR4, UP0, UR4, 0x8, URZ ;  /* 0x0000000804047890 */ /* 0x000fe2000ff1e03f */
[----:B------:R-:W-:Y:S02]  /*1130*/  PLOP3.LUT P0, PT, PT, PT, PT, 0x8, 0x0 ;  /* 0x000000000000781c */ /* 0x000fe40003f0e170 */
[----:B------:R-:W-:Y:S01]  /*1140*/  IADD3.X R0, R0, -0x1, RZ, P3, !PT ;  /* 0xffffffff00007810 */ /* 0x000fe20001ffe4ff */
[----:B------:R-:W-:Y:S01]  /*1150*/  UIADD3.X UR5, URZ, UR5, URZ, UP0, !UPT ;  /* 0x000000053f057290 */ /* 0x000fe200087fe43f */
[-C--:B---3--:R-:W-:Y:S02]  /*1160*/  IMAD R25, R25, R20.reuse, RZ ;  /* 0x0000001419197224 */ /* 0x088fe400078e02ff */
[----:B------:R-:W-:-:S04]  /*1170*/  IMAD.WIDE.U32 R10, R24, R20, R10 ;  /* 0x00000014180a7225 */ /* 0x000fc800078e000a */
[----:B------:R-:W-:Y:S02]  /*1180*/  IMAD R25, R24, R21, R25 ;  /* 0x0000001518197224 */ /* 0x000fe400078e0219 */
[-C--:B----4-:R-:W-:Y:S02]  /*1190*/  IMAD R21, R27, R28.reuse, RZ ;  /* 0x0000001c1b157224 */ /* 0x090fe400078e02ff */
[----:B------:R-:W-:Y:S02]  /*11a0*/  IMAD.IADD R11, R11, 0x1, R25 ;  /* 0x000000010b0b7824 */ /* 0x000fe400078e0219 */
[C---:B------:R-:W-:Y:S02]  /*11b0*/  IMAD R21, R26.reuse, R29, R21 ;  /* 0x0000001d1a157224 */ /* 0x040fe400078e0215 */
[----:B------:R-:W-:-:S05]  /*11c0*/  IMAD.WIDE.U32 R26, R26, R28, R10 ;  /* 0x0000001c1a1a7225 */ /* 0x000fca00078e000a */
[----:B------:R-:W-:Y:S01]  /*11d0*/  IADD3 R27, R27, R21, RZ ;  /* 0x000000151b1b7210 */ /* 0x000fe20007ffe0ff */
[----:B--2---:R-:W-:Y:S01]  /*11e0*/  IMAD R9, R33, R34, RZ ;  /* 0x0000002221097224 */ /* 0x004fe200078e02ff */
[----:B------:R-:W-:-:S03]  /*11f0*/  IADD3 R24, P2, R2, UR14, RZ ;  /* 0x0000000e02187c10 */ /* 0x000fc6000ff5e0ff */
[C---:B------:R-:W-:Y:S02]  /*1200*/  IMAD R9, R32.reuse, R35, R9 ;  /* 0x0000002320097224 */ /* 0x040fe400078e0209 */
[----:B------:R-:W-:Y:S01]  /*1210*/  IMAD.WIDE.U32 R32, R32, R34, R26 ;  /* 0x0000002220207225 */ /* 0x000fe200078e001a */
[----:B------:R-:W-:-:S03]  /*1220*/  IADD3.X R25, R3, UR9, RZ, P2, !PT ;  /* 0x0000000903197c10 */ /* 0x000fc600097fe4ff */
[----:B------:R-:W-:Y:S01]  /*1230*/  IMAD.IADD R35, R33, 0x1, R9 ;  /* 0x0000000121237824 */ /* 0x000fe200078e0209 */
[----:B------:R-:W-:-:S07]  /*1240*/  MOV R36, R32 ;  /* 0x0000002000247202 */ /* 0x000fce0000000f00 */
.L_x_653:
[----:B------:R-:W-:-:S04]  /*1250*/  ISETP.NE.U32.AND P2, PT, R30, RZ, PT ;  /* 0x000000ff1e00720c */ /* 0x000fc80003f45070 */
[----:B------:R-:W-:-:S13]  /*1260*/  ISETP.NE.OR.EX P0, PT, R0, RZ, P0, P2 ;  /* 0x000000ff0000720c */ /* 0x000fda0000705720 */
[----:B------:R-:W-:Y:S05]  /*1270*/  @!P0 BRA `(.L_x_649) ;  /* 0x0000000000b48947 */ /* 0x000fea0003800000 */
.L_x_650:
[----:B------:R-:W-:Y:S01]  /*1280*/  ULEA UR12, UP0, UR4, UR18, 0x3 ;  /* 0x00000012040c7291 */ /* 0x000fe2000f80183f */
[----:B------:R-:W2:Y:S03]  /*1290*/  LDG.E.64.CONSTANT R10, desc[UR6][R24.64] ;  /* 0x00000006180a7981 */ /* 0x000ea6000c1e9b00 */
[----:B------:R-:W-:Y:S02]  /*12a0*/  ULEA.HI.X UR13, UR4, UR19, UR5, 0x3, UP0 ;  /* 0x00000013040d7291 */ /* 0x000fe400080f1c05 */
[----:B------:R-:W-:-:S04]  /*12b0*/  IMAD.U32 R2, RZ, RZ, UR12 ;  /* 0x0000000cff027e24 */ /* 0x000fc8000f8e00ff */
[----:B------:R-:W-:-:S05]  /*12c0*/  MOV R3, UR13 ;  /* 0x0000000d00037c02 */ /* 0x000fca0008000f00 */
[----:B------:R-:W2:Y:S01]  /*12d0*/  LDG.E.64 R8, desc[UR6][R2.64] ;  /* 0x0000000602087981 */ /* 0x000ea2000c1e1b00 */
[----:B------:R-:W-:-:S03]  /*12e0*/  IADD3 R20, P0, R24, UR14, RZ ;  /* 0x0000000e18147c10 */ /* 0x000fc6000ff1e0ff */
[----:B------:R-:W3:Y:S01]  /*12f0*/  LDG.E.64 R26, desc[UR6][R2.64+0x8] ;  /* 0x00000806021a7981 */ /* 0x000ee2000c1e1b00 */
[----:B------:R-:W-:Y:S02]  /*1300*/  IADD3.X R21, R25, UR9, RZ, P0, !PT ;  /* 0x0000000919157c10 */ /* 0x000fe400087fe4ff */
[----:B------:R-:W-:-:S03]  /*1310*/  IADD3 R22, P0, R20, UR14, RZ ;  /* 0x0000000e14167c10 */ /* 0x000fc6000ff1e0ff */
[----:B------:R-:W3:Y:S01]  /*1320*/  LDG.E.64.CONSTANT R24, desc[UR6][R20.64] ;  /* 0x0000000614187981 */ /* 0x000ee2000c1e9b00 */
[----:B------:R-:W-:Y:S01]  /*1330*/  IADD3.X R23, R21, UR9, RZ, P0, !PT ;  /* 0x0000000915177c10 */ /* 0x000fe200087fe4ff */
[----:B------:R-:W-:-:S04]  /*1340*/  IMAD.MOV.U32 R34, RZ, RZ, R36 ;  /* 0x000000ffff227224 */ /* 0x000fc800078e0024 */
[----:B------:R-:W4:Y:S04]  /*1350*/  LDG.E.64.CONSTANT R32, desc[UR6][R22.64] ;  /* 0x0000000616207981 */ /* 0x000f28000c1e9b00 */
[----:B------:R-:W5:Y:S01]  /*1360*/  LDG.E.64 R20, desc[UR6][R2.64+0x18] ;  /* 0x0000180602147981 */ /* 0x000f62000c1e1b00 */
[----:B--2---:R-:W-:Y:S02]  /*1370*/  IMAD R11, R11, R8, RZ ;  /* 0x000000080b0b7224 */ /* 0x004fe400078e02ff */
[----:B------:R-:W-:Y:S01]  /*1380*/  IMAD.WIDE.U32 R28, R8, R10, R34 ;  /* 0x0000000a081c7225 */ /* 0x000fe200078e0022 */
[----:B------:R-:W-:-:S03]  /*1390*/  IADD3 R8, P0, R22, UR14, RZ ;  /* 0x0000000e16087c10 */ /* 0x000fc6000ff1e0ff */
[----:B------:R-:W-:Y:S02]  /*13a0*/  IMAD R31, R9, R10, R11 ;  /* 0x0000000a091f7224 */ /* 0x000fe400078e020b */
[----:B------:R-:W4:Y:S01]  /*13b0*/  LDG.E.64 R10, desc[UR6][R2.64+0x10] ;  /* 0x00001006020a7981 */ /* 0x000f22000c1e1b00 */
[----:B------:R-:W-:-:S05]  /*13c0*/  IADD3.X R9, R23, UR9, RZ, P0, !PT ;  /* 0x0000000917097c10 */ /* 0x000fca00087fe4ff */
[----:B------:R-:W5:Y:S01]  /*13d0*/  LDG.E.64.CONSTANT R34, desc[UR6][R8.64] ;  /* 0x0000000608227981 */ /* 0x000f62000c1e9b00 */
[----:B------:R-:W-:Y:S01]  /*13e0*/  IADD3 R29, R29, R31, RZ ;  /* 0x0000001f1d1d7210 */ /* 0x000fe20007ffe0ff */
[----:B---3--:R-:W-:Y:S01]  /*13f0*/  IMAD R25, R25, R26, RZ ;  /* 0x0000001a19197224 */ /* 0x008fe200078e02ff */
[----:B------:R-:W-:-:S03]  /*1400*/  IADD3 R30, P0, R30, -0x4, RZ ;  /* 0xfffffffc1e1e7810 */ /* 0x000fc60007f1e0ff */
[-C--:B------:R-:W-:Y:S02]  /*1410*/  IMAD R27, R27, R24.reuse, R25 ;  /* 0x000000181b1b7224 */ /* 0x080fe400078e0219 */
[----:B------:R-:W-:Y:S01]  /*1420*/  IMAD.WIDE.U32 R24, R26, R24, R28 ;  /* 0x000000181a187225 */ /* 0x000fe200078e001c */
[----:B------:R-:W-:Y:S02]  /*1430*/  IADD3.X R0, R0, -0x1, RZ, P0, !PT ;  /* 0xffffffff00007810 */ /* 0x000fe400007fe4ff */
[----:B------:R-:W-:Y:S01]  /*1440*/  ISETP.NE.U32.AND P0, PT, R30, RZ, PT ;  /* 0x000000ff1e00720c */ /* 0x000fe20003f05070 */
[----:B------:R-:W-:-:S03]  /*1450*/  IMAD.IADD R25, R25, 0x1, R27 ;  /* 0x0000000119197824 */ /* 0x000fc600078e021b */
[----:B------:R-:W-:Y:S01]  /*1460*/  ISETP.NE.AND.EX P0, PT, R0, RZ, PT, P0 ;  /* 0x000000ff0000720c */ /* 0x000fe20003f05300 */
[----:B------:R-:W-:-:S04]  /*1470*/  UIADD3 UR4, UP0, UR4, 0x4, URZ ;  /* 0x0000000404047890 */ /* 0x000fc8000ff1e03f */
[----:B------:R-:W-:Y:S01]  /*1480*/  UIADD3.X UR5, URZ, UR5, URZ, UP0, !UPT ;  /* 0x000000053f057290 */ /* 0x000fe200087fe43f */
[----:B----4-:R-:W-:-:S04]  /*1490*/  IMAD R23, R33, R10, RZ ;  /* 0x0000000a21177224 */ /* 0x010fc800078e02ff */
[-C--:B------:R-:W-:Y:S02]  /*14a0*/  IMAD R23, R11, R32.reuse, R23 ;  /* 0x000000200b177224 */ /* 0x080fe400078e0217 */
[----:B------:R-:W-:Y:S01]  /*14b0*/  IMAD.WIDE.U32 R10, R10, R32, R24 ;  /* 0x000000200a0a7225 */ /* 0x000fe200078e0018 */
[----:B------:R-:W-:-:S03]  /*14c0*/  IADD3 R24, P2, R8, UR14, RZ ;  /* 0x0000000e08187c10 */ /* 0x000fc6000ff5e0ff */
[----:B-----5:R-:W-:Y:S01]  /*14d0*/  IMAD R3, R35, R20, RZ ;  /* 0x0000001423037224 */ /* 0x020fe200078e02ff */
[----:B------:R-:W-:-:S03]  /*14e0*/  IADD3 R11, R11, R23, RZ ;  /* 0x000000170b0b7210 */ /* 0x000fc60007ffe0ff */
[-C--:B------:R-:W-:Y:S02]  /*14f0*/  IMAD R3, R21, R34.reuse, R3 ;  /* 0x0000002215037224 */ /* 0x080fe400078e0203 */
[----:B------:R-:W-:Y:S01]  /*1500*/  IMAD.WIDE.U32 R20, R20, R34, R10 ;  /* 0x0000002214147225 */ /* 0x000fe200078e000a */
[----:B------:R-:W-:-:S03]  /*1510*/  IADD3.X R25, R9, UR9, RZ, P2, !PT ;  /* 0x0000000909197c10 */ /* 0x000fc600097fe4ff */
[----:B------:R-:W-:Y:S01]  /*1520*/  IMAD.IADD R35, R21, 0x1, R3 ;  /* 0x0000000115237824 */ /* 0x000fe200078e0203 */
[----:B------:R-:W-:Y:S01]  /*1530*/  MOV R36, R20 ;  /* 0x0000001400247202 */ /* 0x000fe20000000f00 */
[----:B------:R-:W-:Y:S06]  /*1540*/  @P0 BRA `(.L_x_650) ;  /* 0xfffffffc004c0947 */ /* 0x000fec000383ffff */
.L_x_649:
[----:B------:R-:W-:-:S04]  /*1550*/  ISETP.NE.U32.AND P2, PT, R37, RZ, PT ;  /* 0x000000ff2500720c */ /* 0x000fc80003f45070 */
[----:B------:R-:W-:-:S13]  /*1560*/  ISETP.NE.AND.EX P2, PT, RZ, RZ, PT, P2 ;  /* 0x000000ffff00720c */ /* 0x000fda0003f45320 */
[----:B------:R-:W-:Y:S05]  /*1570*/  @!P2 BRA `(.L_x_654) ;  /* 0x0000000000d8a947 */ /* 0x000fea0003800000 */
[----:B------:R-:W-:Y:S01]  /*1580*/  ULDC.64 UR12, c[0x0][0x220] ;  /* 0x00008800000c7ab9 */ /* 0x000fe20000000a00 */
[----:B------:R-:W-:Y:S01]  /*1590*/  ULDC.64 UR14, c[0x0][0x230] ;  /* 0x00008c00000e7ab9 */ /* 0x000fe20000000a00 */
[----:B-----5:R-:W-:Y:S01]  /*15a0*/  IMAD R5, R5, UR12, RZ ;  /* 0x0000000c05057c24 */ /* 0x020fe2000f8e02ff */
[----:B------:R-:W-:Y:S01]  /*15b0*/  ULEA UR9, UP0, UR4, UR14, 0x3 ;  /* 0x0000000e04097291 */ /* 0x000fe2000f80183f */
[----:B0-----:R-:W-:Y:S01]  /*15c0*/  IMAD.WIDE.U32 R2, R4, UR12, RZ ;  /* 0x0000000c04027c25 */ /* 0x001fe2000f8e00ff */
[----:B------:R-:W-:-:S03]  /*15d0*/  UIMAD UR12, UR5, UR10, URZ ;  /* 0x0000000a050c72a4 */ /* 0x000fc6000f8e023f */
[----:B------:R-:W-:Y:S01]  /*15e0*/  IMAD R5, R4, UR13, R5 ;  /* 0x0000000d04057c24 */ /* 0x000fe2000f8e0205 */
[----:B------:R-:W-:Y:S01]  /*15f0*/  UIMAD UR12, UR4, UR11, UR12 ;  /* 0x0000000b040c72a4 */ /* 0x000fe2000f8e020c */
[----:B------:R-:W-:Y:S02]  /*1600*/  IMAD.MOV.U32 R4, RZ, RZ, R2 ;  /* 0x000000ffff047224 */ /* 0x000fe400078e0002 */
[----:B------:R-:W-:Y:S01]  /*1610*/  IMAD.IADD R5, R3, 0x1, R5 ;  /* 0x0000000103057824 */ /* 0x000fe200078e0205 */
[----:B------:R-:W-:Y:S01]  /*1620*/  MOV R3, UR4 ;  /* 0x0000000400037c02 */ /* 0x000fe20008000f00 */
[----:B------:R-:W-:Y:S01]  /*1630*/  ULEA.HI.X UR4, UR4, UR15, UR5, 0x3, UP0 ;  /* 0x0000000f04047291 */ /* 0x000fe200080f1c05 */
[----:B------:R-:W-:Y:S02]  /*1640*/  IMAD.U32 R2, RZ, RZ, UR9 ;  /* 0x00000009ff027e24 */ /* 0x000fe4000f8e00ff */
[----:B------:R-:W-:Y:S01]  /*1650*/  ULDC.64 UR14, c[0x0][0x218] ;  /* 0x00008600000e7ab9 */ /* 0x000fe20000000a00 */
[----:B------:R-:W-:-:S02]  /*1660*/  IMAD.WIDE.U32 R4, R3, UR10, R4 ;  /* 0x0000000a03047c25 */ /* 0x000fc4000f8e0004 */
[----:B------:R-:W-:-:S03]  /*1670*/  MOV R3, UR4 ;  /* 0x0000000400037c02 */ /* 0x000fc60008000f00 */
[----:B------:R-:W-:Y:S02]  /*1680*/  IADD3 R5, R5, UR12, RZ ;  /* 0x0000000c05057c10 */ /* 0x000fe4000fffe0ff */
[C---:B------:R-:W-:Y:S01]  /*1690*/  LEA R10, P0, R4.reuse, UR14, 0x3 ;  /* 0x0000000e040a7c11 */ /* 0x040fe2000f8018ff */
[----:B------:R-:W2:Y:S03]  /*16a0*/  LDG.E.64 R8, desc[UR6][R2.64] ;  /* 0x0000000602087981 */ /* 0x000ea6000c1e1b00 */
[----:B------:R-:W-:-:S05]  /*16b0*/  LEA.HI.X R11, R4, UR15, R5, 0x3, P0 ;  /* 0x0000000f040b7c11 */ /* 0x000fca00080f1c05 */
[----:B------:R-:W2:Y:S01]  /*16c0*/  LDG.E.64.CONSTANT R4, desc[UR6][R10.64] ;  /* 0x000000060a047981 */ /* 0x000ea2000c1e9b00 */
[----:B------:R-:W-:-:S04]  /*16d0*/  ISETP.NE.U32.AND P0, PT, R37, 0x1, PT ;  /* 0x000000012500780c */ /* 0x000fc80003f05070 */
[----:B------:R-:W-:Y:S01]  /*16e0*/  ISETP.NE.AND.EX P0, PT, RZ, RZ, PT, P0 ;  /* 0x000000ffff00720c */ /* 0x000fe20003f05300 */
[----:B------:R-:W-:Y:S02]  /*16f0*/  IMAD.MOV.U32 R34, RZ, RZ, R36 ;  /* 0x000000ffff227224 */ /* 0x000fe400078e0024 */
[-C--:B--2---:R-:W-:Y:S02]  /*1700*/  IMAD R5, R5, R8.reuse, RZ ;  /* 0x0000000805057224 */ /* 0x084fe400078e02ff */
[----:B------:R-:W-:-:S04]  /*1710*/  IMAD.WIDE.U32 R20, R4, R8, R34 ;  /* 0x0000000804147225 */ /* 0x000fc800078e0022 */
[----:B------:R-:W-:Y:S01]  /*1720*/  IMAD R5, R4, R9, R5 ;  /* 0x0000000904057224 */ /* 0x000fe200078e0205 */
[----:B------:R-:W-:-:S03]  /*1730*/  MOV R36, R20 ;  /* 0x0000001400247202 */ /* 0x000fc60000000f00 */
[----:B------:R-:W-:Y:S01]  /*1740*/  IMAD.IADD R35, R21, 0x1, R5 ;  /* 0x0000000115237824 */ /* 0x000fe200078e0205 */
[----:B------:R-:W-:Y:S06]  /*1750*/  @!P0 BRA `(.L_x_654) ;  /* 0x0000000000608947 */ /* 0x000fec0003800000 */
[----:B------:R-:W-:Y:S01]  /*1760*/  ISETP.NE.U32.AND P0, PT, R37, 0x2, PT ;  /* 0x000000022500780c */ /* 0x000fe20003f05070 */
[----:B------:R-:W-:Y:S01]  /*1770*/  USHF.L.U32 UR4, UR10, 0x3, URZ ;  /* 0x000000030a047899 */ /* 0x000fe2000800063f */
[----:B------:R-:W2:Y:S01]  /*1780*/  LDG.E.64 R20, desc[UR6][R2.64+0x8] ;  /* 0x0000080602147981 */ /* 0x000ea2000c1e1b00 */
[----:B------:R-:W-:Y:S01]  /*1790*/  USHF.L.U64.HI UR5, UR10, 0x3, UR11 ;  /* 0x000000030a057899 */ /* 0x000fe2000801020b */
[----:B------:R-:W-:-:S03]  /*17a0*/  ISETP.NE.AND.EX P0, PT, RZ, RZ, PT, P0 ;  /* 0x000000ffff00720c */ /* 0x000fc60003f05300 */
[----:B------:R-:W-:-:S04]  /*17b0*/  IADD3 R22, P3, R10, UR4, RZ ;  /* 0x000000040a167c10 */ /* 0x000fc8000ff7e0ff */
[----:B------:R-:W-:-:S05]  /*17c0*/  IADD3.X R23, R11, UR5, RZ, P3, !PT ;  /* 0x000000050b177c10 */ /* 0x000fca0009ffe4ff */
[----:B------:R-:W2:Y:S01]  /*17d0*/  LDG.E.64.CONSTANT R10, desc[UR6][R22.64] ;  /* 0x00000006160a7981 */ /* 0x000ea2000c1e9b00 */
[----:B------:R-:W-:-:S03]  /*17e0*/  @P0 IADD3 R8, P3, R22, UR4, RZ ;  /* 0x0000000416080c10 */ /* 0x000fc6000ff7e0ff */
[----:B------:R-:W3:Y:S01]  /*17f0*/  @P0 LDG.E.64 R4, desc[UR6][R2.64+0x10] ;  /* 0x0000100602040981 */ /* 0x000ee2000c1e1b00 */
[----:B------:R-:W-:-:S06]  /*1800*/  @P0 IADD3.X R9, R23, UR5, RZ, P3, !PT ;  /* 0x0000000517090c10 */ /* 0x000fcc0009ffe4ff */
[----:B------:R-:W3:Y:S01]  /*1810*/  @P0 LDG.E.64.CONSTANT R8, desc[UR6][R8.64] ;  /* 0x0000000608080981 */ /* 0x000ee2000c1e9b00 */
[----:B------:R-:W-:Y:S01]  /*1820*/  MOV R34, R36 ;  /* 0x0000002400227202 */ /* 0x000fe20000000f00 */
[----:B--2---:R-:W-:-:S04]  /*1830*/  IMAD R11, R11, R20, RZ ;  /* 0x000000140b0b7224 */ /* 0x004fc800078e02ff */
[----:B------:R-:W-:-:S04]  /*1840*/  IMAD.WIDE.U32 R24, R10, R20, R34 ;  /* 0x000000140a187225 */ /* 0x000fc800078e0022 */
[----:B------:R-:W-:Y:S02]  /*1850*/  IMAD R11, R10, R21, R11 ;  /* 0x000000150a0b7224 */ /* 0x000fe400078e020b */
[----:B------:R-:W-:Y:S02]  /*1860*/  IMAD.MOV.U32 R36, RZ, RZ, R24 ;  /* 0x000000ffff247224 */ /* 0x000fe400078e0018 */
[-C--:B---3--:R-:W-:Y:S01]  /*1870*/  @P0 IMAD R21, R9, R4.reuse, RZ ;  /* 0x0000000409150224 */ /* 0x088fe200078e02ff */
[----:B------:R-:W-:Y:S01]  /*1880*/  IADD3 R35, R25, R11, RZ ;  /* 0x0000000b19237210 */ /* 0x000fe20007ffe0ff */
[----:B------:R-:W-:Y:S02]  /*1890*/  @P0 IMAD.MOV.U32 R34, RZ, RZ, R36 ;  /* 0x000000ffff220224 */ /* 0x000fe400078e0024 */
[C---:B------:R-:W-:Y:S02]  /*18a0*/  @P0 IMAD R21, R8.reuse, R5, R21 ;  /* 0x0000000508150224 */ /* 0x040fe400078e0215 */
[----:B------:R-:W-:-:S04]  /*18b0*/  @P0 IMAD.WIDE.U32 R4, R8, R4, R34 ;  /* 0x0000000408040225 */ /* 0x000fc800078e0022 */
[----:B------:R-:W-:Y:S01]  /*18c0*/  @P0 IMAD.MOV.U32 R36, RZ, RZ, R4 ;  /* 0x000000ffff240224 */ /* 0x000fe200078e0004 */
[----:B------:R-:W-:-:S07]  /*18d0*/  @P0 IADD3 R35, R5, R21, RZ ;  /* 0x0000001505230210 */ /* 0x000fce0007ffe0ff */
.L_x_654:
[----:B------:R-:W-:Y:S01]  /*18e0*/  UMOV UR4, URZ ;  /* 0x0000003f00047c82 */ /* 0x000fe20008000000 */
[----:B------:R-:W-:Y:S01]  /*18f0*/  UMOV UR5, URZ ;  /* 0x0000003f00057c82 */ /* 0x000fe20008000000 */
[----:B------:R-:W-:Y:S01]  /*1900*/  HFMA2.MMA R34, -RZ, RZ, 0, 0 ;  /* 0x00000000ff227435 */ /* 0x000fe200000001ff */
[----:B0-----:R-:W-:Y:S01]  /*1910*/  IMAD.MOV.U32 R11, RZ, RZ, RZ ;  /* 0x000000ffff0b7224 */ /* 0x001fe200078e00ff */
[----:B------:R-:W-:Y:S09]  /*1920*/  @!P1 BRA `(.L_x_655) ;  /* 0x0000001000a49947 */ /* 0x000ff20003800000 */
[----:B------:R-:W-:Y:S01]  /*1930*/  IADD3 R2, P3, -R37, R38, RZ ;  /* 0x0000002625027210 */ /* 0x000fe20007f7e1ff */
[----:B------:R-:W-:Y:S01]  /*1940*/  ULDC.64 UR4, c[0x0][0x220] ;  /* 0x0000880000047ab9 */ /* 0x000fe20000000a00 */
[----:B------:R-:W-:Y:S01]  /*1950*/  USHF.L.U64.HI UR14, UR10, 0x3, UR11 ;  /* 0x000000030a0e7899 */ /* 0x000fe2000801020b */
[----:B-----5:R-:W-:Y:S01]  /*1960*/  IMAD R3, R7, UR4, RZ ;  /* 0x0000000407037c24 */ /* 0x020fe2000f8e02ff */
[----:B------:R-:W-:Y:S01]  /*1970*/  ISETP.GT.U32.AND P0, PT, R2, RZ, PT ;  /* 0x000000ff0200720c */ /* 0x000fe20003f04070 */
[C---:B------:R-:W-:Y:S01]  /*1980*/  IMAD.WIDE.U32 R20, R6.reuse, UR4, RZ ;  /* 0x0000000406147c25 */ /* 0x040fe2000f8e00ff */
[----:B------:R-:W-:Y:S01]  /*1990*/  IADD3.X R0, R39, -0x1, RZ, P3, !PT ;  /* 0xffffffff27007810 */ /* 0x000fe20001ffe4ff */
[----:B------:R-:W-:Y:S02]  /*19a0*/  USHF.L.U32 UR15, UR10, 0x3, URZ ;  /* 0x000000030a0f7899 */ /* 0x000fe4000800063f */
[----:B------:R-:W-:Y:S01]  /*19b0*/  IMAD R3, R6, UR5, R3 ;  /* 0x0000000506037c24 */ /* 0x000fe2000f8e0203 */
[----:B------:R-:W-:Y:S01]  /*19c0*/  ISETP.GT.AND.EX P0, PT, R0, RZ, PT, P0 ;  /* 0x000000ff0000720c */ /* 0x000fe20003f04300 */
[----:B------:R-:W-:Y:S01]  /*19d0*/  ULDC.64 UR4, c[0x0][0x218] ;  /* 0x0000860000047ab9 */ /* 0x000fe20000000a00 */
[----:B------:R-:W-:Y:S01]  /*19e0*/  ULDC.64 UR18, c[0x0][0x230] ;  /* 0x00008c0000127ab9 */ /* 0x000fe20000000a00 */
[----:B------:R-:W-:Y:S01]  /*19f0*/  LEA R24, P3, R20, UR4, 0x3 ;  /* 0x0000000414187c11 */ /* 0x000fe2000f8618ff */
[----:B------:R-:W-:Y:S01]  /*1a00*/  UMOV UR4, URZ ;  /* 0x0000003f00047c82 */ /* 0x000fe20008000000 */
[----:B------:R-:W-:-:S04]  /*1a10*/  IADD3 R3, R21, R3, RZ ;  /* 0x0000000315037210 */ /* 0x000fc80007ffe0ff */
[----:B------:R-:W-:Y:S01]  /*1a20*/  LEA.HI.X R20, R20, UR5, R3, 0x3, P3 ;  /* 0x0000000514147c11 */ /* 0x000fe200098f1c03 */
[----:B------:R-:W-:-:S03]  /*1a30*/  UMOV UR5, URZ ;  /* 0x0000003f00057c82 */ /* 0x000fc60008000000 */
[----:B------:R-:W-:Y:S05]  /*1a40*/  @!P0 BRA `(.L_x_656) ;  /* 0x0000000c00a08947 */ /* 0x000fea0003800000 */
[----:B------:R-:W-:Y:S02]  /*1a50*/  ISETP.GT.U32.AND P3, PT, R2, 0xc, PT ;  /* 0x0000000c0200780c */ /* 0x000fe40003f64070 */
[----:B------:R-:W-:Y:S02]  /*1a60*/  PLOP3.LUT P0, PT, PT, PT, PT, 0x80, 0x0 ;  /* 0x000000000000781c */ /* 0x000fe40003f0f070 */
[----:B------:R-:W-:-:S13]  /*1a70*/  ISETP.GT.AND.EX P3, PT, R0, RZ, PT, P3 ;  /* 0x000000ff0000720c */ /* 0x000fda0003f64330 */
[----:B------:R-:W-:Y:S05]  /*1a80*/  @!P3 BRA `(.L_x_657) ;  /* 0x000000080040b947 */ /* 0x000fea0003800000 */
[----:B------:R-:W-:Y:S01]  /*1a90*/  PLOP3.LUT P0, PT, PT, PT, PT, 0x8, 0x0 ;  /* 0x000000000000781c */ /* 0x000fe20003f0e170 */
[----:B------:R-:W-:-:S12]  /*1aa0*/  ULDC.64 UR16, c[0x0][0x230] ;  /* 0x00008c0000107ab9 */ /* 0x000fd80000000a00 */
.L_x_658:
[----:B------:R-:W-:Y:S01]  /*1ab0*/  ULEA UR9, UP0, UR4, UR16, 0x3 ;  /* 0x0000001004097291 */ /* 0x000fe2000f80183f */
[----:B------:R-:W-:-:S03]  /*1ac0*/  IMAD.MOV.U32 R25, RZ, RZ, R20 ;  /* 0x000000ffff197224 */ /* 0x000fc600078e0014 */
[----:B------:R-:W-:Y:S02]  /*1ad0*/  ULEA.HI.X UR12, UR4, UR17, UR5, 0x3, UP0 ;  /* 0x00000011040c7291 */ /* 0x000fe400080f1c05 */
[----:B------:R-:W-:Y:S01]  /*1ae0*/  IMAD.U32 R22, RZ, RZ, UR9 ;  /* 0x00000009ff167e24 */ /* 0x000fe2000f8e00ff */
[----:B------:R-:W2:Y:S03]  /*1af0*/  LDG.E.64.CONSTANT R28, desc[UR6][R24.64] ;  /* 0x00000006181c7981 */ /* 0x000ea6000c1e9b00 */
[----:B------:R-:W-:-:S05]  /*1b00*/  MOV R23, UR12 ;  /* 0x0000000c00177c02 */ /* 0x000fca0008000f00 */
[----:B------:R-:W2:Y:S01]  /*1b10*/  LDG.E.64 R30, desc[UR6][R22.64] ;  /* 0x00000006161e7981 */ /* 0x000ea2000c1e1b00 */
[----:B------:R-:W-:-:S03]  /*1b20*/  IADD3 R4, P3, R24, UR15, RZ ;  /* 0x0000000f18047c10 */ /* 0x000fc6000ff7e0ff */
[----:B------:R-:W3:Y:S01]  /*1b30*/  LDG.E.64 R26, desc[UR6][R22.64+0x8] ;  /* 0x00000806161a7981 */ /* 0x000ee2000c1e1b00 */
[----:B------:R-:W-:-:S03]  /*1b40*/  IADD3.X R5, R20, UR14, RZ, P3, !PT ;  /* 0x0000000e14057c10 */ /* 0x000fc60009ffe4ff */
[----:B------:R-:W4:Y:S04]  /*1b50*/  LDG.E.64 R20, desc[UR6][R22.64+0x10] ;  /* 0x0000100616147981 */ /* 0x000f28000c1e1b00 */
[----:B------:R0:W3:Y:S02]  /*1b60*/  LDG.E.64.CONSTANT R8, desc[UR6][R4.64] ;  /* 0x0000000604087981 */ /* 0x0000e4000c1e9b00 */
[----:B0-----:R-:W-:-:S04]  /*1b70*/  IADD3 R4, P3, R4, UR15, RZ ;  /* 0x0000000f04047c10 */ /* 0x001fc8000ff7e0ff */
[----:B------:R-:W-:-:S05]  /*1b80*/  IADD3.X R5, R5, UR14, RZ, P3, !PT ;  /* 0x0000000e05057c10 */ /* 0x000fca0009ffe4ff */
[----:B------:R0:W4:Y:S01]  /*1b90*/  LDG.E.64.CONSTANT R24, desc[UR6][R4.64] ;  /* 0x0000000604187981 */ /* 0x000122000c1e9b00 */
        /* <DEDUP_REMOVED lines=8> */
[----:B------:R-:W-:Y:S02]  /*1c20*/  IMAD.IADD R11, R11, 0x1, R3 ;  /* 0x000000010b0b7824 */ /* 0x000fe400078e0203 */
[----:B---3--:R-:W-:Y:S01]  /*1c30*/  IMAD R3, R9, R26, RZ ;  /* 0x0000001a09037224 */ /* 0x008fe200078e02ff */
[----:B0-----:R-:W-:-:S03]  /*1c40*/  IADD3 R4, P3, R4, UR15, RZ ;  /* 0x0000000f04047c10 */ /* 0x001fc6000ff7e0ff */
[C---:B------:R-:W-:Y:S01]  /*1c50*/  IMAD R3, R8.reuse, R27, R3 ;  /* 0x0000001b08037224 */ /* 0x040fe200078e0203 */
[----:B------:R-:W-:Y:S01]  /*1c60*/  IADD3.X R5, R5, UR14, RZ, P3, !PT ;  /* 0x0000000e05057c10 */ /* 0x000fe20009ffe4ff */
[----:B------:R-:W-:Y:S02]  /*1c70*/  IMAD.WIDE.U32 R26, R8, R26, R10 ;  /* 0x0000001a081a7225 */ /* 0x000fe400078e000a */
[----:B------:R-:W3:Y:S04]  /*1c80*/  LDG.E.64 R8, desc[UR6][R22.64+0x20] ;  /* 0x0000200616087981 */ /* 0x000ee8000c1e1b00 */
[----:B------:R0:W3:Y:S01]  /*1c90*/  LDG.E.64.CONSTANT R10, desc[UR6][R4.64] ;  /* 0x00000006040a7981 */ /* 0x0000e2000c1e9b00 */
[----:B------:R-:W-:Y:S01]  /*1ca0*/  IADD3 R27, R27, R3, RZ ;  /* 0x000000031b1b7210 */ /* 0x000fe20007ffe0ff */
[----:B----4-:R-:W-:Y:S01]  /*1cb0*/  IMAD R3, R25, R20, RZ ;  /* 0x0000001419037224 */ /* 0x010fe200078e02ff */
[----:B0-----:R-:W-:-:S04]  /*1cc0*/  IADD3 R4, P3, R4, UR15, RZ ;  /* 0x0000000f04047c10 */ /* 0x001fc8000ff7e0ff */
[----:B------:R-:W-:Y:S01]  /*1cd0*/  IADD3.X R5, R5, UR14, RZ, P3, !PT ;  /* 0x0000000e05057c10 */ /* 0x000fe20009ffe4ff */
[C---:B------:R-:W-:Y:S02]  /*1ce0*/  IMAD R3, R24.reuse, R21, R3 ;  /* 0x0000001518037224 */ /* 0x040fe400078e0203 */
[----:B------:R-:W-:Y:S02]  /*1cf0*/  IMAD.WIDE.U32 R26, R24, R20, R26 ;  /* 0x00000014181a7225 */ /* 0x000fe400078e001a */
[----:B------:R0:W4:Y:S04]  /*1d00*/  LDG.E.64.CONSTANT R24, desc[UR6][R4.64] ;  /* 0x0000000604187981 */ /* 0x000128000c1e9b00 */
[----:B------:R-:W4:Y:S01]  /*1d10*/  LDG.E.64 R20, desc[UR6][R22.64+0x28] ;  /* 0x0000280616147981 */ /* 0x000f22000c1e1b00 */
[----:B------:R-:W-:Y:S01]  /*1d20*/  IMAD.IADD R27, R27, 0x1, R3 ;  /* 0x000000011b1b7824 */ /* 0x000fe200078e0203 */
[----:B0-----:R-:W-:-:S04]  /*1d30*/  IADD3 R4, P3, R4, UR15, RZ ;  /* 0x0000000f04047c10 */ /* 0x001fc8000ff7e0ff */
        /* <DEDUP_REMOVED lines=8> */
[----:B---3--:R-:W-:Y:S01]  /*1dc0*/  IMAD R3, R11, R8, RZ ;  /* 0x000000080b037224 */ /* 0x008fe200078e02ff */
[----:B------:R-:W-:-:S03]  /*1dd0*/  IADD3.X R33, R5, UR14, RZ, P3, !PT ;  /* 0x0000000e05217c10 */ /* 0x000fc60009ffe4ff */
[C---:B------:R-:W-:Y:S02]  /*1de0*/  IMAD R3, R10.reuse, R9, R3 ;  /* 0x000000090a037224 */ /* 0x040fe400078e0203 */
[----:B------:R-:W-:Y:S01]  /*1df0*/  IMAD.WIDE.U32 R8, R10, R8, R30 ;  /* 0x000000080a087225 */ /* 0x000fe200078e001e */
[----:B------:R-:W3:Y:S01]  /*1e00*/  LDG.E.64.CONSTANT R4, desc[UR6][R32.64] ;  /* 0x0000000620047981 */ /* 0x000ee2000c1e9b00 */
[----:B------:R-:W-:-:S03]  /*1e10*/  IADD3 R30, P3, R32, UR15, RZ ;  /* 0x0000000f201e7c10 */ /* 0x000fc6000ff7e0ff */
[----:B------:R-:W3:Y:S01]  /*1e20*/  LDG.E.64 R10, desc[UR6][R22.64+0x38] ;  /* 0x00003806160a7981 */ /* 0x000ee2000c1e1b00 */
[----:B------:R-:W-:Y:S01]  /*1e30*/  IMAD.IADD R9, R9, 0x1, R3 ;  /* 0x0000000109097824 */ /* 0x000fe200078e0203 */
[----:B------:R-:W-:Y:S01]  /*1e40*/  IADD3.X R31, R33, UR14, RZ, P3, !PT ;  /* 0x0000000e211f7c10 */ /* 0x000fe20009ffe4ff */
[----:B----4-:R-:W-:-:S04]  /*1e50*/  IMAD R3, R25, R20, RZ ;  /* 0x0000001419037224 */ /* 0x010fc800078e02ff */
[C---:B------:R-:W-:Y:S02]  /*1e60*/  IMAD R3, R24.reuse, R21, R3 ;  /* 0x0000001518037224 */ /* 0x040fe400078e0203 */
[----:B------:R-:W-:Y:S02]  /*1e70*/  IMAD.WIDE.U32 R24, R24, R20, R8 ;  /* 0x0000001418187225 */ /* 0x000fe400078e0008 */
[----:B------:R0:W4:Y:S04]  /*1e80*/  LDG.E.64.CONSTANT R8, desc[UR6][R30.64] ;  /* 0x000000061e087981 */ /* 0x000128000c1e9b00 */
[----:B------:R-:W4:Y:S01]  /*1e90*/  LDG.E.64 R20, desc[UR6][R22.64+0x40] ;  /* 0x0000400616147981 */ /* 0x000f22000c1e1b00 */
[----:B------:R-:W-:Y:S02]  /*1ea0*/  IADD3 R25, R25, R3, RZ ;  /* 0x0000000319197210 */ /* 0x000fe40007ffe0ff */
[----:B0-----:R-:W-:-:S04]  /*1eb0*/  IADD3 R30, P3, R30, UR15, RZ ;  /* 0x0000000f1e1e7c10 */ /* 0x001fc8000ff7e0ff */
[----:B------:R-:W-:Y:S01]  /*1ec0*/  IADD3.X R31, R31, UR14, RZ, P3, !PT ;  /* 0x0000000e1f1f7c10 */ /* 0x000fe20009ffe4ff */
[----:B--2---:R-:W-:-:S04]  /*1ed0*/  IMAD R3, R27, R28, RZ ;  /* 0x0000001c1b037224 */ /* 0x004fc800078e02ff */
[C---:B------:R-:W-:Y:S02]  /*1ee0*/  IMAD R3, R26.reuse, R29, R3 ;  /* 0x0000001d1a037224 */ /* 0x040fe400078e0203 */
[----:B------:R-:W-:Y:S02]  /*1ef0*/  IMAD.WIDE.U32 R28, R26, R28, R24 ;  /* 0x0000001c1a1c7225 */ /* 0x000fe400078e0018 */
[----:B------:R-:W2:Y:S04]  /*1f00*/  LDG.E.64.CONSTANT R24, desc[UR6][R30.64] ;  /* 0x000000061e187981 */ /* 0x000ea8000c1e9b00 */
[----:B------:R-:W2:Y:S01]  /*1f10*/  LDG.E.64 R26, desc[UR6][R22.64+0x48] ;  /* 0x00004806161a7981 */ /* 0x000ea2000c1e1b00 */
[----:B------:R-:W-:Y:S02]  /*1f20*/  IMAD.IADD R29, R29, 0x1, R3 ;  /* 0x000000011d1d7824 */ /* 0x000fe400078e0203 */
[----:B---3--:R-:W-:-:S04]  /*1f30*/  IMAD R3, R5, R10, RZ ;  /* 0x0000000a05037224 */ /* 0x008fc800078e02ff */
[C---:B------:R-:W-:Y:S02]  /*1f40*/  IMAD R3, R4.reuse, R11, R3 ;  /* 0x0000000b04037224 */ /* 0x040fe400078e0203 */
[----:B------:R-:W-:Y:S01]  /*1f50*/  IMAD.WIDE.U32 R4, R4, R10, R28 ;  /* 0x0000000a04047225 */ /* 0x000fe200078e001c */
[----:B------:R-:W-:-:S04]  /*1f60*/  IADD3 R28, P3, R30, UR15, RZ ;  /* 0x0000000f1e1c7c10 */ /* 0x000fc8000ff7e0ff */
[----:B------:R-:W-:Y:S02]  /*1f70*/  IADD3 R5, R5, R3, RZ ;  /* 0x0000000305057210 */ /* 0x000fe40007ffe0ff */
[----:B------:R-:W-:Y:S02]  /*1f80*/  IADD3.X R29, R31, UR14, RZ, P3, !PT ;  /* 0x0000000e1f1d7c10 */ /* 0x000fe40009ffe4ff */
[----:B------:R-:W-:Y:S01]  /*1f90*/  IADD3 R32, P3, R28, UR15, RZ ;  /* 0x0000000f1c207c10 */ /* 0x000fe2000ff7e0ff */
[----:B------:R-:W3:Y:S01]  /*1fa0*/  LDG.E.64 R30, desc[UR6][R22.64+0x58] ;  /* 0x00005806161e7981 */ /* 0x000ee2000c1e1b00 */
[-C--:B----4-:R-:W-:Y:S02]  /*1fb0*/  IMAD R3, R9, R20.reuse, RZ ;  /* 0x0000001409037224 */ /* 0x090fe400078e02ff */
[C---:B------:R-:W-:Y:S02]  /*1fc0*/  IMAD.WIDE.U32 R10, R8.reuse, R20, R4 ;  /* 0x00000014080a7225 */ /* 0x040fe400078e0004 */
[----:B------:R-:W4:Y:S02]  /*1fd0*/  LDG.E.64.CONSTANT R4, desc[UR6][R28.64] ;  /* 0x000000061c047981 */ /* 0x000f24000c1e9b00 */
[----:B------:R-:W-:-:S02]  /*1fe0*/  IMAD R3, R8, R21, R3 ;  /* 0x0000001508037224 */ /* 0x000fc400078e0203 */
[----:B------:R-:W4:Y:S01]  /*1ff0*/  LDG.E.64 R8, desc[UR6][R22.64+0x50] ;  /* 0x0000500616087981 */ /* 0x000f22000c1e1b00 */
[----:B------:R-:W-:Y:S02]  /*2000*/  IADD3.X R33, R29, UR14, RZ, P3, !PT ;  /* 0x0000000e1d217c10 */ /* 0x000fe40009ffe4ff */
[----:B------:R-:W-:-:S03]  /*2010*/  IADD3 R20, P3, R32, UR15, RZ ;  /* 0x0000000f20147c10 */ /* 0x000fc6000ff7e0ff */
[----:B------:R-:W3:Y:S01]  /*2020*/  LDG.E.64.CONSTANT R28, desc[UR6][R32.64] ;  /* 0x00000006201c7981 */ /* 0x000ee2000c1e9b00 */
[----:B------:R-:W-:Y:S01]  /*2030*/  IMAD.IADD R11, R11, 0x1, R3 ;  /* 0x000000010b0b7824 */ /* 0x000fe200078e0203 */
[----:B------:R-:W-:Y:S01]  /*2040*/  IADD3.X R21, R33, UR14, RZ, P3, !PT ;  /* 0x0000000e21157c10 */ /* 0x000fe20009ffe4ff */
[-C--:B--2---:R-:W-:Y:S02]  /*2050*/  IMAD R3, R25, R26.reuse, RZ ;  /* 0x0000001a19037224 */ /* 0x084fe400078e02ff */
[----:B------:R-:W-:-:S04]  /*2060*/  IMAD.WIDE.U32 R10, R24, R26, R10 ;  /* 0x0000001a180a7225 */ /* 0x000fc800078e000a */
[----:B------:R-:W-:Y:S02]  /*2070*/  IMAD R3, R24, R27, R3 ;  /* 0x0000001b18037224 */ /* 0x000fe400078e0203 */
[----:B------:R-:W2:Y:S04]  /*2080*/  LDG.E.64.CONSTANT R24, desc[UR6][R20.64] ;  /* 0x0000000614187981 */ /* 0x000ea8000c1e9b00 */
[----:B------:R-:W2:Y:S01]  /*2090*/  LDG.E.64 R26, desc[UR6][R22.64+0x60] ;  /* 0x00006006161a7981 */ /* 0x000ea2000c1e1b00 */
[----:B------:R-:W-:Y:S01]  /*20a0*/  IADD3 R11, R11, R3, RZ ;  /* 0x000000030b0b7210 */ /* 0x000fe20007ffe0ff */
[----:B----4-:R-:W-:-:S04]  /*20b0*/  IMAD R3, R5, R8, RZ ;  /* 0x0000000805037224 */ /* 0x010fc800078e02ff */
[C---:B------:R-:W-:Y:S02]  /*20c0*/  IMAD R3, R4.reuse, R9, R3 ;  /* 0x0000000904037224 */ /* 0x040fe400078e0203 */
[----:B------:R-:W-:Y:S01]  /*20d0*/  IMAD.WIDE.U32 R8, R4, R8, R10 ;  /* 0x0000000804087225 */ /* 0x000fe200078e000a */
[----:B------:R-:W-:Y:S01]  /*20e0*/  IADD3 R4, P3, R20, UR15, RZ ;  /* 0x0000000f14047c10 */ /* 0x000fe2000ff7e0ff */
[----:B------:R-:W4:Y:S02]  /*20f0*/  LDG.E.64 R10, desc[UR6][R22.64+0x68] ;  /* 0x00006806160a7981 */ /* 0x000f24000c1e1b00 */
[----:B------:R-:W-:Y:S01]  /*2100*/  IMAD.IADD R9, R9, 0x1, R3 ;  /* 0x0000000109097824 */ /* 0x000fe200078e0203 */
[----:B------:R-:W-:Y:S01]  /*2110*/  IADD3.X R5, R21, UR14, RZ, P3, !PT ;  /* 0x0000000e15057c10 */ /* 0x000fe20009ffe4ff */
[-C--:B---3--:R-:W-:Y:S02]  /*2120*/  IMAD R3, R29, R30.reuse, RZ ;  /* 0x0000001e1d037224 */ /* 0x088fe400078e02ff */
[----:B------:R-:W-:-:S02]  /*2130*/  IMAD.WIDE.U32 R8, R28, R30, R8 ;  /* 0x0000001e1c087225 */ /* 0x000fc400078e0008 */
[----:B------:R0:W4:Y:S02]  /*2140*/  LDG.E.64.CONSTANT R20, desc[UR6][R4.64] ;  /* 0x0000000604147981 */ /* 0x000124000c1e9b00 */
[----:B------:R-:W-:-:S05]  /*2150*/  IMAD R3, R28, R31, R3 ;  /* 0x0000001f1c037224 */ /* 0x000fca00078e0203 */
[----:B------:R-:W-:Y:S02]  /*2160*/  IADD3 R9, R9, R3, RZ ;  /* 0x0000000309097210 */ /* 0x000fe40007ffe0ff */
[----:B0-----:R-:W-:-:S04]  /*2170*/  IADD3 R4, P3, R4, UR15, RZ ;  /* 0x0000000f04047c10 */ /* 0x001fc8000ff7e0ff */
[----:B------:R-:W-:Y:S01]  /*2180*/  IADD3.X R5, R5, UR14, RZ, P3, !PT ;  /* 0x0000000e05057c10 */ /* 0x000fe20009ffe4ff */
[-C--:B--2---:R-:W-:Y:S02]  /*2190*/  IMAD R3, R25, R26.reuse, RZ ;  /* 0x0000001a19037224 */ /* 0x084fe400078e02ff */
[----:B------:R-:W-:-:S04]  /*21a0*/  IMAD.WIDE.U32 R8, R24, R26, R8 ;  /* 0x0000001a18087225 */ /* 0x000fc800078e0008 */
[----:B------:R-:W-:Y:S02]  /*21b0*/  IMAD R3, R24, R27, R3 ;  /* 0x0000001b18037224 */ /* 0x000fe400078e0203 */
[----:B------:R-:W2:Y:S04]  /*21c0*/  LDG.E.64 R26, desc[UR6][R22.64+0x70] ;  /* 0x00007006161a7981 */ /* 0x000ea8000c1e1b00 */
[----:B------:R0:W2:Y:S04]  /*21d0*/  LDG.E.64.CONSTANT R24, desc[UR6][R4.64] ;  /* 0x0000000604187981 */ /* 0x0000a8000c1e9b00 */
[----:B------:R-:W3:Y:S01]  /*21e0*/  LDG.E.64 R22, desc[UR6][R22.64+0x78] ;  /* 0x0000780616167981 */ /* 0x000ee2000c1e1b00 */
[----:B0-----:R-:W-:-:S04]  /*21f0*/  IADD3 R4, P3, R4, UR15, RZ ;  /* 0x0000000f04047c10 */ /* 0x001fc8000ff7e0ff */
[----:B------:R-:W-:-:S05]  /*2200*/  IADD3.X R5, R5, UR14, RZ, P3, !PT ;  /* 0x0000000e05057c10 */ /* 0x000fca0009ffe4ff */
[----:B------:R-:W3:Y:S01]  /*2210*/  LDG.E.64.CONSTANT R28, desc[UR6][R4.64] ;  /* 0x00000006041c7981 */ /* 0x000ee2000c1e9b00 */
[----:B------:R-:W-:Y:S02]  /*2220*/  IMAD.IADD R9, R9, 0x1, R3 ;  /* 0x0000000109097824 */ /* 0x000fe400078e0203 */
[-C--:B----4-:R-:W-:Y:S02]  /*2230*/  IMAD R3, R21, R10.reuse, RZ ;  /* 0x0000000a15037224 */ /* 0x090fe400078e02ff */
[----:B------:R-:W-:-:S04]  /*2240*/  IMAD.WIDE.U32 R8, R20, R10, R8 ;  /* 0x0000000a14087225 */ /* 0x000fc800078e0008 */
[----:B------:R-:W-:Y:S01]  /*2250*/  IMAD R3, R20, R11, R3 ;  /* 0x0000000b14037224 */ /* 0x000fe200078e0203 */
[----:B------:R-:W-:-:S04]  /*2260*/  IADD3 R2, P3, R2, -0x10, RZ ;  /* 0xfffffff002027810 */ /* 0x000fc80007f7e0ff */
[----:B------:R-:W-:Y:S02]  /*2270*/  IADD3 R9, R9, R3, RZ ;  /* 0x0000000309097210 */ /* 0x000fe40007ffe0ff */
[----:B------:R-:W-:Y:S02]  /*2280*/  IADD3.X R0, R0, -0x1, RZ, P3, !PT ;  /* 0xffffffff00007810 */ /* 0x000fe40001ffe4ff */
[----:B------:R-:W-:-:S04]  /*2290*/  ISETP.GT.U32.AND P3, PT, R2, 0xc, PT ;  /* 0x0000000c0200780c */ /* 0x000fc80003f64070 */
[----:B------:R-:W-:Y:S01]  /*22a0*/  ISETP.GT.AND.EX P3, PT, R0, RZ, PT, P3 ;  /* 0x000000ff0000720c */ /* 0x000fe20003f64330 */
[----:B------:R-:W-:-:S04]  /*22b0*/  UIADD3 UR4, UP0, UR4, 0x10, URZ ;  /* 0x0000001004047890 */ /* 0x000fc8000ff1e03f */
[----:B------:R-:W-:Y:S01]  /*22c0*/  UIADD3.X UR5, URZ, UR5, URZ, UP0, !UPT ;  /* 0x000000053f057290 */ /* 0x000fe200087fe43f */
[----:B--2---:R-:W-:-:S04]  /*22d0*/  IMAD R3, R25, R26, RZ ;  /* 0x0000001a19037224 */ /* 0x004fc800078e02ff */
[C---:B------:R-:W-:Y:S02]  /*22e0*/  IMAD R3, R24.reuse, R27, R3 ;  /* 0x0000001b18037224 */ /* 0x040fe400078e0203 */
[----:B------:R-:W-:-:S04]  /*22f0*/  IMAD.WIDE.U32 R24, R24, R26, R8 ;  /* 0x0000001a18187225 */ /* 0x000fc800078e0008 */
[----:B------:R-:W-:Y:S02]  /*2300*/  IMAD.IADD R25, R25, 0x1, R3 ;  /* 0x0000000119197824 */ /* 0x000fe400078e0203 */
[----:B---3--:R-:W-:-:S04]  /*2310*/  IMAD R3, R29, R22, RZ ;  /* 0x000000161d037224 */ /* 0x008fc800078e02ff */
[C---:B------:R-:W-:Y:S02]  /*2320*/  IMAD R3, R28.reuse, R23, R3 ;  /* 0x000000171c037224 */ /* 0x040fe400078e0203 */
[----:B------:R-:W-:Y:S01]  /*2330*/  IMAD.WIDE.U32 R22, R28, R22, R24 ;  /* 0x000000161c167225 */ /* 0x000fe200078e0018 */
[----:B------:R-:W-:-:S04]  /*2340*/  IADD3 R24, P4, R4, UR15, RZ ;  /* 0x0000000f04187c10 */ /* 0x000fc8000ff9e0ff */
[----:B------:R-:W-:Y:S01]  /*2350*/  IADD3.X R20, R5, UR14, RZ, P4, !PT ;  /* 0x0000000e05147c10 */ /* 0x000fe2000a7fe4ff */
[----:B------:R-:W-:Y:S01]  /*2360*/  IMAD.MOV.U32 R34, RZ, RZ, R22 ;  /* 0x000000ffff227224 */ /* 0x000fe200078e0016 */
[----:B------:R-:W-:Y:S01]  /*2370*/  IADD3 R11, R23, R3, RZ ;  /* 0x00000003170b7210 */ /* 0x000fe20007ffe0ff */
[----:B------:R-:W-:Y:S06]  /*2380*/  @P3 BRA `(.L_x_658) ;  /* 0xfffffff400c83947 */ /* 0x000fec000383ffff */
.L_x_657:
[----:B------:R-:W-:-:S04]  /*2390*/  ISETP.GT.U32.AND P3, PT, R2, 0x4, PT ;  /* 0x000000040200780c */ /* 0x000fc80003f64070 */
[----:B------:R-:W-:-:S13]  /*23a0*/  ISETP.GT.AND.EX P3, PT, R0, RZ, PT, P3 ;  /* 0x000000ff0000720c */ /* 0x000fda0003f64330 */
[----:B------:R-:W-:Y:S05]  /*23b0*/  @!P3 BRA `(.L_x_659) ;  /* 0x000000040038b947 */ /* 0x000fea0003800000 */
[----:B------:R-:W-:Y:S01]  /*23c0*/  ULDC.64 UR12, c[0x0][0x230] ;  /* 0x00008c00000c7ab9 */ /* 0x000fe20000000a00 */
[----:B------:R-:W-:Y:S01]  /*23d0*/  MOV R28, R24 ;  /* 0x00000018001c7202 */ /* 0x000fe20000000f00 */
[----:B------:R-:W-:Y:S01]  /*23e0*/  ULEA UR9, UP0, UR4, UR12, 0x3 ;  /* 0x0000000c04097291 */ /* 0x000fe2000f80183f */
[----:B------:R-:W-:-:S03]  /*23f0*/  IMAD.MOV.U32 R29, RZ, RZ, R20 ;  /* 0x000000ffff1d7224 */ /* 0x000fc600078e0014 */
[----:B------:R-:W-:Y:S02]  /*2400*/  ULEA.HI.X UR12, UR4, UR13, UR5, 0x3, UP0 ;  /* 0x0000000d040c7291 */ /* 0x000fe400080f1c05 */
[----:B------:R-:W-:Y:S01]  /*2410*/  MOV R4, UR9 ;  /* 0x0000000900047c02 */ /* 0x000fe20008000f00 */
[----:B------:R-:W2:Y:S03]  /*2420*/  LDG.E.64.CONSTANT R28, desc[UR6][R28.64] ;  /* 0x000000061c1c7981 */ /* 0x000ea6000c1e9b00 */
[----:B------:R-:W-:-:S05]  /*2430*/  IMAD.U32 R5, RZ, RZ, UR12 ;  /* 0x0000000cff057e24 */ /* 0x000fca000f8e00ff */
[----:B------:R-:W2:Y:S01]  /*2440*/  LDG.E.64 R22, desc[UR6][R4.64] ;  /* 0x0000000604167981 */ /* 0x000ea2000c1e1b00 */
[----:B------:R-:W-:Y:S02]  /*2450*/  IADD3 R24, P0, R24, UR15, RZ ;  /* 0x0000000f18187c10 */ /* 0x000fe4000ff1e0ff */
[----:B------:R-:W-:Y:S01]  /*2460*/  MOV R10, R34 ;  /* 0x00000022000a7202 */ /* 0x000fe20000000f00 */
[----:B------:R-:W3:Y:S01]  /*2470*/  LDG.E.64 R30, desc[UR6][R4.64+0x18] ;  /* 0x00001806041e7981 */ /* 0x000ee2000c1e1b00 */
[----:B------:R-:W-:-:S03]  /*2480*/  IADD3.X R25, R20, UR14, RZ, P0, !PT ;  /* 0x0000000e14197c10 */ /* 0x000fc600087fe4ff */
[----:B------:R-:W4:Y:S04]  /*2490*/  LDG.E.64 R20, desc[UR6][R4.64+0x8] ;  /* 0x0000080604147981 */ /* 0x000f28000c1e1b00 */
[----:B------:R0:W4:Y:S01]  /*24a0*/  LDG.E.64.CONSTANT R8, desc[UR6][R24.64] ;  /* 0x0000000618087981 */ /* 0x000122000c1e9b00 */
[----:B------:R-:W-:-:S04]  /*24b0*/  IADD3 R26, P0, R24, UR15, RZ ;  /* 0x0000000f181a7c10 */ /* 0x000fc8000ff1e0ff */
[----:B------:R-:W-:Y:S02]  /*24c0*/  IADD3.X R27, R25, UR14, RZ, P0, !PT ;  /* 0x0000000e191b7c10 */ /* 0x000fe400087fe4ff */
[----:B------:R-:W-:-:S04]  /*24d0*/  IADD3 R32, P0, R26, UR15, RZ ;  /* 0x0000000f1a207c10 */ /* 0x000fc8000ff1e0ff */
[----:B------:R-:W-:Y:S01]  /*24e0*/  IADD3.X R33, R27, UR14, RZ, P0, !PT ;  /* 0x0000000e1b217c10 */ /* 0x000fe200087fe4ff */
[-C--:B--2---:R-:W-:Y:S02]  /*24f0*/  IMAD R3, R29, R22.reuse, RZ ;  /* 0x000000161d037224 */ /* 0x084fe400078e02ff */
[C---:B0-----:R-:W-:Y:S02]  /*2500*/  IMAD.WIDE.U32 R24, R28.reuse, R22, R10 ;  /* 0x000000161c187225 */ /* 0x041fe400078e000a */
[----:B------:R-:W2:Y:S02]  /*2510*/  LDG.E.64 R10, desc[UR6][R4.64+0x10] ;  /* 0x00001006040a7981 */ /* 0x000ea4000c1e1b00 */
[----:B------:R-:W-:Y:S02]  /*2520*/  IMAD R3, R28, R23, R3 ;  /* 0x000000171c037224 */ /* 0x000fe400078e0203 */
[----:B------:R0:W2:Y:S04]  /*2530*/  LDG.E.64.CONSTANT R22, desc[UR6][R26.64] ;  /* 0x000000061a167981 */ /* 0x0000a8000c1e9b00 */
[----:B------:R-:W3:Y:S01]  /*2540*/  LDG.E.64.CONSTANT R28, desc[UR6][R32.64] ;  /* 0x00000006201c7981 */ /* 0x000ee2000c1e9b00 */
[----:B------:R-:W-:-:S02]  /*2550*/  IMAD.IADD R25, R25, 0x1, R3 ;  /* 0x0000000119197824 */ /* 0x000fc400078e0203 */
[----:B----4-:R-:W-:Y:S01]  /*2560*/  IMAD R3, R9, R20, RZ ;  /* 0x0000001409037224 */ /* 0x010fe200078e02ff */
[----:B0-----:R-:W-:-:S03]  /*2570*/  IADD3 R26, P0, R32, UR15, RZ ;  /* 0x0000000f201a7c10 */ /* 0x001fc6000ff1e0ff */
[C---:B------:R-:W-:Y:S01]  /*2580*/  IMAD R3, R8.reuse, R21, R3 ;  /* 0x0000001508037224 */ /* 0x040fe200078e0203 */
[----:B------:R-:W-:Y:S01]  /*2590*/  IADD3.X R27, R33, UR14, RZ, P0, !PT ;  /* 0x0000000e211b7c10 */ /* 0x000fe200087fe4ff */
[----:B------:R-:W-:Y:S02]  /*25a0*/  IMAD.WIDE.U32 R8, R8, R20, R24 ;  /* 0x0000001408087225 */ /* 0x000fe400078e0018 */
[----:B------:R-:W4:Y:S04]  /*25b0*/  LDG.E.64 R24, desc[UR6][R4.64+0x20] ;  /* 0x0000200604187981 */ /* 0x000f28000c1e1b00 */
[----:B------:R-:W4:Y:S01]  /*25c0*/  LDG.E.64.CONSTANT R20, desc[UR6][R26.64] ;  /* 0x000000061a147981 */ /* 0x000f22000c1e9b00 */
[----:B------:R-:W-:Y:S01]  /*25d0*/  IADD3 R9, R9, R3, RZ ;  /* 0x0000000309097210 */ /* 0x000fe20007ffe0ff */
[----:B--2---:R-:W-:-:S04]  /*25e0*/  IMAD R3, R23, R10, RZ ;  /* 0x0000000a17037224 */ /* 0x004fc800078e02ff */
[C---:B------:R-:W-:Y:S02]  /*25f0*/  IMAD R3, R22.reuse, R11, R3 ;  /* 0x0000000b16037224 */ /* 0x040fe400078e0203 */
[----:B------:R-:W-:Y:S01]  /*2600*/  IMAD.WIDE.U32 R10, R22, R10, R8 ;  /* 0x0000000a160a7225 */ /* 0x000fe200078e0008 */
[----:B------:R-:W-:Y:S01]  /*2610*/  IADD3 R8, P0, R26, UR15, RZ ;  /* 0x0000000f1a087c10 */ /* 0x000fe2000ff1e0ff */
[----:B------:R-:W2:Y:S02]  /*2620*/  LDG.E.64 R22, desc[UR6][R4.64+0x28] ;  /* 0x0000280604167981 */ /* 0x000ea4000c1e1b00 */
[----:B------:R-:W-:Y:S01]  /*2630*/  IMAD.IADD R11, R11, 0x1, R3 ;  /* 0x000000010b0b7824 */ /* 0x000fe200078e0203 */
[----:B------:R-:W-:Y:S01]  /*2640*/  IADD3.X R9, R27, UR14, RZ, P0, !PT ;  /* 0x0000000e1b097c10 */ /* 0x000fe200087fe4ff */
[-C--:B---3--:R-:W-:Y:S02]  /*2650*/  IMAD R3, R29, R30.reuse, RZ ;  /* 0x0000001e1d037224 */ /* 0x088fe400078e02ff */
[----:B------:R-:W-:-:S02]  /*2660*/  IMAD.WIDE.U32 R10, R28, R30, R10 ;  /* 0x0000001e1c0a7225 */ /* 0x000fc400078e000a */
[----:B------:R0:W2:Y:S02]  /*2670*/  LDG.E.64.CONSTANT R26, desc[UR6][R8.64] ;  /* 0x00000006081a7981 */ /* 0x0000a4000c1e9b00 */
[----:B------:R-:W-:Y:S02]  /*2680*/  IMAD R3, R28, R31, R3 ;  /* 0x0000001f1c037224 */ /* 0x000fe400078e0203 */
[----:B------:R-:W3:Y:S03]  /*2690*/  LDG.E.64 R28, desc[UR6][R4.64+0x30] ;  /* 0x00003006041c7981 */ /* 0x000ee6000c1e1b00 */
[----:B------:R-:W-:Y:S02]  /*26a0*/  IADD3 R11, R11, R3, RZ ;  /* 0x000000030b0b7210 */ /* 0x000fe40007ffe0ff */
[----:B0-----:R-:W-:Y:S01]  /*26b0*/  IADD3 R8, P0, R8, UR15, RZ ;  /* 0x0000000f08087c10 */ /* 0x001fe2000ff1e0ff */
[----:B----4-:R-:W-:-:S03]  /*26c0*/  IMAD R3, R21, R24, RZ ;  /* 0x0000001815037224 */ /* 0x010fc600078e02ff */
[----:B------:R-:W-:Y:S01]  /*26d0*/  IADD3.X R9, R9, UR14, RZ, P0, !PT ;  /* 0x0000000e09097c10 */ /* 0x000fe200087fe4ff */
[C---:B------:R-:W-:Y:S01]  /*26e0*/  IMAD R3, R20.reuse, R25, R3 ;  /* 0x0000001914037224 */ /* 0x040fe200078e0203 */
[----:B------:R-:W4:Y:S01]  /*26f0*/  LDG.E.64 R4, desc[UR6][R4.64+0x38] ;  /* 0x0000380604047981 */ /* 0x000f22000c1e1b00 */
[----:B------:R-:W-:Y:S01]  /*2700*/  IMAD.WIDE.U32 R10, R20, R24, R10 ;  /* 0x00000018140a7225 */ /* 0x000fe200078e000a */
[----:B------:R-:W-:Y:S02]  /*2710*/  IADD3 R20, P0, R8, UR15, RZ ;  /* 0x0000000f08147c10 */ /* 0x000fe4000ff1e0ff */
[----:B------:R-:W3:Y:S02]  /*2720*/  LDG.E.64.CONSTANT R24, desc[UR6][R8.64] ;  /* 0x0000000608187981 */ /* 0x000ee4000c1e9b00 */
[----:B------:R-:W-:-:S05]  /*2730*/  IADD3.X R21, R9, UR14, RZ, P0, !PT ;  /* 0x0000000e09157c10 */ /* 0x000fca00087fe4ff */
[----:B------:R-:W4:Y:S01]  /*2740*/  LDG.E.64.CONSTANT R8, desc[UR6][R20.64] ;  /* 0x0000000614087981 */ /* 0x000f22000c1e9b00 */
[----:B------:R-:W-:Y:S01]  /*2750*/  IMAD.IADD R11, R11, 0x1, R3 ;  /* 0x000000010b0b7824 */ /* 0x000fe200078e0203 */
[----:B------:R-:W-:Y:S01]  /*2760*/  IADD3 R2, P4, R2, -0x8, RZ ;  /* 0xfffffff802027810 */ /* 0x000fe20007f9e0ff */
[----:B------:R-:W-:Y:S01]  /*2770*/  UIADD3 UR4, UP0, UR4, 0x8, URZ ;  /* 0x0000000804047890 */ /* 0x000fe2000ff1e03f */
[----:B------:R-:W-:Y:S02]  /*2780*/  PLOP3.LUT P0, PT, PT, PT, PT, 0x8, 0x0 ;  /* 0x000000000000781c */ /* 0x000fe40003f0e170 */
[----:B------:R-:W-:Y:S01]  /*2790*/  IADD3.X R0, R0, -0x1, RZ, P4, !PT ;  /* 0xffffffff00007810 */ /* 0x000fe200027fe4ff */
[----:B------:R-:W-:Y:S01]  /*27a0*/  UIADD3.X UR5, URZ, UR5, URZ, UP0, !UPT ;  /* 0x000000053f057290 */ /* 0x000fe200087fe43f */
[-C--:B--2---:R-:W-:Y:S02]  /*27b0*/  IMAD R3, R27, R22.reuse, RZ ;  /* 0x000000161b037224 */ /* 0x084fe400078e02ff */
[----:B------:R-:W-:-:S04]  /*27c0*/  IMAD.WIDE.U32 R10, R26, R22, R10 ;  /* 0x000000161a0a7225 */ /* 0x000fc800078e000a */
[----:B------:R-:W-:-:S05]  /*27d0*/  IMAD R3, R26, R23, R3 ;  /* 0x000000171a037224 */ /* 0x000fca00078e0203 */
[----:B------:R-:W-:Y:S01]  /*27e0*/  IADD3 R11, R11, R3, RZ ;  /* 0x000000030b0b7210 */ /* 0x000fe20007ffe0ff */
[----:B---3--:R-:W-:-:S04]  /*27f0*/  IMAD R3, R25, R28, RZ ;  /* 0x0000001c19037224 */ /* 0x008fc800078e02ff */
[C---:B------:R-:W-:Y:S02]  /*2800*/  IMAD R3, R24.reuse, R29, R3 ;  /* 0x0000001d18037224 */ /* 0x040fe400078e0203 */
[----:B------:R-:W-:-:S04]  /*2810*/  IMAD.WIDE.U32 R24, R24, R28, R10 ;  /* 0x0000001c18187225 */ /* 0x000fc800078e000a */
[-C--:B----4-:R-:W-:Y:S02]  /*2820*/  IMAD R9, R9, R4.reuse, RZ ;  /* 0x0000000409097224 */ /* 0x090fe400078e02ff */
[----:B------:R-:W-:Y:S02]  /*2830*/  IMAD.IADD R25, R25, 0x1, R3 ;  /* 0x0000000119197824 */ /* 0x000fe400078e0203 */
[C---:B------:R-:W-:Y:S02]  /*2840*/  IMAD R9, R8.reuse, R5, R9 ;  /* 0x0000000508097224 */ /* 0x040fe400078e0209 */
[----:B------:R-:W-:Y:S01]  /*2850*/  IMAD.WIDE.U32 R4, R8, R4, R24 ;  /* 0x0000000408047225 */ /* 0x000fe200078e0018 */
[----:B------:R-:W-:-:S03]  /*2860*/  IADD3 R24, P3, R20, UR15, RZ ;  /* 0x0000000f14187c10 */ /* 0x000fc6000ff7e0ff */
[----:B------:R-:W-:Y:S01]  /*2870*/  IMAD.MOV.U32 R34, RZ, RZ, R4 ;  /* 0x000000ffff227224 */ /* 0x000fe200078e0004 */
[----:B------:R-:W-:Y:S02]  /*2880*/  IADD3 R11, R5, R9, RZ ;  /* 0x00000009050b7210 */ /* 0x000fe40007ffe0ff */
[----:B------:R-:W-:-:S07]  /*2890*/  IADD3.X R20, R21, UR14, RZ, P3, !PT ;  /* 0x0000000e15147c10 */ /* 0x000fce0009ffe4ff */
.L_x_659:
[----:B------:R-:W-:-:S04]  /*28a0*/  ISETP.NE.U32.AND P3, PT, R2, RZ, PT ;  /* 0x000000ff0200720c */ /* 0x000fc80003f65070 */
[----:B------:R-:W-:-:S13]  /*28b0*/  ISETP.NE.OR.EX P0, PT, R0, RZ, P0, P3 ;  /* 0x000000ff0000720c */ /* 0x000fda0000705730 */
[----:B------:R-:W-:Y:S05]  /*28c0*/  @!P0 BRA `(.L_x_655) ;  /* 0x0000000000bc8947 */ /* 0x000fea0003800000 */
.L_x_656:
[----:B------:R-:W-:Y:S01]  /*28d0*/  ULEA UR9, UP0, UR4, UR18, 0x3 ;  /* 0x0000001204097291 */ /* 0x000fe2000f80183f */
[----:B------:R-:W-:Y:S01]  /*28e0*/  MOV R22, R24 ;  /* 0x0000001800167202 */ /* 0x000fe20000000f00 */
[----:B------:R-:W-:Y:S02]  /*28f0*/  IMAD.MOV.U32 R23, RZ, RZ, R20 ;  /* 0x000000ffff177224 */ /* 0x000fe400078e0014 */
[----:B------:R-:W-:Y:S02]  /*2900*/  ULEA.HI.X UR12, UR4, UR19, UR5, 0x3, UP0 ;  /* 0x00000013040c7291 */ /* 0x000fe400080f1c05 */
[----:B------:R-:W-:Y:S02]  /*2910*/  MOV R26, UR9 ;  /* 0x00000009001a7c02 */ /* 0x000fe40008000f00 */
[----:B------:R-:W2:Y:S02]  /*2920*/  LDG.E.64.CONSTANT R22, desc[UR6][R22.64] ;  /* 0x0000000616167981 */ /* 0x000ea4000c1e9b00 */
[----:B------:R-:W-:-:S05]  /*2930*/  IMAD.U32 R27, RZ, RZ, UR12 ;  /* 0x0000000cff1b7e24 */ /* 0x000fca000f8e00ff */
[----:B------:R-:W2:Y:S01]  /*2940*/  LDG.E.64 R28, desc[UR6][R26.64] ;  /* 0x000000061a1c7981 */ /* 0x000ea2000c1e1b00 */
[----:B------:R-:W-:-:S04]  /*2950*/  IADD3 R24, P0, R24, UR15, RZ ;  /* 0x0000000f18187c10 */ /* 0x000fc8000ff1e0ff */
[----:B------:R-:W-:Y:S02]  /*2960*/  IADD3.X R25, R20, UR14, RZ, P0, !PT ;  /* 0x0000000e14197c10 */ /* 0x000fe400087fe4ff */
[----:B------:R-:W3:Y:S01]  /*2970*/  LDG.E.64 R20, desc[UR6][R26.64+0x8] ;  /* 0x000008061a147981 */ /* 0x000ee2000c1e1b00 */
[----:B------:R-:W-:-:S03]  /*2980*/  IADD3 R4, P0, R24, UR15, RZ ;  /* 0x0000000f18047c10 */ /* 0x000fc6000ff1e0ff */
[----:B------:R-:W3:Y:S01]  /*2990*/  LDG.E.64.CONSTANT R8, desc[UR6][R24.64] ;  /* 0x0000000618087981 */ /* 0x000ee2000c1e9b00 */
[----:B------:R-:W-:Y:S02]  /*29a0*/  MOV R10, R34 ;  /* 0x00000022000a7202 */ /* 0x000fe40000000f00 */
[----:B------:R-:W-:-:S05]  /*29b0*/  IADD3.X R5, R25, UR14, RZ, P0, !PT ;  /* 0x0000000e19057c10 */ /* 0x000fca00087fe4ff */
[----:B------:R-:W4:Y:S04]  /*29c0*/  LDG.E.64.CONSTANT R30, desc[UR6][R4.64] ;  /* 0x00000006041e7981 */ /* 0x000f28000c1e9b00 */
[----:B------:R-:W5:Y:S01]  /*29d0*/  LDG.E.64 R24, desc[UR6][R26.64+0x18] ;  /* 0x000018061a187981 */ /* 0x000f62000c1e1b00 */
[----:B--2---:R-:W-:Y:S02]  /*29e0*/  IMAD R3, R23, R28, RZ ;  /* 0x0000001c17037224 */ /* 0x004fe400078e02ff */
[----:B------:R-:W-:-:S04]  /*29f0*/  IMAD.WIDE.U32 R10, R28, R22, R10 ;  /* 0x000000161c0a7225 */ /* 0x000fc800078e000a */
[----:B------:R-:W-:Y:S01]  /*2a00*/  IMAD R3, R29, R22, R3 ;  /* 0x000000161d037224 */ /* 0x000fe200078e0203 */
[----:B------:R-:W-:Y:S01]  /*2a10*/  IADD3 R22, P0, R4, UR15, RZ ;  /* 0x0000000f04167c10 */ /* 0x000fe2000ff1e0ff */
[----:B------:R-:W4:Y:S03]  /*2a20*/  LDG.E.64 R28, desc[UR6][R26.64+0x10] ;  /* 0x000010061a1c7981 */ /* 0x000f26000c1e1b00 */
[----:B------:R-:W-:-:S05]  /*2a30*/  IADD3.X R23, R5, UR14, RZ, P0, !PT ;  /* 0x0000000e05177c10 */ /* 0x000fca00087fe4ff */
[----:B------:R-:W5:Y:S01]  /*2a40*/  LDG.E.64.CONSTANT R32, desc[UR6][R22.64] ;  /* 0x0000000616207981 */ /* 0x000f62000c1e9b00 */
[----:B------:R-:W-:Y:S02]  /*2a50*/  IMAD.IADD R11, R11, 0x1, R3 ;  /* 0x000000010b0b7824 */ /* 0x000fe400078e0203 */
[----:B---3--:R-:W-:-:S04]  /*2a60*/  IMAD R3, R9, R20, RZ ;  /* 0x0000001409037224 */ /* 0x008fc800078e02ff */
[-C--:B------:R-:W-:Y:S02]  /*2a70*/  IMAD R3, R21, R8.reuse, R3 ;  /* 0x0000000815037224 */ /* 0x080fe400078e0203 */
[----:B------:R-:W-:Y:S01]  /*2a80*/  IMAD.WIDE.U32 R8, R20, R8, R10 ;  /* 0x0000000814087225 */ /* 0x000fe200078e000a */
[----:B------:R-:W-:-:S04]  /*2a90*/  IADD3 R2, P0, R2, -0x4, RZ ;  /* 0xfffffffc02027810 */ /* 0x000fc80007f1e0ff */
[----:B------:R-:W-:Y:S02]  /*2aa0*/  IADD3 R9, R9, R3, RZ ;  /* 0x0000000309097210 */ /* 0x000fe40007ffe0ff */
[----:B------:R-:W-:Y:S02]  /*2ab0*/  IADD3.X R0, R0, -0x1, RZ, P0, !PT ;  /* 0xffffffff00007810 */ /* 0x000fe400007fe4ff */
[----:B------:R-:W-:-:S04]  /*2ac0*/  ISETP.NE.U32.AND P0, PT, R2, RZ, PT ;  /* 0x000000ff0200720c */ /* 0x000fc80003f05070 */
[----:B------:R-:W-:Y:S01]  /*2ad0*/  ISETP.NE.AND.EX P0, PT, R0, RZ, PT, P0 ;  /* 0x000000ff0000720c */ /* 0x000fe20003f05300 */
[----:B------:R-:W-:-:S04]  /*2ae0*/  UIADD3 UR4, UP0, UR4, 0x4, URZ ;  /* 0x0000000404047890 */ /* 0x000fc8000ff1e03f */
[----:B------:R-:W-:Y:S01]  /*2af0*/  UIADD3.X UR5, URZ, UR5, URZ, UP0, !UPT ;  /* 0x000000053f057290 */ /* 0x000fe200087fe43f */
[----:B----4-:R-:W-:-:S04]  /*2b00*/  IMAD R3, R31, R28, RZ ;  /* 0x0000001c1f037224 */ /* 0x010fc800078e02ff */
[-C--:B------:R-:W-:Y:S02]  /*2b10*/  IMAD R3, R29, R30.reuse, R3 ;  /* 0x0000001e1d037224 */ /* 0x080fe400078e0203 */
[----:B------:R-:W-:-:S04]  /*2b20*/  IMAD.WIDE.U32 R28, R28, R30, R8 ;  /* 0x0000001e1c1c7225 */ /* 0x000fc800078e0008 */
[----:B------:R-:W-:Y:S02]  /*2b30*/  IMAD.IADD R29, R29, 0x1, R3 ;  /* 0x000000011d1d7824 */ /* 0x000fe400078e0203 */
[----:B-----5:R-:W-:-:S04]  /*2b40*/  IMAD R3, R33, R24, RZ ;  /* 0x0000001821037224 */ /* 0x020fc800078e02ff */
[-C--:B------:R-:W-:Y:S02]  /*2b50*/  IMAD R3, R25, R32.reuse, R3 ;  /* 0x0000002019037224 */ /* 0x080fe400078e0203 */
[----:B------:R-:W-:Y:S01]  /*2b60*/  IMAD.WIDE.U32 R32, R24, R32, R28 ;  /* 0x0000002018207225 */ /* 0x000fe200078e001c */
[----:B------:R-:W-:-:S04]  /*2b70*/  IADD3 R24, P3, R22, UR15, RZ ;  /* 0x0000000f16187c10 */ /* 0x000fc8000ff7e0ff */
[----:B------:R-:W-:Y:S01]  /*2b80*/  IADD3.X R20, R23, UR14, RZ, P3, !PT ;  /* 0x0000000e17147c10 */ /* 0x000fe20009ffe4ff */
[----:B------:R-:W-:Y:S01]  /*2b90*/  IMAD.MOV.U32 R34, RZ, RZ, R32 ;  /* 0x000000ffff227224 */ /* 0x000fe200078e0020 */
[----:B------:R-:W-:Y:S01]  /*2ba0*/  IADD3 R11, R33, R3, RZ ;  /* 0x00000003210b7210 */ /* 0x000fe20007ffe0ff */
[----:B------:R-:W-:Y:S06]  /*2bb0*/  @P0 BRA `(.L_x_656) ;  /* 0xfffffffc00440947 */ /* 0x000fec000383ffff */
.L_x_655:
[----:B------:R-:W-:Y:S05]  /*2bc0*/  @!P2 BRA `(.L_x_660) ;  /* 0x0000000000d8a947 */ /* 0x000fea0003800000 */
[----:B------:R-:W-:Y:S01]  /*2bd0*/  ULDC.64 UR12, c[0x0][0x220] ;  /* 0x00008800000c7ab9 */ /* 0x000fe20000000a00 */
[----:B------:R-:W-:Y:S01]  /*2be0*/  ULDC.64 UR14, c[0x0][0x230] ;  /* 0x00008c00000e7ab9 */ /* 0x000fe20000000a00 */
[----:B-----5:R-:W-:Y:S01]  /*2bf0*/  IMAD R5, R7, UR12, RZ ;  /* 0x0000000c07057c24 */ /* 0x020fe2000f8e02ff */
[----:B------:R-:W-:Y:S01]  /*2c00*/  ULEA UR9, UP0, UR4, UR14, 0x3 ;  /* 0x0000000e04097291 */ /* 0x000fe2000f80183f */
[----:B------:R-:W-:Y:S01]  /*2c10*/  IMAD.WIDE.U32 R2, R6, UR12, RZ ;  /* 0x0000000c06027c25 */ /* 0x000fe2000f8e00ff */
[----:B------:R-:W-:-:S03]  /*2c20*/  UIMAD UR12, UR5, UR10, URZ ;  /* 0x0000000a050c72a4 */ /* 0x000fc6000f8e023f */
[----:B------:R-:W-:Y:S01]  /*2c30*/  IMAD R5, R6, UR13, R5 ;  /* 0x0000000d06057c24 */ /* 0x000fe2000f8e0205 */
[----:B------:R-:W-:Y:S01]  /*2c40*/  MOV R6, R2 ;  /* 0x0000000200067202 */ /* 0x000fe20000000f00 */
[----:B------:R-:W-:Y:S01]  /*2c50*/  UIMAD UR12, UR4, UR11, UR12 ;  /* 0x0000000b040c72a4 */ /* 0x000fe2000f8e020c */
[----:B------:R-:W-:Y:S02]  /*2c60*/  MOV R2, UR9 ;  /* 0x0000000900027c02 */ /* 0x000fe40008000f00 */
[----:B------:R-:W-:Y:S01]  /*2c70*/  IADD3 R7, R3, R5, RZ ;  /* 0x0000000503077210 */ /* 0x000fe20007ffe0ff */
[----:B------:R-:W-:Y:S01]  /*2c80*/  IMAD.U32 R3, RZ, RZ, UR4 ;  /* 0x00000004ff037e24 */ /* 0x000fe2000f8e00ff */
[----:B------:R-:W-:-:S03]  /*2c90*/  ULEA.HI.X UR4, UR4, UR15, UR5, 0x3, UP0 ;  /* 0x0000000f04047291 */ /* 0x000fc600080f1c05 */
[----:B------:R-:W-:Y:S01]  /*2ca0*/  IMAD.WIDE.U32 R6, R3, UR10, R6 ;  /* 0x0000000a03067c25 */ /* 0x000fe2000f8e0006 */
[----:B------:R-:W-:-:S03]  /*2cb0*/  ULDC.64 UR14, c[0x0][0x218] ;  /* 0x00008600000e7ab9 */ /* 0x000fc60000000a00 */
[----:B------:R-:W-:Y:S01]  /*2cc0*/  VIADD R5, R7, UR12 ;  /* 0x0000000c07057c36 */ /* 0x000fe20008000000 */
[----:B------:R-:W-:Y:S01]  /*2cd0*/  LEA R4, P0, R6, UR14, 0x3 ;  /* 0x0000000e06047c11 */ /* 0x000fe2000f8018ff */
[----:B------:R-:W-:-:S03]  /*2ce0*/  IMAD.U32 R3, RZ, RZ, UR4 ;  /* 0x00000004ff037e24 */ /* 0x000fc6000f8e00ff */
[----:B------:R-:W-:Y:S02]  /*2cf0*/  LEA.HI.X R5, R6, UR15, R5, 0x3, P0 ;  /* 0x0000000f06057c11 */ /* 0x000fe400080f1c05 */
[----:B------:R-:W2:Y:S04]  /*2d00*/  LDG.E.64 R8, desc[UR6][R2.64] ;  /* 0x0000000602087981 */ /* 0x000ea8000c1e1b00 */
[----:B------:R-:W2:Y:S01]  /*2d10*/  LDG.E.64.CONSTANT R6, desc[UR6][R4.64] ;  /* 0x0000000604067981 */ /* 0x000ea2000c1e9b00 */
[----:B------:R-:W-:Y:S02]  /*2d20*/  ISETP.NE.U32.AND P0, PT, R37, 0x1, PT ;  /* 0x000000012500780c */ /* 0x000fe40003f05070 */
[----:B------:R-:W-:Y:S02]  /*2d30*/  MOV R10, R34 ;  /* 0x00000022000a7202 */ /* 0x000fe40000000f00 */
[----:B------:R-:W-:Y:S01]  /*2d40*/  ISETP.NE.AND.EX P0, PT, RZ, RZ, PT, P0 ;  /* 0x000000ffff00720c */ /* 0x000fe20003f05300 */
[----:B--2---:R-:W-:-:S02]  /*2d50*/  IMAD R7, R7, R8, RZ ;  /* 0x0000000807077224 */ /* 0x004fc400078e02ff */
[----:B------:R-:W-:-:S04]  /*2d60*/  IMAD.WIDE.U32 R10, R6, R8, R10 ;  /* 0x00000008060a7225 */ /* 0x000fc800078e000a */
[----:B------:R-:W-:Y:S02]  /*2d70*/  IMAD R7, R6, R9, R7 ;  /* 0x0000000906077224 */ /* 0x000fe400078e0207 */
[----:B------:R-:W-:-:S03]  /*2d80*/  IMAD.MOV.U32 R34, RZ, RZ, R10 ;  /* 0x000000ffff227224 */ /* 0x000fc600078e000a */
[----:B------:R-:W-:Y:S01]  /*2d90*/  IADD3 R11, R11, R7, RZ ;  /* 0x000000070b0b7210 */ /* 0x000fe20007ffe0ff */
        /* <DEDUP_REMOVED lines=13> */
[----:B------:R-:W-:-:S04]  /*2e70*/  IMAD.MOV.U32 R10, RZ, RZ, R34 ;  /* 0x000000ffff0a7224 */ /* 0x000fc800078e0022 */
[----:B--2---:R-:W-:-:S04]  /*2e80*/  IMAD.WIDE.U32 R10, R4, R6, R10 ;  /* 0x00000006040a7225 */ /* 0x004fc800078e000a */
[----:B------:R-:W-:Y:S01]  /*2e90*/  IMAD R5, R5, R6, RZ ;  /* 0x0000000605057224 */ /* 0x000fe200078e02ff */
[----:B------:R-:W-:-:S03]  /*2ea0*/  MOV R34, R10 ;  /* 0x0000000a00227202 */ /* 0x000fc60000000f00 */
[----:B------:R-:W-:Y:S01]  /*2eb0*/  IMAD R5, R4, R7, R5 ;  /* 0x0000000704057224 */ /* 0x000fe200078e0205 */
[----:B------:R-:W-:Y:S01]  /*2ec0*/  @P0 MOV R10, R34 ;  /* 0x00000022000a0202 */ /* 0x000fe20000000f00 */
[-C--:B---3--:R-:W-:Y:S02]  /*2ed0*/  @P0 IMAD R7, R21, R8.reuse, RZ ;  /* 0x0000000815070224 */ /* 0x088fe400078e02ff */
[----:B------:R-:W-:Y:S02]  /*2ee0*/  IMAD.IADD R11, R11, 0x1, R5 ;  /* 0x000000010b0b7824 */ /* 0x000fe400078e0205 */
[C---:B------:R-:W-:Y:S02]  /*2ef0*/  @P0 IMAD R7, R20.reuse, R9, R7 ;  /* 0x0000000914070224 */ /* 0x040fe400078e0207 */
[----:B------:R-:W-:-:S04]  /*2f00*/  @P0 IMAD.WIDE.U32 R8, R20, R8, R10 ;  /* 0x0000000814080225 */ /* 0x000fc800078e000a */
[----:B------:R-:W-:Y:S01]  /*2f10*/  @P0 IMAD.IADD R11, R9, 0x1, R7 ;  /* 0x00000001090b0824 */ /* 0x000fe200078e0207 */
[----:B------:R-:W-:-:S07]  /*2f20*/  @P0 MOV R34, R8 ;  /* 0x0000000800220202 */ /* 0x000fce0000000f00 */
.L_x_660:
[----:B------:R-:W-:Y:S01]  /*2f30*/  UMOV UR4, URZ ;  /* 0x0000003f00047c82 */ /* 0x000fe20008000000 */
[----:B------:R-:W-:Y:S01]  /*2f40*/  UMOV UR5, URZ ;  /* 0x0000003f00057c82 */ /* 0x000fe20008000000 */
[----:B------:R-:W-:Y:S01]  /*2f50*/  HFMA2.MMA R10, -RZ, RZ, 0, 0 ;  /* 0x00000000ff0a7435 */ /* 0x000fe200000001ff */
[----:B------:R-:W-:Y:S01]  /*2f60*/  IMAD.MOV.U32 R9, RZ, RZ, RZ ;  /* 0x000000ffff097224 */ /* 0x000fe200078e00ff */
        /* <DEDUP_REMOVED lines=13> */
[----:B------:R-:W-:Y:S01]  /*3040*/  IMAD.IADD R3, R5, 0x1, R3 ;  /* 0x0000000105037824 */ /* 0x000fe200078e0203 */
[----:B------:R-:W-:Y:S01]  /*3050*/  LEA R6, P3, R4, UR4, 0x3 ;  /* 0x0000000404067c11 */ /* 0x000fe2000f8618ff */
[----:B------:R-:W-:-:S03]  /*3060*/  UMOV UR4, URZ ;  /* 0x0000003f00047c82 */ /* 0x000fc60008000000 */
        /* <DEDUP_REMOVED lines=9> */
.L_x_664:
        /* <DEDUP_REMOVED lines=8> */
[----:B------:R-:W-:-:S03]  /*3180*/  IADD3 R6, P3, R6, UR15, RZ ;  /* 0x0000000f06067c10 */ /* 0x000fc6000ff7e0ff */
[----:B------:R-:W3:Y:S01]  /*3190*/  LDG.E.64 R24, desc[UR6][R20.64+0x8] ;  /* 0x0000080614187981 */ /* 0x000ee2000c1e1b00 */
[----:B------:R-:W-:Y:S02]  /*31a0*/  IADD3.X R7, R3, UR14, RZ, P3, !PT ;  /* 0x0000000e03077c10 */ /* 0x000fe40009ffe4ff */
[----:B------:R-:W-:-:S03]  /*31b0*/  IADD3 R30, P3, R6, UR15, RZ ;  /* 0x0000000f061e7c10 */ /* 0x000fc6000ff7e0ff */
[----:B------:R-:W3:Y:S01]  /*31c0*/  LDG.E.64.CONSTANT R4, desc[UR6][R6.64] ;  /* 0x0000000606047981 */ /* 0x000ee2000c1e9b00 */
[----:B------:R-:W-:-:S05]  /*31d0*/  IADD3.X R31, R7, UR14, RZ, P3, !PT ;  /* 0x0000000e071f7c10 */ /* 0x000fca0009ffe4ff */
[----:B------:R0:W4:Y:S04]  /*31e0*/  LDG.E.64.CONSTANT R22, desc[UR6][R30.64] ;  /* 0x000000061e167981 */ /* 0x000128000c1e9b00 */
[----:B------:R-:W4:Y:S01]  /*31f0*/  LDG.E.64 R6, desc[UR6][R20.64+0x10] ;  /* 0x0000100614067981 */ /* 0x000f22000c1e1b00 */
[----:B------:R-:W-:Y:S01]  /*3200*/  MOV R8, R9 ;  /* 0x0000000900087202 */ /* 0x000fe20000000f00 */
[----:B------:R-:W-:Y:S01]  /*3210*/  IMAD.MOV.U32 R9, RZ, RZ, R10 ;  /* 0x000000ffff097224 */ /* 0x000fe200078e000a */
[----:B0-----:R-:W-:-:S04]  /*3220*/  IADD3 R30, P3, R30, UR15, RZ ;  /* 0x0000000f1e1e7c10 */ /* 0x001fc8000ff7e0ff */
[----:B------:R-:W-:Y:S01]  /*3230*/  IADD3.X R31, R31, UR14, RZ, P3, !PT ;  /* 0x0000000e1f1f7c10 */ /* 0x000fe20009ffe4ff */
[-C--:B--2---:R-:W-:Y:S02]  /*3240*/  IMAD R3, R27, R28.reuse, RZ ;  /* 0x0000001c1b037224 */ /* 0x084fe400078e02ff */
[----:B------:R-:W-:-:S04]  /*3250*/  IMAD.WIDE.U32 R8, R26, R28, R8 ;  /* 0x0000001c1a087225 */ /* 0x000fc800078e0008 */
[----:B------:R-:W-:Y:S02]  /*3260*/  IMAD R3, R26, R29, R3 ;  /* 0x0000001d1a037224 */ /* 0x000fe400078e0203 */
[----:B------:R0:W2:Y:S04]  /*3270*/  LDG.E.64.CONSTANT R28, desc[UR6][R30.64] ;  /* 0x000000061e1c7981 */ /* 0x0000a8000c1e9b00 */
[----:B------:R-:W2:Y:S01]  /*3280*/  LDG.E.64 R26, desc[UR6][R20.64+0x18] ;  /* 0x00001806141a7981 */ /* 0x000ea2000c1e1b00 */
[----:B------:R-:W-:Y:S01]  /*3290*/  IADD3 R9, R9, R3, RZ ;  /* 0x0000000309097210 */ /* 0x000fe20007ffe0ff */
[----:B---3--:R-:W-:Y:S01]  /*32a0*/  IMAD R3, R5, R24, RZ ;  /* 0x0000001805037224 */ /* 0x008fe200078e02ff */
[----:B0-----:R-:W-:-:S03]  /*32b0*/  IADD3 R30, P3, R30, UR15, RZ ;  /* 0x0000000f1e1e7c10 */ /* 0x001fc6000ff7e0ff */
[C---:B------:R-:W-:Y:S01]  /*32c0*/  IMAD R3, R4.reuse, R25, R3 ;  /* 0x0000001904037224 */ /* 0x040fe200078e0203 */
[----:B------:R-:W-:Y:S01]  /*32d0*/  IADD3.X R31, R31, UR14, RZ, P3, !PT ;  /* 0x0000000e1f1f7c10 */ /* 0x000fe20009ffe4ff */
[----:B------:R-:W-:Y:S02]  /*32e0*/  IMAD.WIDE.U32 R24, R4, R24, R8 ;  /* 0x0000001804187225 */ /* 0x000fe400078e0008 */
[----:B------:R-:W3:Y:S04]  /*32f0*/  LDG.E.64 R4, desc[UR6][R20.64+0x20] ;  /* 0x0000200614047981 */ /* 0x000ee8000c1e1b00 */
[----:B------:R0:W3:Y:S01]  /*3300*/  LDG.E.64.CONSTANT R8, desc[UR6][R30.64] ;  /* 0x000000061e087981 */ /* 0x0000e2000c1e9b00 */
[----:B------:R-:W-:Y:S02]  /*3310*/  IMAD.IADD R25, R25, 0x1, R3 ;  /* 0x0000000119197824 */ /* 0x000fe400078e0203 */
[----:B----4-:R-:W-:Y:S01]  /*3320*/  IMAD R3, R23, R6, RZ ;  /* 0x0000000617037224 */ /* 0x010fe200078e02ff */
[----:B0-----:R-:W-:-:S04]  /*3330*/  IADD3 R30, P3, R30, UR15, RZ ;  /* 0x0000000f1e1e7c10 */ /* 0x001fc8000ff7e0ff */
[----:B------:R-:W-:Y:S01]  /*3340*/  IADD3.X R31, R31, UR14, RZ, P3, !PT ;  /* 0x0000000e1f1f7c10 */ /* 0x000fe20009ffe4ff */
[C---:B------:R-:W-:Y:S02]  /*3350*/  IMAD R3, R22.reuse, R7, R3 ;  /* 0x0000000716037224 */ /* 0x040fe400078e0203 */
[----:B------:R-:W-:Y:S02]  /*3360*/  IMAD.WIDE.U32 R24, R22, R6, R24 ;  /* 0x0000000616187225 */ /* 0x000fe400078e0018 */
[----:B------:R0:W4:Y:S04]  /*3370*/  LDG.E.64.CONSTANT R22, desc[UR6][R30.64] ;  /* 0x000000061e167981 */ /* 0x000128000c1e9b00 */
[----:B------:R-:W4:Y:S01]  /*3380*/  LDG.E.64 R6, desc[UR6][R20.64+0x28] ;  /* 0x0000280614067981 */ /* 0x000f22000c1e1b00 */
[----:B------:R-:W-:-:S02]  /*3390*/  IADD3 R25, R25, R3, RZ ;  /* 0x0000000319197210 */ /* 0x000fc40007ffe0ff */
[----:B0-----:R-:W-:-:S04]  /*33a0*/  IADD3 R30, P3, R30, UR15, RZ ;  /* 0x0000000f1e1e7c10 */ /* 0x001fc8000ff7e0ff */
[----:B------:R-:W-:Y:S01]  /*33b0*/  IADD3.X R31, R31, UR14, RZ, P3, !PT ;  /* 0x0000000e1f1f7c10 */ /* 0x000fe20009ffe4ff */
[----:B--2---:R-:W-:-:S04]  /*33c0*/  IMAD R3, R29, R26, RZ ;  /* 0x0000001a1d037224 */ /* 0x004fc800078e02ff */
[C---:B------:R-:W-:Y:S02]  /*33d0*/  IMAD R3, R28.reuse, R27, R3 ;  /* 0x0000001b1c037224 */ /* 0x040fe400078e0203 */
[----:B------:R-:W-:Y:S02]  /*33e0*/  IMAD.WIDE.U32 R28, R28, R26, R24 ;  /* 0x0000001a1c1c7225 */ /* 0x000fe400078e0018 */
[----:B------:R0:W2:Y:S04]  /*33f0*/  LDG.E.64.CONSTANT R24, desc[UR6][R30.64] ;  /* 0x000000061e187981 */ /* 0x0000a8000c1e9b00 */
[----:B------:R-:W2:Y:S01]  /*3400*/  LDG.E.64 R26, desc[UR6][R20.64+0x30] ;  /* 0x00003006141a7981 */ /* 0x000ea2000c1e1b00 */
[----:B------:R-:W-:Y:S01]  /*3410*/  IMAD.IADD R29, R29, 0x1, R3 ;  /* 0x000000011d1d7824 */ /* 0x000fe200078e0203 */
[----:B------:R-:W-:Y:S01]  /*3420*/  IADD3 R32, P3, R30, UR15, RZ ;  /* 0x0000000f1e207c10 */ /* 0x000fe2000ff7e0ff */
[----:B---3--:R-:W-:-:S03]  /*3430*/  IMAD R3, R9, R4, RZ ;  /* 0x0000000409037224 */ /* 0x008fc600078e02ff */
[----:B------:R-:W-:Y:S01]  /*3440*/  IADD3.X R33, R31, UR14, RZ, P3, !PT ;  /* 0x0000000e1f217c10 */ /* 0x000fe20009ffe4ff */
[C---:B------:R-:W-:Y:S02]  /*3450*/  IMAD R3, R8.reuse, R5, R3 ;  /* 0x0000000508037224 */ /* 0x040fe400078e0203 */
[----:B------:R-:W-:Y:S01]  /*3460*/  IMAD.WIDE.U32 R4, R8, R4, R28 ;  /* 0x0000000408047225 */ /* 0x000fe200078e001c */
[----:B0-----:R-:W-:Y:S01]  /*3470*/  IADD3 R30, P3, R32, UR15, RZ ;  /* 0x0000000f201e7c10 */ /* 0x001fe2000ff7e0ff */
[----:B------:R-:W3:Y:S04]  /*3480*/  LDG.E.64.CONSTANT R8, desc[UR6][R32.64] ;  /* 0x0000000620087981 */ /* 0x000ee8000c1e9b00 */
[----:B------:R-:W3:Y:S01]  /*3490*/  LDG.E.64 R28, desc[UR6][R20.64+0x38] ;  /* 0x00003806141c7981 */ /* 0x000ee2000c1e1b00 */
[----:B------:R-:W-:-:S02]  /*34a0*/  IADD3 R5, R5, R3, RZ ;  /* 0x0000000305057210 */ /* 0x000fc40007ffe0ff */
[----:B------:R-:W-:Y:S02]  /*34b0*/  IADD3.X R31, R33, UR14, RZ, P3, !PT ;  /* 0x0000000e211f7c10 */ /* 0x000fe40009ffe4ff */
[----:B------:R-:W5:Y:S01]  /*34c0*/  LDG.E.64 R32, desc[UR6][R20.64+0x58] ;  /* 0x0000580614207981 */ /* 0x000f62000c1e1b00 */
[----:B----4-:R-:W-:-:S04]  /*34d0*/  IMAD R3, R23, R6, RZ ;  /* 0x0000000617037224 */ /* 0x010fc800078e02ff */
        /* <DEDUP_REMOVED lines=12> */
[----:B------:R-:W-:Y:S01]  /*35a0*/  IADD3 R27, R27, R3, RZ ;  /* 0x000000031b1b7210 */ /* 0x000fe20007ffe0ff */
[----:B---3--:R-:W-:-:S02]  /*35b0*/  IMAD R3, R9, R28, RZ ;  /* 0x0000001c09037224 */ /* 0x008fc400078e02ff */
[----:B------:R-:W-:-:S04]  /*35c0*/  IMAD.WIDE.U32 R26, R8, R28, R26 ;  /* 0x0000001c081a7225 */ /* 0x000fc800078e001a */
[----:B------:R-:W-:Y:S01]  /*35d0*/  IMAD R3, R8, R29, R3 ;  /* 0x0000001d08037224 */ /* 0x000fe200078e0203 */
[----:B------:R-:W-:-:S03]  /*35e0*/  IADD3 R8, P3, R30, UR15, RZ ;  /* 0x0000000f1e087c10 */ /* 0x000fc6000ff7e0ff */
[----:B------:R-:W-:Y:S01]  /*35f0*/  IMAD.IADD R27, R27, 0x1, R3 ;  /* 0x000000011b1b7824 */ /* 0x000fe200078e0203 */
[----:B------:R-:W-:Y:S01]  /*3600*/  IADD3.X R9, R31, UR14, RZ, P3, !PT ;  /* 0x0000000e1f097c10 */ /* 0x000fe20009ffe4ff */
[-C--:B----4-:R-:W-:Y:S02]  /*3610*/  IMAD R3, R5, R6.reuse, RZ ;  /* 0x0000000605037224 */ /* 0x090fe400078e02ff */
[----:B------:R-:W-:-:S04]  /*3620*/  IMAD.WIDE.U32 R26, R4, R6, R26 ;  /* 0x00000006041a7225 */ /* 0x000fc800078e001a */
[----:B------:R-:W-:Y:S02]  /*3630*/  IMAD R3, R4, R7, R3 ;  /* 0x0000000704037224 */ /* 0x000fe400078e0203 */
[----:B------:R-:W3:Y:S04]  /*3640*/  LDG.E.64 R4, desc[UR6][R20.64+0x50] ;  /* 0x0000500614047981 */ /* 0x000ee8000c1e1b00 */
[----:B------:R0:W3:Y:S02]  /*3650*/  LDG.E.64.CONSTANT R6, desc[UR6][R8.64] ;  /* 0x0000000608067981 */ /* 0x0000e4000c1e9b00 */
[----:B0-----:R-:W-:-:S04]  /*3660*/  IADD3 R8, P3, R8, UR15, RZ ;  /* 0x0000000f08087c10 */ /* 0x001fc8000ff7e0ff */
[----:B------:R-:W-:Y:S02]  /*3670*/  IADD3.X R9, R9, UR14, RZ, P3, !PT ;  /* 0x0000000e09097c10 */ /* 0x000fe40009ffe4ff */
[----:B------:R-:W-:-:S03]  /*3680*/  IADD3 R28, P3, R8, UR15, RZ ;  /* 0x0000000f081c7c10 */ /* 0x000fc6000ff7e0ff */
[----:B------:R-:W5:Y:S01]  /*3690*/  LDG.E.64.CONSTANT R30, desc[UR6][R8.64] ;  /* 0x00000006081e7981 */ /* 0x000f62000c1e9b00 */
[----:B------:R-:W-:Y:S02]  /*36a0*/  IADD3 R27, R27, R3, RZ ;  /* 0x000000031b1b7210 */ /* 0x000fe40007ffe0ff */
[----:B------:R-:W-:-:S05]  /*36b0*/  IADD3.X R29, R9, UR14, RZ, P3, !PT ;  /* 0x0000000e091d7c10 */ /* 0x000fca0009ffe4ff */
[----:B------:R-:W4:Y:S01]  /*36c0*/  LDG.E.64.CONSTANT R8, desc[UR6][R28.64] ;  /* 0x000000061c087981 */ /* 0x000f22000c1e9b00 */
[----:B--2---:R-:W-:-:S04]  /*36d0*/  IMAD R3, R23, R24, RZ ;  /* 0x0000001817037224 */ /* 0x004fc800078e02ff */
[C---:B------:R-:W-:Y:S02]  /*36e0*/  IMAD R3, R22.reuse, R25, R3 ;  /* 0x0000001916037224 */ /* 0x040fe400078e0203 */
[----:B------:R-:W-:Y:S02]  /*36f0*/  IMAD.WIDE.U32 R22, R22, R24, R26 ;  /* 0x0000001816167225 */ /* 0x000fe400078e001a */
[----:B------:R-:W4:Y:S02]  /*3700*/  LDG.E.64 R24, desc[UR6][R20.64+0x60] ;  /* 0x0000600614187981 */ /* 0x000f24000c1e1b00 */
[----:B------:R-:W-:Y:S02]  /*3710*/  IMAD.IADD R23, R23, 0x1, R3 ;  /* 0x0000000117177824 */ /* 0x000fe400078e0203 */
[----:B---3--:R-:W-:-:S04]  /*3720*/  IMAD R3, R7, R4, RZ ;  /* 0x0000000407037224 */ /* 0x008fc800078e02ff */
[C---:B------:R-:W-:Y:S02]  /*3730*/  IMAD R3, R6.reuse, R5, R3 ;  /* 0x0000000506037224 */ /* 0x040fe400078e0203 */
[----:B------:R-:W-:Y:S01]  /*3740*/  IMAD.WIDE.U32 R6, R6, R4, R22 ;  /* 0x0000000406067225 */ /* 0x000fe200078e0016 */
[----:B------:R-:W-:-:S04]  /*3750*/  IADD3 R4, P3, R28, UR15, RZ ;  /* 0x0000000f1c047c10 */ /* 0x000fc8000ff7e0ff */
[----:B------:R-:W-:Y:S02]  /*3760*/  IADD3 R7, R7, R3, RZ ;  /* 0x0000000307077210 */ /* 0x000fe40007ffe0ff */
[----:B------:R-:W-:-:S05]  /*3770*/  IADD3.X R5, R29, UR14, RZ, P3, !PT ;  /* 0x0000000e1d057c10 */ /* 0x000fca0009ffe4ff */
[----:B------:R0:W2:Y:S01]  /*3780*/  LDG.E.64.CONSTANT R22, desc[UR6][R4.64] ;  /* 0x0000000604167981 */ /* 0x0000a2000c1e9b00 */
[-C--:B-----5:R-:W-:Y:S02]  /*3790*/  IMAD R3, R31, R32.reuse, RZ ;  /* 0x000000201f037224 */ /* 0x0a0fe400078e02ff */
[C---:B------:R-:W-:Y:S02]  /*37a0*/  IMAD.WIDE.U32 R26, R30.reuse, R32, R6 ;  /* 0x000000201e1a7225 */ /* 0x040fe400078e0006 */
[----:B------:R-:W2:Y:S02]  /*37b0*/  LDG.E.64 R6, desc[UR6][R20.64+0x68] ;  /* 0x0000680614067981 */ /* 0x000ea4000c1e1b00 */
[----:B------:R-:W-:Y:S01]  /*37c0*/  IMAD R3, R30, R33, R3 ;  /* 0x000000211e037224 */ /* 0x000fe200078e0203 */
[----:B0-----:R-:W-:-:S03]  /*37d0*/  IADD3 R4, P3, R4, UR15, RZ ;  /* 0x0000000f04047c10 */ /* 0x001fc6000ff7e0ff */
[----:B------:R-:W-:Y:S01]  /*37e0*/  IMAD.IADD R27, R27, 0x1, R3 ;  /* 0x000000011b1b7824 */ /* 0x000fe200078e0203 */
[----:B------:R-:W-:Y:S01]  /*37f0*/  IADD3.X R5, R5, UR14, RZ, P3, !PT ;  /* 0x0000000e05057c10 */ /* 0x000fe20009ffe4ff */
[----:B----4-:R-:W-:-:S04]  /*3800*/  IMAD R3, R9, R24, RZ ;  /* 0x0000001809037224 */ /* 0x010fc800078e02ff */
[C---:B------:R-:W-:Y:S02]  /*3810*/  IMAD R3, R8.reuse, R25, R3 ;  /* 0x0000001908037224 */ /* 0x040fe400078e0203 */
[----:B------:R-:W-:Y:S02]  /*3820*/  IMAD.WIDE.U32 R8, R8, R24, R26 ;  /* 0x0000001808087225 */ /* 0x000fe400078e001a */
[----:B------:R-:W3:Y:S04]  /*3830*/  LDG.E.64 R26, desc[UR6][R20.64+0x70] ;  /* 0x00007006141a7981 */ /* 0x000ee8000c1e1b00 */
[----:B------:R0:W3:Y:S04]  /*3840*/  LDG.E.64.CONSTANT R24, desc[UR6][R4.64] ;  /* 0x0000000604187981 */ /* 0x0000e8000c1e9b00 */
[----:B------:R-:W4:Y:S01]  /*3850*/  LDG.E.64 R20, desc[UR6][R20.64+0x78] ;  /* 0x0000780614147981 */ /* 0x000f22000c1e1b00 */
[----:B0-----:R-:W-:-:S04]  /*3860*/  IADD3 R4, P3, R4, UR15, RZ ;  /* 0x0000000f04047c10 */ /* 0x001fc8000ff7e0ff */
[----:B------:R-:W-:-:S05]  /*3870*/  IADD3.X R5, R5, UR14, RZ, P3, !PT ;  /* 0x0000000e05057c10 */ /* 0x000fca0009ffe4ff */
[----:B------:R-:W4:Y:S01]  /*3880*/  LDG.E.64.CONSTANT R28, desc[UR6][R4.64] ;  /* 0x00000006041c7981 */ /* 0x000f22000c1e9b00 */
[----:B------:R-:W-:Y:S02]  /*3890*/  IADD3 R9, R9, R3, RZ ;  /* 0x0000000309097210 */ /* 0x000fe40007ffe0ff */
[----:B------:R-:W-:-:S04]  /*38a0*/  IADD3 R2, P3, R2, -0x10, RZ ;  /* 0xfffffff002027810 */ /* 0x000fc80007f7e0ff */
[----:B------:R-:W-:Y:S02]  /*38b0*/  IADD3.X R0, R0, -0x1, RZ, P3, !PT ;  /* 0xffffffff00007810 */ /* 0x000fe40001ffe4ff */
[----:B------:R-:W-:Y:S01]  /*38c0*/  ISETP.GT.U32.AND P3, PT, R2, 0xc, PT ;  /* 0x0000000c0200780c */ /* 0x000fe20003f64070 */
[----:B--2---:R-:W-:-:S04]  /*38d0*/  IMAD R3, R23, R6, RZ ;  /* 0x0000000617037224 */ /* 0x004fc800078e02ff */
[C---:B------:R-:W-:Y:S02]  /*38e0*/  IMAD R3, R22.reuse, R7, R3 ;  /* 0x0000000716037224 */ /* 0x040fe400078e0203 */
[----:B------:R-:W-:-:S04]  /*38f0*/  IMAD.WIDE.U32 R6, R22, R6, R8 ;  /* 0x0000000616067225 */ /* 0x000fc800078e0008 */
[----:B------:R-:W-:Y:S01]  /*3900*/  IMAD.IADD R7, R7, 0x1, R3 ;  /* 0x0000000107077824 */ /* 0x000fe200078e0203 */
[----:B------:R-:W-:Y:S01]  /*3910*/  ISETP.GT.AND.EX P3, PT, R0, RZ, PT, P3 ;  /* 0x000000ff0000720c */ /* 0x000fe20003f64330 */
[----:B------:R-:W-:-:S04]  /*3920*/  UIADD3 UR4, UP0, UR4, 0x10, URZ ;  /* 0x0000001004047890 */ /* 0x000fc8000ff1e03f */
[----:B------:R-:W-:Y:S01]  /*3930*/  UIADD3.X UR5, URZ, UR5, URZ, UP0, !UPT ;  /* 0x000000053f057290 */ /* 0x000fe200087fe43f */
[-C--:B---3--:R-:W-:Y:S02]  /*3940*/  IMAD R3, R25, R26.reuse, RZ ;  /* 0x0000001a19037224 */ /* 0x088fe400078e02ff */
[----:B------:R-:W-:-:S04]  /*3950*/  IMAD.WIDE.U32 R6, R24, R26, R6 ;  /* 0x0000001a18067225 */ /* 0x000fc800078e0006 */
[----:B------:R-:W-:-:S05]  /*3960*/  IMAD R3, R24, R27, R3 ;  /* 0x0000001b18037224 */ /* 0x000fca00078e0203 */
[----:B------:R-:W-:Y:S01]  /*3970*/  IADD3 R7, R7, R3, RZ ;  /* 0x0000000307077210 */ /* 0x000fe20007ffe0ff */
[----:B----4-:R-:W-:-:S04]  /*3980*/  IMAD R3, R29, R20, RZ ;  /* 0x000000141d037224 */ /* 0x010fc800078e02ff */
[C---:B------:R-:W-:Y:S02]  /*3990*/  IMAD R3, R28.reuse, R21, R3 ;  /* 0x000000151c037224 */ /* 0x040fe400078e0203 */
[----:B------:R-:W-:Y:S01]  /*39a0*/  IMAD.WIDE.U32 R20, R28, R20, R6 ;  /* 0x000000141c147225 */ /* 0x000fe200078e0006 */
[----:B------:R-:W-:-:S03]  /*39b0*/  IADD3 R6, P4, R4, UR15, RZ ;  /* 0x0000000f04067c10 */ /* 0x000fc6000ff9e0ff */
[----:B------:R-:W-:Y:S01]  /*39c0*/  IMAD.IADD R10, R21, 0x1, R3 ;  /* 0x00000001150a7824 */ /* 0x000fe200078e0203 */
[----:B------:R-:W-:Y:S02]  /*39d0*/  IADD3.X R3, R5, UR14, RZ, P4, !PT ;  /* 0x0000000e05037c10 */ /* 0x000fe4000a7fe4ff */
[----:B------:R-:W-:Y:S01]  /*39e0*/  MOV R9, R20 ;  /* 0x0000001400097202 */ /* 0x000fe20000000f00 */
[----:B------:R-:W-:Y:S06]  /*39f0*/  @P3 BRA `(.L_x_664) ;  /* 0xfffffff400c03947 */ /* 0x000fec000383ffff */
.L_x_663:
[----:B------:R-:W-:-:S04]  /*3a00*/  ISETP.GT.U32.AND P3, PT, R2, 0x4, PT ;  /* 0x000000040200780c */ /* 0x000fc80003f64070 */
[----:B------:R-:W-:-:S13]  /*3a10*/  ISETP.GT.AND.EX P3, PT, R0, RZ, PT, P3 ;  /* 0x000000ff0000720c */ /* 0x000fda0003f64330 */
[----:B------:R-:W-:Y:S05]  /*3a20*/  @!P3 BRA `(.L_x_665) ;  /* 0x000000040038b947 */ /* 0x000fea0003800000 */
[----:B------:R-:W-:Y:S01]  /*3a30*/  ULDC.64 UR12, c[0x0][0x230] ;  /* 0x00008c00000c7ab9 */ /* 0x000fe20000000a00 */
[----:B------:R-:W-:Y:S01]  /*3a40*/  IMAD.MOV.U32 R7, RZ, RZ, R3 ;  /* 0x000000ffff077224 */ /* 0x000fe200078e0003 */
[----:B------:R-:W-:-:S04]  /*3a50*/  ULEA UR9, UP0, UR4, UR12, 0x3 ;  /* 0x0000000c04097291 */ /* 0x000fc8000f80183f */
[----:B------:R-:W-:Y:S01]  /*3a60*/  ULEA.HI.X UR12, UR4, UR13, UR5, 0x3, UP0 ;  /* 0x0000000d040c7291 */ /* 0x000fe200080f1c05 */
[----:B------:R-:W2:Y:S01]  /*3a70*/  LDG.E.64.CONSTANT R22, desc[UR6][R6.64] ;  /* 0x0000000606167981 */ /* 0x000ea2000c1e9b00 */
[----:B------:R-:W-:-:S04]  /*3a80*/  IMAD.U32 R4, RZ, RZ, UR9 ;  /* 0x00000009ff047e24 */ /* 0x000fc8000f8e00ff */
[----:B------:R-:W-:-:S05]  /*3a90*/  MOV R5, UR12 ;  /* 0x0000000c00057c02 */ /* 0x000fca0008000f00 */
[----:B------:R-:W2:Y:S01]  /*3aa0*/  LDG.E.64 R28, desc[UR6][R4.64] ;  /* 0x00000006041c7981 */ /* 0x000ea2000c1e1b00 */
[----:B------:R-:W-:-:S03]  /*3ab0*/  IADD3 R24, P0, R6, UR15, RZ ;  /* 0x0000000f06187c10 */ /* 0x000fc6000ff1e0ff */
[----:B------:R-:W3:Y:S01]  /*3ac0*/  LDG.E.64 R20, desc[UR6][R4.64+0x8] ;  /* 0x0000080604147981 */ /* 0x000ee2000c1e1b00 */
[----:B------:R-:W-:Y:S01]  /*3ad0*/  IADD3.X R25, R3, UR14, RZ, P0, !PT ;  /* 0x0000000e03197c10 */ /* 0x000fe200087fe4ff */
[----:B------:R-:W-:Y:S01]  /*3ae0*/  IMAD.MOV.U32 R27, RZ, RZ, R10 ;  /* 0x000000ffff1b7224 */ /* 0x000fe200078e000a */
[----:B------:R-:W-:Y:S01]  /*3af0*/  MOV R26, R9 ;  /* 0x00000009001a7202 */ /* 0x000fe20000000f00 */
[----:B------:R-:W4:Y:S04]  /*3b00*/  LDG.E.64 R32, desc[UR6][R4.64+0x18] ;  /* 0x0000180604207981 */ /* 0x000f28000c1e1b00 */
[----:B------:R0:W3:Y:S02]  /*3b10*/  LDG.E.64.CONSTANT R6, desc[UR6][R24.64] ;  /* 0x0000000618067981 */ /* 0x0000e4000c1e9b00 */
[----:B0-----:R-:W-:-:S04]  /*3b20*/  IADD3 R24, P0, R24, UR15, RZ ;  /* 0x0000000f18187c10 */ /* 0x001fc8000ff1e0ff */
[----:B------:R-:W-:-:S05]  /*3b30*/  IADD3.X R25, R25, UR14, RZ, P0, !PT ;  /* 0x0000000e19197c10 */ /* 0x000fca00087fe4ff */
[----:B------:R0:W5:Y:S02]  /*3b40*/  LDG.E.64.CONSTANT R8, desc[UR6][R24.64] ;  /* 0x0000000618087981 */ /* 0x000164000c1e9b00 */
[----:B0-----:R-:W-:-:S04]  /*3b50*/  IADD3 R24, P0, R24, UR15, RZ ;  /* 0x0000000f18187c10 */ /* 0x001fc8000ff1e0ff */
[----:B------:R-:W-:-:S05]  /*3b60*/  IADD3.X R25, R25, UR14, RZ, P0, !PT ;  /* 0x0000000e19197c10 */ /* 0x000fca00087fe4ff */
[----:B------:R-:W4:Y:S01]  /*3b70*/  LDG.E.64.CONSTANT R30, desc[UR6][R24.64] ;  /* 0x00000006181e7981 */ /* 0x000f22000c1e9b00 */
[-C--:B--2---:R-:W-:Y:S02]  /*3b80*/  IMAD R3, R23, R28.reuse, RZ ;  /* 0x0000001c17037224 */ /* 0x084fe400078e02ff */
[----:B------:R-:W-:-:S04]  /*3b90*/  IMAD.WIDE.U32 R26, R22, R28, R26 ;  /* 0x0000001c161a7225 */ /* 0x000fc800078e001a */
[----:B------:R-:W-:Y:S02]  /*3ba0*/  IMAD R3, R22, R29, R3 ;  /* 0x0000001d16037224 */ /* 0x000fe400078e0203 */
[----:B------:R-:W5:Y:S01]  /*3bb0*/  LDG.E.64 R22, desc[UR6][R4.64+0x10] ;  /* 0x0000100604167981 */ /* 0x000f62000c1e1b00 */
[----:B------:R-:W-:Y:S02]  /*3bc0*/  IADD3 R28, P0, R24, UR15, RZ ;  /* 0x0000000f181c7c10 */ /* 0x000fe4000ff1e0ff */
[----:B------:R-:W-:Y:S01]  /*3bd0*/  IADD3 R27, R27, R3, RZ ;  /* 0x000000031b1b7210 */ /* 0x000fe20007ffe0ff */
[----:B---3--:R-:W-:Y:S01]  /*3be0*/  IMAD R3, R7, R20, RZ ;  /* 0x0000001407037224 */ /* 0x008fe200078e02ff */
[----:B------:R-:W-:Y:S02]  /*3bf0*/  IADD3.X R29, R25, UR14, RZ, P0, !PT ;  /* 0x0000000e191d7c10 */ /* 0x000fe400087fe4ff */
[----:B------:R-:W2:Y:S01]  /*3c00*/  LDG.E.64 R24, desc[UR6][R4.64+0x20] ;  /* 0x0000200604187981 */ /* 0x000ea2000c1e1b00 */
[----:B------:R-:W-:-:S02]  /*3c10*/  IMAD R3, R6, R21, R3 ;  /* 0x0000001506037224 */ /* 0x000fc400078e0203 */
[----:B------:R-:W-:Y:S02]  /*3c20*/  IMAD.WIDE.U32 R6, R6, R20, R26 ;  /* 0x0000001406067225 */ /* 0x000fe400078e001a */
[----:B------:R0:W2:Y:S02]  /*3c30*/  LDG.E.64.CONSTANT R20, desc[UR6][R28.64] ;  /* 0x000000061c147981 */ /* 0x0000a4000c1e9b00 */
[----:B------:R-:W-:Y:S02]  /*3c40*/  IMAD.IADD R7, R7, 0x1, R3 ;  /* 0x0000000107077824 */ /* 0x000fe400078e0203 */
[----:B-----5:R-:W-:-:S04]  /*3c50*/  IMAD R3, R9, R22, RZ ;  /* 0x0000001609037224 */ /* 0x020fc800078e02ff */
[C---:B------:R-:W-:Y:S02]  /*3c60*/  IMAD R3, R8.reuse, R23, R3 ;  /* 0x0000001708037224 */ /* 0x040fe400078e0203 */
[----:B------:R-:W-:Y:S01]  /*3c70*/  IMAD.WIDE.U32 R8, R8, R22, R6 ;  /* 0x0000001608087225 */ /* 0x000fe200078e0006 */
[----:B------:R-:W-:-:S04]  /*3c80*/  IADD3 R6, P0, R28, UR15, RZ ;  /* 0x0000000f1c067c10 */ /* 0x000fc8000ff1e0ff */
[----:B------:R-:W-:Y:S01]  /*3c90*/  IADD3 R9, R9, R3, RZ ;  /* 0x0000000309097210 */ /* 0x000fe20007ffe0ff */
[----:B----4-:R-:W-:Y:S01]  /*3ca0*/  IMAD R3, R31, R32, RZ ;  /* 0x000000201f037224 */ /* 0x010fe200078e02ff */
[----:B------:R-:W-:-:S03]  /*3cb0*/  IADD3.X R7, R29, UR14, RZ, P0, !PT ;  /* 0x0000000e1d077c10 */ /* 0x000fc600087fe4ff */
[C---:B------:R-:W-:Y:S02]  /*3cc0*/  IMAD R3, R30.reuse, R33, R3 ;  /* 0x000000211e037224 */ /* 0x040fe400078e0203 */
[----:B0-----:R-:W-:Y:S01]  /*3cd0*/  IMAD.WIDE.U32 R28, R30, R32, R8 ;  /* 0x000000201e1c7225 */ /* 0x001fe200078e0008 */
[----:B------:R0:W3:Y:S01]  /*3ce0*/  LDG.E.64.CONSTANT R22, desc[UR6][R6.64] ;  /* 0x0000000606167981 */ /* 0x0000e2000c1e9b00 */
[----:B------:R-:W-:-:S03]  /*3cf0*/  IADD3 R26, P0, R6, UR15, RZ ;  /* 0x0000000f061a7c10 */ /* 0x000fc6000ff1e0ff */
[----:B------:R-:W3:Y:S01]  /*3d00*/  LDG.E.64 R8, desc[UR6][R4.64+0x28] ;  /* 0x0000280604087981 */ /* 0x000ee2000c1e1b00 */
[----:B------:R-:W-:Y:S01]  /*3d10*/  IMAD.IADD R29, R29, 0x1, R3 ;  /* 0x000000011d1d7824 */ /* 0x000fe200078e0203 */
[----:B------:R-:W-:Y:S01]  /*3d20*/  IADD3.X R27, R7, UR14, RZ, P0, !PT ;  /* 0x0000000e071b7c10 */ /* 0x000fe200087fe4ff */
[----:B--2---:R-:W-:-:S04]  /*3d30*/  IMAD R3, R21, R24, RZ ;  /* 0x0000001815037224 */ /* 0x004fc800078e02ff */
[----:B------:R-:W-:Y:S01]  /*3d40*/  IMAD R3, R20, R25, R3 ;  /* 0x0000001914037224 */ /* 0x000fe200078e0203 */
[----:B0-----:R-:W-:Y:S01]  /*3d50*/  IADD3 R6, P0, R26, UR15, RZ ;  /* 0x0000000f1a067c10 */ /* 0x001fe2000ff1e0ff */
[----:B------:R-:W-:Y:S02]  /*3d60*/  IMAD.WIDE.U32 R20, R20, R24, R28 ;  /* 0x0000001814147225 */ /* 0x000fe400078e001c */
[----:B------:R-:W2:Y:S04]  /*3d70*/  LDG.E.64 R28, desc[UR6][R4.64+0x30] ;  /* 0x00003006041c7981 */ /* 0x000ea8000c1e1b00 */
[----:B------:R-:W2:Y:S01]  /*3d80*/  LDG.E.64.CONSTANT R24, desc[UR6][R26.64] ;  /* 0x000000061a187981 */ /* 0x000ea2000c1e9b00 */
[----:B------:R-:W-:-:S03]  /*3d90*/  IADD3.X R7, R27, UR14, RZ, P0, !PT ;  /* 0x0000000e1b077c10 */ /* 0x000fc600087fe4ff */
[----:B------:R-:W4:Y:S04]  /*3da0*/  LDG.E.64 R4, desc[UR6][R4.64+0x38] ;  /* 0x0000380604047981 */ /* 0x000f28000c1e1b00 */
[----:B------:R0:W4:Y:S01]  /*3db0*/  LDG.E.64.CONSTANT R26, desc[UR6][R6.64] ;  /* 0x00000006061a7981 */ /* 0x000122000c1e9b00 */
[----:B------:R-:W-:Y:S02]  /*3dc0*/  IADD3 R21, R21, R3, RZ ;  /* 0x0000000315157210 */ /* 0x000fe40007ffe0ff */
[----:B------:R-:W-:Y:S01]  /*3dd0*/  IADD3 R2, P4, R2, -0x8, RZ ;  /* 0xfffffff802027810 */ /* 0x000fe20007f9e0ff */
[----:B------:R-:W-:Y:S01]  /*3de0*/  UIADD3 UR4, UP0, UR4, 0x8, URZ ;  /* 0x0000000804047890 */ /* 0x000fe2000ff1e03f */
[----:B------:R-:W-:Y:S02]  /*3df0*/  PLOP3.LUT P0, PT, PT, PT, PT, 0x8, 0x0 ;  /* 0x000000000000781c */ /* 0x000fe40003f0e170 */
[----:B0-----:R-:W-:-:S02]  /*3e00*/  IADD3 R6, P3, R6, UR15, RZ ;  /* 0x0000000f06067c10 */ /* 0x001fc4000ff7e0ff */
[----:B------:R-:W-:Y:S01]  /*3e10*/  IADD3.X R0, R0, -0x1, RZ, P4, !PT ;  /* 0xffffffff00007810 */ /* 0x000fe200027fe4ff */
[----:B------:R-:W-:Y:S01]  /*3e20*/  UIADD3.X UR5, URZ, UR5, URZ, UP0, !UPT ;  /* 0x000000053f057290 */ /* 0x000fe200087fe43f */
[----:B---3--:R-:W-:-:S04]  /*3e30*/  IMAD R3, R23, R8, RZ ;  /* 0x0000000817037224 */ /* 0x008fc800078e02ff */
[C---:B------:R-:W-:Y:S02]  /*3e40*/  IMAD R3, R22.reuse, R9, R3 ;  /* 0x0000000916037224 */ /* 0x040fe400078e0203 */
[----:B------:R-:W-:-:S04]  /*3e50*/  IMAD.WIDE.U32 R8, R22, R8, R20 ;  /* 0x0000000816087225 */ /* 0x000fc800078e0014 */
[----:B------:R-:W-:Y:S02]  /*3e60*/  IMAD.IADD R9, R9, 0x1, R3 ;  /* 0x0000000109097824 */ /* 0x000fe400078e0203 */
[-C--:B--2---:R-:W-:Y:S02]  /*3e70*/  IMAD R3, R25, R28.reuse, RZ ;  /* 0x0000001c19037224 */ /* 0x084fe400078e02ff */
[----:B------:R-:W-:-:S04]  /*3e80*/  IMAD.WIDE.U32 R8, R24, R28, R8 ;  /* 0x0000001c18087225 */ /* 0x000fc800078e0008 */
[----:B------:R-:W-:Y:S02]  /*3e90*/  IMAD R3, R24, R29, R3 ;  /* 0x0000001d18037224 */ /* 0x000fe400078e0203 */
[----:B----4-:R-:W-:-:S03]  /*3ea0*/  IMAD R21, R27, R4, RZ ;  /* 0x000000041b157224 */ /* 0x010fc600078e02ff */
[----:B------:R-:W-:Y:S01]  /*3eb0*/  IADD3 R9, R9, R3, RZ ;  /* 0x0000000309097210 */ /* 0x000fe20007ffe0ff */
[C---:B------:R-:W-:Y:S02]  /*3ec0*/  IMAD R21, R26.reuse, R5, R21 ;  /* 0x000000051a157224 */ /* 0x040fe400078e0215 */
[----:B------:R-:W-:Y:S01]  /*3ed0*/  IMAD.WIDE.U32 R4, R26, R4, R8 ;  /* 0x000000041a047225 */ /* 0x000fe200078e0008 */
[----:B------:R-:W-:-:S03]  /*3ee0*/  IADD3.X R3, R7, UR14, RZ, P3, !PT ;  /* 0x0000000e07037c10 */ /* 0x000fc60009ffe4ff */
[----:B------:R-:W-:Y:S01]  /*3ef0*/  IMAD.IADD R10, R5, 0x1, R21 ;  /* 0x00000001050a7824 */ /* 0x000fe200078e0215 */
[----:B------:R-:W-:-:S07]  /*3f00*/  MOV R9, R4 ;  /* 0x0000000400097202 */ /* 0x000fce0000000f00 */
.L_x_665:
[----:B------:R-:W-:-:S04]  /*3f10*/  ISETP.NE.U32.AND P3, PT, R2, RZ, PT ;  /* 0x000000ff0200720c */ /* 0x000fc80003f65070 */
[----:B------:R-:W-:-:S13]  /*3f20*/  ISETP.NE.OR.EX P0, PT, R0, RZ, P0, P3 ;  /* 0x000000ff0000720c */ /* 0x000fda0000705730 */
[----:B------:R-:W-:Y:S05]  /*3f30*/  @!P0 BRA `(.L_x_661) ;  /* 0x0000000000c08947 */ /* 0x000fea0003800000 */
.L_x_662:
[----:B------:R-:W-:Y:S01]  /*3f40*/  ULEA UR9, UP0, UR4, UR18, 0x3 ;  /* 0x0000001204097291 */ /* 0x000fe2000f80183f */
[----:B------:R-:W-:Y:S01]  /*3f50*/  IMAD.MOV.U32 R22, RZ, RZ, R6 ;  /* 0x000000ffff167224 */ /* 0x000fe200078e0006 */
[----:B------:R-:W-:Y:S02]  /*3f60*/  MOV R23, R3 ;  /* 0x0000000300177202 */ /* 0x000fe40000000f00 */
[----:B------:R-:W-:Y:S02]  /*3f70*/  ULEA.HI.X UR12, UR4, UR19, UR5, 0x3, UP0 ;  /* 0x00000013040c7291 */ /* 0x000fe400080f1c05 */
[----:B------:R-:W-:Y:S02]  /*3f80*/  IMAD.U32 R4, RZ, RZ, UR9 ;  /* 0x00000009ff047e24 */ /* 0x000fe4000f8e00ff */
[----:B------:R-:W2:Y:S02]  /*3f90*/  LDG.E.64.CONSTANT R22, desc[UR6][R22.64] ;  /* 0x0000000616167981 */ /* 0x000ea4000c1e9b00 */
[----:B------:R-:W-:-:S05]  /*3fa0*/  MOV R5, UR12 ;  /* 0x0000000c00057c02 */ /* 0x000fca0008000f00 */
[----:B------:R-:W2:Y:S01]  /*3fb0*/  LDG.E.64 R20, desc[UR6][R4.64] ;  /* 0x0000000604147981 */ /* 0x000ea2000c1e1b00 */
[----:B------:R-:W-:-:S03]  /*3fc0*/  IADD3 R6, P0, R6, UR15, RZ ;  /* 0x0000000f06067c10 */ /* 0x000fc6000ff1e0ff */
[----:B------:R-:W3:Y:S01]  /*3fd0*/  LDG.E.64 R28, desc[UR6][R4.64+0x8] ;  /* 0x00000806041c7981 */ /* 0x000ee2000c1e1b00 */
[----:B------:R-:W-:Y:S02]  /*3fe0*/  IADD3.X R7, R3, UR14, RZ, P0, !PT ;  /* 0x0000000e03077c10 */ /* 0x000fe400087fe4ff */
[----:B------:R-:W-:-:S03]  /*3ff0*/  IADD3 R24, P0, R6, UR15, RZ ;  /* 0x0000000f06187c10 */ /* 0x000fc6000ff1e0ff */
[----:B------:R0:W3:Y:S01]  /*4000*/  LDG.E.64.CONSTANT R26, desc[UR6][R6.64] ;  /* 0x00000006061a7981 */ /* 0x0000e2000c1e9b00 */
[----:B------:R-:W-:Y:S02]  /*4010*/  IADD3.X R25, R7, UR14, RZ, P0, !PT ;  /* 0x0000000e07197c10 */ /* 0x000fe400087fe4ff */
[----:B0-----:R-:W-:Y:S01]  /*4020*/  MOV R7, R10 ;  /* 0x0000000a00077202 */ /* 0x001fe20000000f00 */
[----:B------:R-:W-:Y:S02]  /*4030*/  IMAD.MOV.U32 R6, RZ, RZ, R9 ;  /* 0x000000ffff067224 */ /* 0x000fe400078e0009 */
[----:B------:R-:W4:Y:S04]  /*4040*/  LDG.E.64 R8, desc[UR6][R4.64+0x10] ;  /* 0x0000100604087981 */ /* 0x000f28000c1e1b00 */
[----:B------:R-:W5:Y:S01]  /*4050*/  LDG.E.64 R4, desc[UR6][R4.64+0x18] ;  /* 0x0000180604047981 */ /* 0x000f62000c1e1b00 */
[----:B--2---:R-:W-:-:S02]  /*4060*/  IMAD R3, R23, R20, RZ ;  /* 0x0000001417037224 */ /* 0x004fc400078e02ff */
[----:B------:R-:W-:Y:S01]  /*4070*/  IMAD.WIDE.U32 R6, R20, R22, R6 ;  /* 0x0000001614067225 */ /* 0x000fe200078e0006 */
[----:B------:R-:W-:-:S03]  /*4080*/  IADD3 R20, P0, R24, UR15, RZ ;  /* 0x0000000f18147c10 */ /* 0x000fc6000ff1e0ff */
[----:B------:R-:W-:Y:S02]  /*4090*/  IMAD R3, R21, R22, R3 ;  /* 0x0000001615037224 */ /* 0x000fe400078e0203 */
[----:B------:R-:W4:Y:S01]  /*40a0*/  LDG.E.64.CONSTANT R22, desc[UR6][R24.64] ;  /* 0x0000000618167981 */ /* 0x000f22000c1e9b00 */
[----:B------:R-:W-:-:S05]  /*40b0*/  IADD3.X R21, R25, UR14, RZ, P0, !PT ;  /* 0x0000000e19157c10 */ /* 0x000fca00087fe4ff */
[----:B------:R-:W5:Y:S01]  /*40c0*/  LDG.E.64.CONSTANT R24, desc[UR6][R20.64] ;  /* 0x0000000614187981 */ /* 0x000f62000c1e9b00 */
[----:B------:R-:W-:Y:S02]  /*40d0*/  IMAD.IADD R7, R7, 0x1, R3 ;  /* 0x0000000107077824 */ /* 0x000fe400078e0203 */
[----:B---3--:R-:W-:Y:S02]  /*40e0*/  IMAD R3, R27, R28, RZ ;  /* 0x0000001c1b037224 */ /* 0x008fe400078e02ff */
[----:B------:R-:W-:-:S04]  /*40f0*/  IMAD.WIDE.U32 R6, R28, R26, R6 ;  /* 0x0000001a1c067225 */ /* 0x000fc800078e0006 */
[----:B------:R-:W-:Y:S01]  /*4100*/  IMAD R3, R29, R26, R3 ;  /* 0x0000001a1d037224 */ /* 0x000fe200078e0203 */
[----:B------:R-:W-:-:S04]  /*4110*/  IADD3 R2, P0, R2, -0x4, RZ ;  /* 0xfffffffc02027810 */ /* 0x000fc80007f1e0ff */
[----:B------:R-:W-:Y:S02]  /*4120*/  IADD3 R7, R7, R3, RZ ;  /* 0x0000000307077210 */ /* 0x000fe40007ffe0ff */
[----:B------:R-:W-:Y:S02]  /*4130*/  IADD3.X R0, R0, -0x1, RZ, P0, !PT ;  /* 0xffffffff00007810 */ /* 0x000fe400007fe4ff */
[----:B------:R-:W-:-:S04]  /*4140*/  ISETP.NE.U32.AND P0, PT, R2, RZ, PT ;  /* 0x000000ff0200720c */ /* 0x000fc80003f05070 */
[----:B------:R-:W-:Y:S01]  /*4150*/  ISETP.NE.AND.EX P0, PT, R0, RZ, PT, P0 ;  /* 0x000000ff0000720c */ /* 0x000fe20003f05300 */
[----:B------:R-:W-:-:S04]  /*4160*/  UIADD3 UR4, UP0, UR4, 0x4, URZ ;  /* 0x0000000404047890 */ /* 0x000fc8000ff1e03f */
[----:B------:R-:W-:Y:S01]  /*4170*/  UIADD3.X UR5, URZ, UR5, URZ, UP0, !UPT ;  /* 0x000000053f057290 */ /* 0x000fe200087fe43f */
[----:B----4-:R-:W-:Y:S02]  /*4180*/  IMAD R3, R23, R8, RZ ;  /* 0x0000000817037224 */ /* 0x010fe400078e02ff */
[----:B------:R-:W-:-:S04]  /*4190*/  IMAD.WIDE.U32 R6, R8, R22, R6 ;  /* 0x0000001608067225 */ /* 0x000fc800078e0006 */
[----:B------:R-:W-:-:S04]  /*41a0*/  IMAD R3, R9, R22, R3 ;  /* 0x0000001609037224 */ /* 0x000fc800078e0203 */
[----:B------:R-:W-:Y:S02]  /*41b0*/  IMAD.IADD R7, R7, 0x1, R3 ;  /* 0x0000000107077824 */ /* 0x000fe400078e0203 */
[----:B-----5:R-:W-:-:S04]  /*41c0*/  IMAD R3, R25, R4, RZ ;  /* 0x0000000419037224 */ /* 0x020fc800078e02ff */
[-C--:B------:R-:W-:Y:S02]  /*41d0*/  IMAD R3, R5, R24.reuse, R3 ;  /* 0x0000001805037224 */ /* 0x080fe400078e0203 */
[----:B------:R-:W-:Y:S01]  /*41e0*/  IMAD.WIDE.U32 R4, R4, R24, R6 ;  /* 0x0000001804047225 */ /* 0x000fe200078e0006 */
[----:B------:R-:W-:-:S04]  /*41f0*/  IADD3 R6, P3, R20, UR15, RZ ;  /* 0x0000000f14067c10 */ /* 0x000fc8000ff7e0ff */
[----:B------:R-:W-:Y:S02]  /*4200*/  IADD3 R10, R5, R3, RZ ;  /* 0x00000003050a7210 */ /* 0x000fe40007ffe0ff */
[----:B------:R-:W-:Y:S01]  /*4210*/  IADD3.X R3, R21, UR14, RZ, P3, !PT ;  /* 0x0000000e15037c10 */ /* 0x000fe20009ffe4ff */
[----:B------:R-:W-:Y:S01]  /*4220*/  IMAD.MOV.U32 R9, RZ, RZ, R4 ;  /* 0x000000ffff097224 */ /* 0x000fe200078e0004 */
[----:B------:R-:W-:Y:S06]  /*4230*/  @P0 BRA `(.L_x_662) ;  /* 0xfffffffc00400947 */ /* 0x000fec000383ffff */
.L_x_661:
        /* <DEDUP_REMOVED lines=8> */
[----:B------:R-:W-:Y:S01]  /*42c0*/  UIMAD UR12, UR4, UR11, UR12 ;  /* 0x0000000b040c72a4 */ /* 0x000fe2000f8e020c */
[----:B------:R-:W-:-:S03]  /*42d0*/  IMAD.U32 R2, RZ, RZ, UR9 ;  /* 0x00000009ff027e24 */ /* 0x000fc6000f8e00ff */
[----:B------:R-:W-:Y:S01]  /*42e0*/  IADD3 R7, R7, R3, RZ ;  /* 0x0000000307077210 */ /* 0x000fe20007ffe0ff */
[----:B------:R-:W-:Y:S01]  /*42f0*/  IMAD.U32 R3, RZ, RZ, UR4 ;  /* 0x00000004ff037e24 */ /* 0x000fe2000f8e00ff */
[----:B------:R-:W-:-:S03]  /*4300*/  ULEA.HI.X UR4, UR4, UR15, UR5, 0x3, UP0 ;  /* 0x0000000f04047291 */ /* 0x000fc600080f1c05 */
[----:B------:R-:W-:Y:S01]  /*4310*/  IMAD.WIDE.U32 R6, R3, UR10, R6 ;  /* 0x0000000a03067c25 */ /* 0x000fe2000f8e0006 */
[----:B------:R-:W-:Y:S02]  /*4320*/  ULDC.64 UR14, c[0x0][0x218] ;  /* 0x00008600000e7ab9 */ /* 0x000fe40000000a00 */
[----:B------:R-:W-:Y:S02]  /*4330*/  MOV R3, UR4 ;  /* 0x0000000400037c02 */ /* 0x000fe40008000f00 */
[----:B------:R-:W-:Y:S02]  /*4340*/  IADD3 R5, R7, UR12, RZ ;  /* 0x0000000c07057c10 */ /* 0x000fe4000fffe0ff */
[C---:B------:R-:W-:Y:S01]  /*4350*/  LEA R4, P0, R6.reuse, UR14, 0x3 ;  /* 0x0000000e06047c11 */ /* 0x040fe2000f8018ff */
[----:B------:R-:W2:Y:S03]  /*4360*/  LDG.E.64 R16, desc[UR6][R2.64] ;  /* 0x0000000602107981 */ /* 0x000ea6000c1e1b00 */
[----:B------:R-:W-:-:S05]  /*4370*/  LEA.HI.X R5, R6, UR15, R5, 0x3, P0 ;  /* 0x0000000f06057c11 */ /* 0x000fca00080f1c05 */
[----:B------:R-:W2:Y:S01]  /*4380*/  LDG.E.64.CONSTANT R6, desc[UR6][R4.64] ;  /* 0x0000000604067981 */ /* 0x000ea2000c1e9b00 */
[----:B------:R-:W-:-:S04]  /*4390*/  ISETP.NE.U32.AND P0, PT, R37, 0x1, PT ;  /* 0x000000012500780c */ /* 0x000fc80003f05070 */
[----:B------:R-:W-:Y:S01]  /*43a0*/  ISETP.NE.AND.EX P0, PT, RZ, RZ, PT, P0 ;  /* 0x000000ffff00720c */ /* 0x000fe20003f05300 */
[----:B------:R-:W-:Y:S01]  /*43b0*/  IMAD.MOV.U32 R20, RZ, RZ, R9 ;  /* 0x000000ffff147224 */ /* 0x000fe200078e0009 */
[----:B------:R-:W-:Y:S01]  /*43c0*/  MOV R21, R10 ;  /* 0x0000000a00157202 */ /* 0x000fe20000000f00 */
[-C--:B--2---:R-:W-:Y:S02]  /*43d0*/  IMAD R7, R7, R16.reuse, RZ ;  /* 0x0000001007077224 */ /* 0x084fe400078e02ff */
[----:B------:R-:W-:-:S04]  /*43e0*/  IMAD.WIDE.U32 R20, R6, R16, R20 ;  /* 0x0000001006147225 */ /* 0x000fc800078e0014 */
[----:B------:R-:W-:Y:S02]  /*43f0*/  IMAD R7, R6, R17, R7 ;  /* 0x0000001106077224 */ /* 0x000fe400078e0207 */
[----:B------:R-:W-:-:S03]  /*4400*/  IMAD.MOV.U32 R9, RZ, RZ, R20 ;  /* 0x000000ffff097224 */ /* 0x000fc600078e0014 */
[----:B------:R-:W-:Y:S01]  /*4410*/  IADD3 R10, R21, R7, RZ ;  /* 0x00000007150a7210 */ /* 0x000fe20007ffe0ff */
[----:B------:R-:W-:Y:S06]  /*4420*/  @!P0 BRA `(.L_x_666) ;  /* 0x0000000000688947 */ /* 0x000fec0003800000 */
[----:B------:R-:W-:Y:S01]  /*4430*/  USHF.L.U32 UR5, UR10, 0x3, URZ ;  /* 0x000000030a057899 */ /* 0x000fe2000800063f */
[----:B------:R-:W-:Y:S01]  /*4440*/  ISETP.NE.U32.AND P0, PT, R37, 0x2, PT ;  /* 0x000000022500780c */ /* 0x000fe20003f05070 */
[----:B------:R-:W-:Y:S01]  /*4450*/  USHF.L.U64.HI UR4, UR10, 0x3, UR11 ;  /* 0x000000030a047899 */ /* 0x000fe2000801020b */
[----:B------:R-:W2:Y:S02]  /*4460*/  LDG.E.64 R6, desc[UR6][R2.64+0x8] ;  /* 0x0000080602067981 */ /* 0x000ea4000c1e1b00 */
[----:B------:R-:W-:Y:S02]  /*4470*/  ISETP.NE.AND.EX P0, PT, RZ, RZ, PT, P0 ;  /* 0x000000ffff00720c */ /* 0x000fe40003f05300 */
[----:B------:R-:W-:-:S04]  /*4480*/  IADD3 R22, P3, R4, UR5, RZ ;  /* 0x0000000504167c10 */ /* 0x000fc8000ff7e0ff */
[----:B------:R-:W-:-:S05]  /*4490*/  IADD3.X R23, R5, UR4, RZ, P3, !PT ;  /* 0x0000000405177c10 */ /* 0x000fca0009ffe4ff */
[----:B------:R-:W2:Y:S02]  /*44a0*/  LDG.E.64.CONSTANT R4, desc[UR6][R22.64] ;  /* 0x0000000616047981 */ /* 0x000ea4000c1e9b00 */
[----:B------:R-:W-:Y:S02]  /*44b0*/  @P0 IADD3 R20, P3, R22, UR5, RZ ;  /* 0x0000000516140c10 */ /* 0x000fe4000ff7e0ff */
[----:B------:R-:W3:Y:S02]  /*44c0*/  @P0 LDG.E.64 R16, desc[UR6][R2.64+0x10] ;  /* 0x0000100602100981 */ /* 0x000ee4000c1e1b00 */
[----:B------:R-:W-:-:S06]  /*44d0*/  @P0 IADD3.X R21, R23, UR4, RZ, P3, !PT ;  /* 0x0000000417150c10 */ /* 0x000fcc0009ffe4ff */
[----:B------:R-:W3:Y:S01]  /*44e0*/  @P0 LDG.E.64.CONSTANT R20, desc[UR6][R20.64] ;  /* 0x0000000614140981 */ /* 0x000ee2000c1e9b00 */
[----:B------:R-:W-:Y:S01]  /*44f0*/  MOV R25, R10 ;  /* 0x0000000a00197202 */ /* 0x000fe20000000f00 */
[----:B------:R-:W-:Y:S02]  /*4500*/  IMAD.MOV.U32 R24, RZ, RZ, R9 ;  /* 0x000000ffff187224 */ /* 0x000fe400078e0009 */
[-C--:B--2---:R-:W-:Y:S02]  /*4510*/  IMAD R5, R5, R6.reuse, RZ ;  /* 0x0000000605057224 */ /* 0x084fe400078e02ff */
[----:B------:R-:W-:-:S04]  /*4520*/  IMAD.WIDE.U32 R24, R4, R6, R24 ;  /* 0x0000000604187225 */ /* 0x000fc800078e0018 */
[----:B------:R-:W-:Y:S02]  /*4530*/  IMAD R5, R4, R7, R5 ;  /* 0x0000000704057224 */ /* 0x000fe400078e0205 */
[----:B------:R-:W-:-:S03]  /*4540*/  IMAD.MOV.U32 R9, RZ, RZ, R24 ;  /* 0x000000ffff097224 */ /* 0x000fc600078e0018 */
[----:B------:R-:W-:Y:S01]  /*4550*/  IADD3 R10, R25, R5, RZ ;  /* 0x00000005190a7210 */ /* 0x000fe20007ffe0ff */
[----:B---3--:R-:W-:Y:S02]  /*4560*/  @P0 IMAD R7, R21, R16, RZ ;  /* 0x0000001015070224 */ /* 0x008fe400078e02ff */
[----:B------:R-:W-:Y:S01]  /*4570*/  @P0 IMAD.MOV.U32 R2, RZ, RZ, R9 ;  /* 0x000000ffff020224 */ /* 0x000fe200078e0009 */
[----:B------:R-:W-:Y:S01]  /*4580*/  @P0 MOV R3, R10 ;  /* 0x0000000a00030202 */ /* 0x000fe20000000f00 */
[C---:B------:R-:W-:Y:S02]  /*4590*/  @P0 IMAD R7, R20.reuse, R17, R7 ;  /* 0x0000001114070224 */ /* 0x040fe400078e0207 */
[----:B------:R-:W-:-:S04]  /*45a0*/  @P0 IMAD.WIDE.U32 R16, R20, R16, R2 ;  /* 0x0000001014100225 */ /* 0x000fc800078e0002 */
[----:B------:R-:W-:Y:S01]  /*45b0*/  @P0 IMAD.IADD R10, R17, 0x1, R7 ;  /* 0x00000001110a0824 */ /* 0x000fe200078e0207 */
[----:B------:R-:W-:-:S07]  /*45c0*/  @P0 MOV R9, R16 ;  /* 0x0000001000090202 */ /* 0x000fce0000000f00 */
.L_x_666:
[----:B------:R-:W-:Y:S01]  /*45d0*/  UMOV UR4, URZ ;  /* 0x0000003f00047c82 */ /* 0x000fe20008000000 */
[----:B------:R-:W-:Y:S01]  /*45e0*/  UMOV UR5, URZ ;  /* 0x0000003f00057c82 */ /* 0x000fe20008000000 */
[----:B------:R-:W-:Y:S01]  /*45f0*/  HFMA2.MMA R8, -RZ, RZ, 0, 0 ;  /* 0x00000000ff087435 */ /* 0x000fe200000001ff */
[----:B-----5:R-:W-:Y:S01]  /*4600*/  IMAD.MOV.U32 R7, RZ, RZ, RZ ;  /* 0x000000ffff077224 */ /* 0x020fe200078e00ff */
[----:B------:R-:W-:Y:S09]  /*4610*/  @!P1 BRA `(.L_x_667) ;  /* 0x0000001000b49947 */ /* 0x000ff20003800000 */
[----:B------:R-:W-:Y:S01]  /*4620*/  IADD3 R2, P3, -R37, R38, RZ ;  /* 0x0000002625027210 */ /* 0x000fe20007f7e1ff */
[----:B------:R-:W-:Y:S01]  /*4630*/  ULDC.64 UR4, c[0x0][0x220] ;  /* 0x0000880000047ab9 */ /* 0x000fe20000000a00 */
[----:B------:R-:W-:Y:S01]  /*4640*/  USHF.L.U64.HI UR14, UR10, 0x3, UR11 ;  /* 0x000000030a0e7899 */ /* 0x000fe2000801020b */
[----:B------:R-:W-:Y:S01]  /*4650*/  IMAD R3, R19, UR4, RZ ;  /* 0x0000000413037c24 */ /* 0x000fe2000f8e02ff */
        /* <DEDUP_REMOVED lines=20> */
.L_x_670:
[----:B------:R-:W-:Y:S01]  /*47a0*/  ULEA UR9, UP0, UR4, UR16, 0x3 ;  /* 0x0000001004097291 */ /* 0x000fe2000f80183f */
[----:B------:R-:W-:-:S03]  /*47b0*/  MOV R5, R3 ;  /* 0x0000000300057202 */ /* 0x000fc60000000f00 */
[----:B------:R-:W-:Y:S02]  /*47c0*/  ULEA.HI.X UR12, UR4, UR17, UR5, 0x3, UP0 ;  /* 0x00000011040c7291 */ /* 0x000fe400080f1c05 */
[----:B------:R-:W-:Y:S01]  /*47d0*/  MOV R16, UR9 ;  /* 0x0000000900107c02 */ /* 0x000fe20008000f00 */
[----:B------:R-:W2:Y:S03]  /*47e0*/  LDG.E.64.CONSTANT R20, desc[UR6][R4.64] ;  /* 0x0000000604147981 */ /* 0x000ea6000c1e9b00 */
[----:B------:R-:W-:-:S05]  /*47f0*/  IMAD.U32 R17, RZ, RZ, UR12 ;  /* 0x0000000cff117e24 */ /* 0x000fca000f8e00ff */
[----:B------:R-:W2:Y:S01]  /*4800*/  LDG.E.64 R22, desc[UR6][R16.64] ;  /* 0x0000000610167981 */ /* 0x000ea2000c1e1b00 */
[----:B------:R-:W-:-:S03]  /*4810*/  IADD3 R26, P3, R4, UR15, RZ ;  /* 0x0000000f041a7c10 */ /* 0x000fc6000ff7e0ff */
[----:B------:R-:W3:Y:S01]  /*4820*/  LDG.E.64 R24, desc[UR6][R16.64+0x8] ;  /* 0x0000080610187981 */ /* 0x000ee2000c1e1b00 */
[----:B------:R-:W-:Y:S02]  /*4830*/  IADD3.X R27, R3, UR14, RZ, P3, !PT ;  /* 0x0000000e031b7c10 */ /* 0x000fe40009ffe4ff */
[----:B------:R-:W-:Y:S01]  /*4840*/  IADD3 R30, P3, R26, UR15, RZ ;  /* 0x0000000f1a1e7c10 */ /* 0x000fe2000ff7e0ff */
[----:B------:R-:W4:Y:S04]  /*4850*/  LDG.E.64 R28, desc[UR6][R16.64+0x10] ;  /* 0x00001006101c7981 */ /* 0x000f28000c1e1b00 */
[----:B------:R-:W3:Y:S01]  /*4860*/  LDG.E.64.CONSTANT R4, desc[UR6][R26.64] ;  /* 0x000000061a047981 */ /* 0x000ee2000c1e9b00 */
[----:B------:R-:W-:-:S05]  /*4870*/  IADD3.X R31, R27, UR14, RZ, P3, !PT ;  /* 0x0000000e1b1f7c10 */ /* 0x000fca0009ffe4ff */
[----:B------:R0:W4:Y:S01]  /*4880*/  LDG.E.64.CONSTANT R26, desc[UR6][R30.64] ;  /* 0x000000061e1a7981 */ /* 0x000122000c1e9b00 */
[----:B------:R-:W-:Y:S01]  /*4890*/  IMAD.MOV.U32 R6, RZ, RZ, R7 ;  /* 0x000000ffff067224 */ /* 0x000fe200078e0007 */
        /* <DEDUP_REMOVED lines=18> */
[----:B0-----:R-:W-:-:S03]  /*49c0*/  IADD3 R30, P3, R30, UR15, RZ ;  /* 0x0000000f1e1e7c10 */ /* 0x001fc6000ff7e0ff */
[C---:B------:R-:W-:Y:S01]  /*49d0*/  IMAD R3, R26.reuse, R29, R3 ;  /* 0x0000001d1a037224 */ /* 0x040fe200078e0203 */
[----:B------:R-:W-:Y:S01]  /*49e0*/  IADD3.X R31, R31, UR14, RZ, P3, !PT ;  /* 0x0000000e1f1f7c10 */ /* 0x000fe20009ffe4ff */
[----:B------:R-:W-:Y:S02]  /*49f0*/  IMAD.WIDE.U32 R28, R26, R28, R24 ;  /* 0x0000001c1a1c7225 */ /* 0x000fe400078e0018 */
[----:B------:R-:W4:Y:S04]  /*4a00*/  LDG.E.64 R24, desc[UR6][R16.64+0x28] ;  /* 0x0000280610187981 */ /* 0x000f28000c1e1b00 */
[----:B------:R0:W4:Y:S01]  /*4a10*/  LDG.E.64.CONSTANT R26, desc[UR6][R30.64] ;  /* 0x000000061e1a7981 */ /* 0x000122000c1e9b00 */
[----:B------:R-:W-:Y:S01]  /*4a20*/  IMAD.IADD R29, R29, 0x1, R3 ;  /* 0x000000011d1d7824 */ /* 0x000fe200078e0203 */
[----:B0-----:R-:W-:-:S04]  /*4a30*/  IADD3 R30, P3, R30, UR15, RZ ;  /* 0x0000000f1e1e7c10 */ /* 0x001fc8000ff7e0ff */
[----:B------:R-:W-:Y:S01]  /*4a40*/  IADD3.X R31, R31, UR14, RZ, P3, !PT ;  /* 0x0000000e1f1f7c10 */ /* 0x000fe20009ffe4ff */
[-C--:B--2---:R-:W-:Y:S02]  /*4a50*/  IMAD R3, R23, R20.reuse, RZ ;  /* 0x0000001417037224 */ /* 0x084fe400078e02ff */
[----:B------:R-:W-:-:S04]  /*4a60*/  IMAD.WIDE.U32 R28, R22, R20, R28 ;  /* 0x00000014161c7225 */ /* 0x000fc800078e001c */
[----:B------:R-:W-:Y:S02]  /*4a70*/  IMAD R3, R22, R21, R3 ;  /* 0x0000001516037224 */ /* 0x000fe400078e0203 */
[----:B------:R0:W2:Y:S04]  /*4a80*/  LDG.E.64.CONSTANT R20, desc[UR6][R30.64] ;  /* 0x000000061e147981 */ /* 0x0000a8000c1e9b00 */
[----:B------:R-:W2:Y:S01]  /*4a90*/  LDG.E.64 R22, desc[UR6][R16.64+0x30] ;  /* 0x0000300610167981 */ /* 0x000ea2000c1e1b00 */
[----:B------:R-:W-:Y:S02]  /*4aa0*/  IADD3 R32, P3, R30, UR15, RZ ;  /* 0x0000000f1e207c10 */ /* 0x000fe4000ff7e0ff */
[----:B------:R-:W-:Y:S01]  /*4ab0*/  IADD3 R29, R29, R3, RZ ;  /* 0x000000031d1d7210 */ /* 0x000fe20007ffe0ff */
[----:B---3--:R-:W-:Y:S01]  /*4ac0*/  IMAD R3, R7, R4, RZ ;  /* 0x0000000407037224 */ /* 0x008fe200078e02ff */
[----:B------:R-:W-:-:S03]  /*4ad0*/  IADD3.X R33, R31, UR14, RZ, P3, !PT ;  /* 0x0000000e1f217c10 */ /* 0x000fc60009ffe4ff */
[C---:B------:R-:W-:Y:S02]  /*4ae0*/  IMAD R3, R6.reuse, R5, R3 ;  /* 0x0000000506037224 */ /* 0x040fe400078e0203 */
[----:B------:R-:W-:Y:S02]  /*4af0*/  IMAD.WIDE.U32 R4, R6, R4, R28 ;  /* 0x0000000406047225 */ /* 0x000fe400078e001c */
[----:B------:R-:W3:Y:S01]  /*4b00*/  LDG.E.64.CONSTANT R6, desc[UR6][R32.64] ;  /* 0x0000000620067981 */ /* 0x000ee2000c1e9b00 */
[----:B0-----:R-:W-:-:S03]  /*4b10*/  IADD3 R30, P3, R32, UR15, RZ ;  /* 0x0000000f201e7c10 */ /* 0x001fc6000ff7e0ff */
        /* <DEDUP_REMOVED lines=17> */
[----:B---3--:R-:W-:-:S04]  /*4c30*/  IMAD R3, R7, R28, RZ ;  /* 0x0000001c07037224 */ /* 0x008fc800078e02ff */
[C---:B------:R-:W-:Y:S02]  /*4c40*/  IMAD R3, R6.reuse, R29, R3 ;  /* 0x0000001d06037224 */ /* 0x040fe400078e0203 */
[----:B------:R-:W-:Y:S01]  /*4c50*/  IMAD.WIDE.U32 R6, R6, R28, R26 ;  /* 0x0000001c06067225 */ /* 0x000fe200078e001a */
[----:B------:R-:W-:-:S04]  /*4c60*/  IADD3 R26, P3, R30, UR15, RZ ;  /* 0x0000000f1e1a7c10 */ /* 0x000fc8000ff7e0ff */
[----:B------:R-:W-:Y:S02]  /*4c70*/  IADD3 R7, R7, R3, RZ ;  /* 0x0000000307077210 */ /* 0x000fe40007ffe0ff */
[----:B------:R-:W-:Y:S01]  /*4c80*/  IADD3.X R27, R31, UR14, RZ, P3, !PT ;  /* 0x0000000e1f1b7c10 */ /* 0x000fe20009ffe4ff */
[----:B----4-:R-:W-:-:S04]  /*4c90*/  IMAD R3, R5, R24, RZ ;  /* 0x0000001805037224 */ /* 0x010fc800078e02ff */
[----:B------:R-:W3:Y:S01]  /*4ca0*/  LDG.E.64.CONSTANT R28, desc[UR6][R26.64] ;  /* 0x000000061a1c7981 */ /* 0x000ee2000c1e9b00 */
[C---:B------:R-:W-:Y:S02]  /*4cb0*/  IMAD R3, R4.reuse, R25, R3 ;  /* 0x0000001904037224 */ /* 0x040fe400078e0203 */
[----:B------:R-:W-:Y:S02]  /*4cc0*/  IMAD.WIDE.U32 R4, R4, R24, R6 ;  /* 0x0000001804047225 */ /* 0x000fe400078e0006 */
[----:B------:R-:W3:Y:S01]  /*4cd0*/  LDG.E.64 R6, desc[UR6][R16.64+0x50] ;  /* 0x0000500610067981 */ /* 0x000ee2000c1e1b00 */
[----:B------:R-:W-:-:S04]  /*4ce0*/  IADD3 R32, P3, R26, UR15, RZ ;  /* 0x0000000f1a207c10 */ /* 0x000fc8000ff7e0ff */
[----:B------:R-:W-:Y:S02]  /*4cf0*/  IADD3.X R33, R27, UR14, RZ, P3, !PT ;  /* 0x0000000e1b217c10 */ /* 0x000fe40009ffe4ff */
[----:B0-----:R-:W-:Y:S01]  /*4d00*/  MOV R30, R4 ;  /* 0x00000004001e7202 */ /* 0x001fe20000000f00 */
[----:B------:R-:W4:Y:S01]  /*4d10*/  LDG.E.64 R26, desc[UR6][R16.64+0x58] ;  /* 0x00005806101a7981 */ /* 0x000f22000c1e1b00 */
[----:B------:R-:W-:-:S03]  /*4d20*/  IADD3 R4, P3, R32, UR15, RZ ;  /* 0x0000000f20047c10 */ /* 0x000fc6000ff7e0ff */
[----:B------:R-:W4:Y:S01]  /*4d30*/  LDG.E.64.CONSTANT R24, desc[UR6][R32.64] ;  /* 0x0000000620187981 */ /* 0x000f22000c1e9b00 */
[----:B------:R-:W-:Y:S01]  /*4d40*/  IMAD.IADD R31, R5, 0x1, R3 ;  /* 0x00000001051f7824 */ /* 0x000fe200078e0203 */
[----:B------:R-:W-:Y:S01]  /*4d50*/  IADD3.X R5, R33, UR14, RZ, P3, !PT ;  /* 0x0000000e21057c10 */ /* 0x000fe20009ffe4ff */
[-C--:B--2---:R-:W-:Y:S02]  /*4d60*/  IMAD R3, R21, R22.reuse, RZ ;  /* 0x0000001615037224 */ /* 0x084fe400078e02ff */
[----:B------:R-:W-:-:S04]  /*4d70*/  IMAD.WIDE.U32 R30, R20, R22, R30 ;  /* 0x00000016141e7225 */ /* 0x000fc800078e001e */
[----:B------:R-:W-:Y:S02]  /*4d80*/  IMAD R3, R20, R23, R3 ;  /* 0x0000001714037224 */ /* 0x000fe400078e0203 */
[----:B------:R0:W2:Y:S04]  /*4d90*/  LDG.E.64.CONSTANT R20, desc[UR6][R4.64] ;  /* 0x0000000604147981 */ /* 0x0000a8000c1e9b00 */
[----:B------:R-:W2:Y:S01]  /*4da0*/  LDG.E.64 R22, desc[UR6][R16.64+0x60] ;  /* 0x0000600610167981 */ /* 0x000ea2000c1e1b00 */
[----:B------:R-:W-:Y:S01]  /*4db0*/  IMAD.IADD R31, R31, 0x1, R3 ;  /* 0x000000011f1f7824 */ /* 0x000fe200078e0203 */
[----:B0-----:R-:W-:-:S04]  /*4dc0*/  IADD3 R4, P3, R4, UR15, RZ ;  /* 0x0000000f04047c10 */ /* 0x001fc8000ff7e0ff */
[----:B------:R-:W-:Y:S01]  /*4dd0*/  IADD3.X R5, R5, UR14, RZ, P3, !PT ;  /* 0x0000000e05057c10 */ /* 0x000fe20009ffe4ff */
[----:B---3--:R-:W-:-:S04]  /*4de0*/  IMAD R3, R29, R6, RZ ;  /* 0x000000061d037224 */ /* 0x008fc800078e02ff */
[C---:B------:R-:W-:Y:S02]  /*4df0*/  IMAD R3, R28.reuse, R7, R3 ;  /* 0x000000071c037224 */ /* 0x040fe400078e0203 */
[----:B------:R-:W-:-:S05]  /*4e00*/  IMAD.WIDE.U32 R6, R28, R6, R30 ;  /* 0x000000061c067225 */ /* 0x000fca00078e001e */
[----:B------:R-:W-:Y:S01]  /*4e10*/  IADD3 R7, R7, R3, RZ ;  /* 0x0000000307077210 */ /* 0x000fe20007ffe0ff */
[----:B----4-:R-:W-:-:S04]  /*4e20*/  IMAD R3, R25, R26, RZ ;  /* 0x0000001a19037224 */ /* 0x010fc800078e02ff */
[C---:B------:R-:W-:Y:S02]  /*4e30*/  IMAD R3, R24.reuse, R27, R3 ;  /* 0x0000001b18037224 */ /* 0x040fe400078e0203 */
[----:B------:R-:W-:Y:S02]  /*4e40*/  IMAD.WIDE.U32 R26, R24, R26, R6 ;  /* 0x0000001a181a7225 */ /* 0x000fe400078e0006 */
[----:B------:R-:W3:Y:S04]  /*4e50*/  LDG.E.64 R6, desc[UR6][R16.64+0x68] ;  /* 0x0000680610067981 */ /* 0x000ee8000c1e1b00 */
[----:B------:R0:W3:Y:S01]  /*4e60*/  LDG.E.64.CONSTANT R24, desc[UR6][R4.64] ;  /* 0x0000000604187981 */ /* 0x0000e2000c1e9b00 */
[----:B------:R-:W-:Y:S01]  /*4e70*/  IMAD.IADD R27, R27, 0x1, R3 ;  /* 0x000000011b1b7824 */ /* 0x000fe200078e0203 */
[----:B0-----:R-:W-:-:S04]  /*4e80*/  IADD3 R4, P3, R4, UR15, RZ ;  /* 0x0000000f04047c10 */ /* 0x001fc8000ff7e0ff */
[----:B------:R-:W-:Y:S01]  /*4e90*/  IADD3.X R5, R5, UR14, RZ, P3, !PT ;  /* 0x0000000e05057c10 */ /* 0x000fe20009ffe4ff */
[----:B--2---:R-:W-:-:S04]  /*4ea0*/  IMAD R3, R21, R22, RZ ;  /* 0x0000001615037224 */ /* 0x004fc800078e02ff */
[C---:B------:R-:W-:Y:S02]  /*4eb0*/  IMAD R3, R20.reuse, R23, R3 ;  /* 0x0000001714037224 */ /* 0x040fe400078e0203 */
[----:B------:R-:W-:Y:S02]  /*4ec0*/  IMAD.WIDE.U32 R20, R20, R22, R26 ;  /* 0x0000001614147225 */ /* 0x000fe400078e001a */
[----:B------:R-:W2:Y:S04]  /*4ed0*/  LDG.E.64 R26, desc[UR6][R16.64+0x70] ;  /* 0x00007006101a7981 */ /* 0x000ea8000c1e1b00 */
[----:B------:R0:W2:Y:S04]  /*4ee0*/  LDG.E.64.CONSTANT R22, desc[UR6][R4.64] ;  /* 0x0000000604167981 */ /* 0x0000a8000c1e9b00 */
[----:B------:R-:W4:Y:S01]  /*4ef0*/  LDG.E.64 R16, desc[UR6][R16.64+0x78] ;  /* 0x0000780610107981 */ /* 0x000f22000c1e1b00 */
[----:B0-----:R-:W-:-:S04]  /*4f00*/  IADD3 R4, P3, R4, UR15, RZ ;  /* 0x0000000f04047c10 */ /* 0x001fc8000ff7e0ff */
[----:B------:R-:W-:-:S05]  /*4f10*/  IADD3.X R5, R5, UR14, RZ, P3, !PT ;  /* 0x0000000e05057c10 */ /* 0x000fca0009ffe4ff */
[----:B------:R0:W4:Y:S01]  /*4f20*/  LDG.E.64.CONSTANT R28, desc[UR6][R4.64] ;  /* 0x00000006041c7981 */ /* 0x000122000c1e9b00 */
[----:B------:R-:W-:Y:S02]  /*4f30*/  IADD3 R21, R21, R3, RZ ;  /* 0x0000000315157210 */ /* 0x000fe40007ffe0ff */
[----:B------:R-:W-:Y:S01]  /*4f40*/  IADD3 R2, P3, R2, -0x10, RZ ;  /* 0xfffffff002027810 */ /* 0x000fe20007f7e0ff */
[----:B---3--:R-:W-:-:S04]  /*4f50*/  IMAD R3, R25, R6, RZ ;  /* 0x0000000619037224 */ /* 0x008fc800078e02ff */
[C---:B------:R-:W-:Y:S02]  /*4f60*/  IMAD R3, R24.reuse, R7, R3 ;  /* 0x0000000718037224 */ /* 0x040fe400078e0203 */
[----:B------:R-:W-:-:S04]  /*4f70*/  IMAD.WIDE.U32 R6, R24, R6, R20 ;  /* 0x0000000618067225 */ /* 0x000fc800078e0014 */
[----:B------:R-:W-:Y:S01]  /*4f80*/  IMAD.IADD R7, R7, 0x1, R3 ;  /* 0x0000000107077824 */ /* 0x000fe200078e0203 */
[----:B------:R-:W-:Y:S02]  /*4f90*/  IADD3.X R0, R0, -0x1, RZ, P3, !PT ;  /* 0xffffffff00007810 */ /* 0x000fe40001ffe4ff */
[----:B------:R-:W-:-:S04]  /*4fa0*/  ISETP.GT.U32.AND P3, PT, R2, 0xc, PT ;  /* 0x0000000c0200780c */ /* 0x000fc80003f64070 */
[----:B------:R-:W-:Y:S01]  /*4fb0*/  ISETP.GT.AND.EX P3, PT, R0, RZ, PT, P3 ;  /* 0x000000ff0000720c */ /* 0x000fe20003f64330 */
[----:B------:R-:W-:Y:S01]  /*4fc0*/  UIADD3 UR4, UP0, UR4, 0x10, URZ ;  /* 0x0000001004047890 */ /* 0x000fe2000ff1e03f */
[----:B0-----:R-:W-:-:S03]  /*4fd0*/  IADD3 R4, P4, R4, UR15, RZ ;  /* 0x0000000f04047c10 */ /* 0x001fc6000ff9e0ff */
[----:B------:R-:W-:Y:S01]  /*4fe0*/  UIADD3.X UR5, URZ, UR5, URZ, UP0, !UPT ;  /* 0x000000053f057290 */ /* 0x000fe200087fe43f */
[-C--:B--2---:R-:W-:Y:S02]  /*4ff0*/  IMAD R3, R23, R26.reuse, RZ ;  /* 0x0000001a17037224 */ /* 0x084fe400078e02ff */
[----:B------:R-:W-:-:S04]  /*5000*/  IMAD.WIDE.U32 R6, R22, R26, R6 ;  /* 0x0000001a16067225 */ /* 0x000fc800078e0006 */
[----:B------:R-:W-:-:S05]  /*5010*/  IMAD R3, R22, R27, R3 ;  /* 0x0000001b16037224 */ /* 0x000fca00078e0203 */
[----:B------:R-:W-:Y:S01]  /*5020*/  IADD3 R7, R7, R3, RZ ;  /* 0x0000000307077210 */ /* 0x000fe20007ffe0ff */
[----:B----4-:R-:W-:-:S04]  /*5030*/  IMAD R3, R29, R16, RZ ;  /* 0x000000101d037224 */ /* 0x010fc800078e02ff */
[C---:B------:R-:W-:Y:S02]  /*5040*/  IMAD R3, R28.reuse, R17, R3 ;  /* 0x000000111c037224 */ /* 0x040fe400078e0203 */
[----:B------:R-:W-:-:S04]  /*5050*/  IMAD.WIDE.U32 R16, R28, R16, R6 ;  /* 0x000000101c107225 */ /* 0x000fc800078e0006 */
[----:B------:R-:W-:Y:S01]  /*5060*/  IMAD.IADD R8, R17, 0x1, R3 ;  /* 0x0000000111087824 */ /* 0x000fe200078e0203 */
[----:B------:R-:W-:Y:S02]  /*5070*/  IADD3.X R3, R5, UR14, RZ, P4, !PT ;  /* 0x0000000e05037c10 */ /* 0x000fe4000a7fe4ff */
[----:B------:R-:W-:Y:S01]  /*5080*/  MOV R7, R16 ;  /* 0x0000001000077202 */ /* 0x000fe20000000f00 */
[----:B------:R-:W-:Y:S06]  /*5090*/  @P3 BRA `(.L_x_670) ;  /* 0xfffffff400c03947 */ /* 0x000fec000383ffff */
.L_x_669:
        /* <DEDUP_REMOVED lines=17> */
[----:B------:R0:W3:Y:S04]  /*51b0*/  LDG.E.64.CONSTANT R4, desc[UR6][R24.64] ;  /* 0x0000000618047981 */ /* 0x0000e8000c1e9b00 */
[----:B------:R-:W5:Y:S01]  /*51c0*/  LDG.E.64 R6, desc[UR6][R16.64+0x10] ;  /* 0x0000100610067981 */ /* 0x000f62000c1e1b00 */
[----:B0-----:R-:W-:-:S04]  /*51d0*/  IADD3 R24, P0, R24, UR15, RZ ;  /* 0x0000000f18187c10 */ /* 0x001fc8000ff1e0ff */
[----:B------:R-:W-:Y:S01]  /*51e0*/  IADD3.X R25, R25, UR14, RZ, P0, !PT ;  /* 0x0000000e19197c10 */ /* 0x000fe200087fe4ff */
[-C--:B--2---:R-:W-:Y:S02]  /*51f0*/  IMAD R3, R21, R22.reuse, RZ ;  /* 0x0000001615037224 */ /* 0x084fe400078e02ff */
[----:B------:R-:W-:-:S04]  /*5200*/  IMAD.WIDE.U32 R28, R20, R22, R28 ;  /* 0x00000016141c7225 */ /* 0x000fc800078e001c */
[----:B------:R-:W-:Y:S02]  /*5210*/  IMAD R3, R20, R23, R3 ;  /* 0x0000001714037224 */ /* 0x000fe400078e0203 */
[----:B------:R0:W5:Y:S01]  /*5220*/  LDG.E.64.CONSTANT R22, desc[UR6][R24.64] ;  /* 0x0000000618167981 */ /* 0x000162000c1e9b00 */
[----:B------:R-:W-:Y:S01]  /*5230*/  IMAD.MOV.U32 R20, RZ, RZ, R28 ;  /* 0x000000ffff147224 */ /* 0x000fe200078e001c */
[----:B0-----:R-:W-:-:S04]  /*5240*/  IADD3 R24, P0, R24, UR15, RZ ;  /* 0x0000000f18187c10 */ /* 0x001fc8000ff1e0ff */
[----:B------:R-:W-:Y:S02]  /*5250*/  IADD3.X R25, R25, UR14, RZ, P0, !PT ;  /* 0x0000000e19197c10 */ /* 0x000fe400087fe4ff */
[----:B------:R-:W-:-:S03]  /*5260*/  IADD3 R28, P0, R24, UR15, RZ ;  /* 0x0000000f181c7c10 */ /* 0x000fc6000ff1e0ff */
[----:B------:R-:W4:Y:S01]  /*5270*/  LDG.E.64.CONSTANT R30, desc[UR6][R24.64] ;  /* 0x00000006181e7981 */ /* 0x000f22000c1e9b00 */
[----:B------:R-:W-:Y:S01]  /*5280*/  IADD3 R21, R29, R3, RZ ;  /* 0x000000031d157210 */ /* 0x000fe20007ffe0ff */
[----:B---3--:R-:W-:Y:S01]  /*5290*/  IMAD R3, R5, R26, RZ ;  /* 0x0000001a05037224 */ /* 0x008fe200078e02ff */
[----:B------:R-:W-:-:S03]  /*52a0*/  IADD3.X R29, R25, UR14, RZ, P0, !PT ;  /* 0x0000000e191d7c10 */ /* 0x000fc600087fe4ff */
[C---:B------:R-:W-:Y:S02]  /*52b0*/  IMAD R3, R4.reuse, R27, R3 ;  /* 0x0000001b04037224 */ /* 0x040fe400078e0203 */
[----:B------:R-:W-:Y:S02]  /*52c0*/  IMAD.WIDE.U32 R26, R4, R26, R20 ;  /* 0x0000001a041a7225 */ /* 0x000fe400078e0014 */
[----:B------:R-:W2:Y:S04]  /*52d0*/  LDG.E.64.CONSTANT R20, desc[UR6][R28.64] ;  /* 0x000000061c147981 */ /* 0x000ea8000c1e9b00 */
[----:B------:R-:W2:Y:S01]  /*52e0*/  LDG.E.64 R4, desc[UR6][R16.64+0x20] ;  /* 0x0000200610047981 */ /* 0x000ea2000c1e1b00 */
[----:B------:R-:W-:Y:S01]  /*52f0*/  IADD3 R27, R27, R3, RZ ;  /* 0x000000031b1b7210 */ /* 0x000fe20007ffe0ff */
[----:B-----5:R-:W-:-:S04]  /*5300*/  IMAD R3, R23, R6, RZ ;  /* 0x0000000617037224 */ /* 0x020fc800078e02ff */
[C---:B------:R-:W-:Y:S02]  /*5310*/  IMAD R3, R22.reuse, R7, R3 ;  /* 0x0000000716037224 */ /* 0x040fe400078e0203 */
[----:B------:R-:W-:Y:S01]  /*5320*/  IMAD.WIDE.U32 R6, R22, R6, R26 ;  /* 0x0000000616067225 */ /* 0x000fe200078e001a */
[----:B------:R-:W-:-:S03]  /*5330*/  IADD3 R22, P0, R28, UR15, RZ ;  /* 0x0000000f1c167c10 */ /* 0x000fc6000ff1e0ff */
[----:B------:R-:W-:Y:S01]  /*5340*/  IMAD.IADD R7, R7, 0x1, R3 ;  /* 0x0000000107077824 */ /* 0x000fe200078e0203 */
[----:B------:R-:W-:Y:S02]  /*5350*/  IADD3.X R23, R29, UR14, RZ, P0, !PT ;  /* 0x0000000e1d177c10 */ /* 0x000fe400087fe4ff */
[----:B------:R-:W3:Y:S04]  /*5360*/  LDG.E.64 R28, desc[UR6][R16.64+0x30] ;  /* 0x00003006101c7981 */ /* 0x000ee8000c1e1b00 */
[----:B------:R0:W5:Y:S01]  /*5370*/  LDG.E.64.CONSTANT R24, desc[UR6][R22.64] ;  /* 0x0000000616187981 */ /* 0x000162000c1e9b00 */
[-C--:B----4-:R-:W-:Y:S02]  /*5380*/  IMAD R3, R31, R32.reuse, RZ ;  /* 0x000000201f037224 */ /* 0x090fe400078e02ff */
[----:B------:R-:W-:-:S02]  /*5390*/  IMAD.WIDE.U32 R26, R30, R32, R6 ;  /* 0x000000201e1a7225 */ /* 0x000fc400078e0006 */
[----:B------:R-:W5:Y:S02]  /*53a0*/  LDG.E.64 R6, desc[UR6][R16.64+0x28] ;  /* 0x0000280610067981 */ /* 0x000f64000c1e1b00 */
[----:B------:R-:W-:Y:S01]  /*53b0*/  IMAD R3, R30, R33, R3 ;  /* 0x000000211e037224 */ /* 0x000fe200078e0203 */
[----:B0-----:R-:W-:-:S04]  /*53c0*/  IADD3 R22, P0, R22, UR15, RZ ;  /* 0x0000000f16167c10 */ /* 0x001fc8000ff1e0ff */
[----:B------:R-:W-:Y:S01]  /*53d0*/  IADD3 R27, R27, R3, RZ ;  /* 0x000000031b1b7210 */ /* 0x000fe20007ffe0ff */
[-C--:B--2---:R-:W-:Y:S01]  /*53e0*/  IMAD R3, R21, R4.reuse, RZ ;  /* 0x0000000415037224 */ /* 0x084fe200078e02ff */
[----:B------:R-:W-:Y:S01]  /*53f0*/  IADD3.X R23, R23, UR14, RZ, P0, !PT ;  /* 0x0000000e17177c10 */ /* 0x000fe200087fe4ff */
[----:B------:R-:W2:Y:S02]  /*5400*/  LDG.E.64 R16, desc[UR6][R16.64+0x38] ;  /* 0x0000380610107981 */ /* 0x000ea4000c1e1b00 */
[C---:B------:R-:W-:Y:S02]  /*5410*/  IMAD R3, R20.reuse, R5, R3 ;  /* 0x0000000514037224 */ /* 0x040fe400078e0203 */
[----:B------:R-:W-:Y:S01]  /*5420*/  IMAD.WIDE.U32 R20, R20, R4, R26 ;  /* 0x0000000414147225 */ /* 0x000fe200078e001a */
[----:B------:R-:W-:Y:S01]  /*5430*/  IADD3 R4, P0, R22, UR15, RZ ;  /* 0x0000000f16047c10 */ /* 0x000fe2000ff1e0ff */
[----:B------:R-:W3:Y:S03]  /*5440*/  LDG.E.64.CONSTANT R26, desc[UR6][R22.64] ;  /* 0x00000006161a7981 */ /* 0x000ee6000c1e9b00 */
[----:B------:R-:W-:-:S05]  /*5450*/  IADD3.X R5, R23, UR14, RZ, P0, !PT ;  /* 0x0000000e17057c10 */ /* 0x000fca00087fe4ff */
[----:B------:R0:W2:Y:S01]  /*5460*/  LDG.E.64.CONSTANT R22, desc[UR6][R4.64] ;  /* 0x0000000604167981 */ /* 0x0000a2000c1e9b00 */
[----:B------:R-:W-:Y:S01]  /*5470*/  IMAD.IADD R21, R21, 0x1, R3 ;  /* 0x0000000115157824 */ /* 0x000fe200078e0203 */
[----:B------:R-:W-:Y:S01]  /*5480*/  IADD3 R2, P4, R2, -0x8, RZ ;  /* 0xfffffff802027810 */ /* 0x000fe20007f9e0ff */
[----:B------:R-:W-:Y:S01]  /*5490*/  UIADD3 UR4, UP0, UR4, 0x8, URZ ;  /* 0x0000000804047890 */ /* 0x000fe2000ff1e03f */
[----:B------:R-:W-:Y:S02]  /*54a0*/  PLOP3.LUT P0, PT, PT, PT, PT, 0x8, 0x0 ;  /* 0x000000000000781c */ /* 0x000fe40003f0e170 */
[----:B------:R-:W-:Y:S02]  /*54b0*/  IADD3.X R0, R0, -0x1, RZ, P4, !PT ;  /* 0xffffffff00007810 */ /* 0x000fe400027fe4ff */
[----:B0-----:R-:W-:Y:S01]  /*54c0*/  IADD3 R4, P3, R4, UR15, RZ ;  /* 0x0000000f04047c10 */ /* 0x001fe2000ff7e0ff */
[----:B------:R-:W-:Y:S01]  /*54d0*/  UIADD3.X UR5, URZ, UR5, URZ, UP0, !UPT ;  /* 0x000000053f057290 */ /* 0x000fe200087fe43f */
[----:B-----5:R-:W-:-:S04]  /*54e0*/  IMAD R3, R25, R6, RZ ;  /* 0x0000000619037224 */ /* 0x020fc800078e02ff */
[C---:B------:R-:W-:Y:S02]  /*54f0*/  IMAD R3, R24.reuse, R7, R3 ;  /* 0x0000000718037224 */ /* 0x040fe400078e0203 */
[----:B------:R-:W-:-:S05]  /*5500*/  IMAD.WIDE.U32 R6, R24, R6, R20 ;  /* 0x0000000618067225 */ /* 0x000fca00078e0014 */
[----:B------:R-:W-:Y:S01]  /*5510*/  IADD3 R7, R7, R3, RZ ;  /* 0x0000000307077210 */ /* 0x000fe20007ffe0ff */
[-C--:B---3--:R-:W-:Y:S02]  /*5520*/  IMAD R3, R27, R28.reuse, RZ ;  /* 0x0000001c1b037224 */ /* 0x088fe400078e02ff */
[----:B------:R-:W-:-:S04]  /*5530*/  IMAD.WIDE.U32 R6, R26, R28, R6 ;  /* 0x0000001c1a067225 */ /* 0x000fc800078e0006 */
[----:B------:R-:W-:Y:S02]  /*5540*/  IMAD R3, R26, R29, R3 ;  /* 0x0000001d1a037224 */ /* 0x000fe400078e0203 */
[-C--:B--2---:R-:W-:Y:S02]  /*5550*/  IMAD R21, R23, R16.reuse, RZ ;  /* 0x0000001017157224 */ /* 0x084fe400078e02ff */
[----:B------:R-:W-:Y:S02]  /*5560*/  IMAD.IADD R7, R7, 0x1, R3 ;  /* 0x0000000107077824 */ /* 0x000fe400078e0203 */
[C---:B------:R-:W-:Y:S02]  /*5570*/  IMAD R21, R22.reuse, R17, R21 ;  /* 0x0000001116157224 */ /* 0x040fe400078e0215 */
[----:B------:R-:W-:Y:S01]  /*5580*/  IMAD.WIDE.U32 R16, R22, R16, R6 ;  /* 0x0000001016107225 */ /* 0x000fe200078e0006 */
[----:B------:R-:W-:-:S03]  /*5590*/  IADD3.X R3, R5, UR14, RZ, P3, !PT ;  /* 0x0000000e05037c10 */ /* 0x000fc60009ffe4ff */
[----:B------:R-:W-:Y:S01]  /*55a0*/  IMAD.MOV.U32 R7, RZ, RZ, R16 ;  /* 0x000000ffff077224 */ /* 0x000fe200078e0010 */
[----:B------:R-:W-:-:S07]  /*55b0*/  IADD3 R8, R17, R21, RZ ;  /* 0x0000001511087210 */ /* 0x000fce0007ffe0ff */
.L_x_671:
[----:B------:R-:W-:-:S04]  /*55c0*/  ISETP.NE.U32.AND P3, PT, R2, RZ, PT ;  /* 0x000000ff0200720c */ /* 0x000fc80003f65070 */
[----:B------:R-:W-:-:S13]  /*55d0*/  ISETP.NE.OR.EX P0, PT, R0, RZ, P0, P3 ;  /* 0x000000ff0000720c */ /* 0x000fda0000705730 */
[----:B------:R-:W-:Y:S05]  /*55e0*/  @!P0 BRA `(.L_x_667) ;  /* 0x0000000000c08947 */ /* 0x000fea0003800000 */
.L_x_668:
        /* <DEDUP_REMOVED lines=15> */
[----:B------:R-:W-:Y:S01]  /*56e0*/  IMAD.MOV.U32 R5, RZ, RZ, R8 ;  /* 0x000000ffff057224 */ /* 0x000fe200078e0008 */
        /* <DEDUP_REMOVED lines=9> */
[----:B------:R-:W-:Y:S01]  /*5780*/  IADD3 R5, R5, R3, RZ ;  /* 0x0000000305057210 */ /* 0x000fe20007ffe0ff */
[----:B---3--:R-:W-:-:S04]  /*5790*/  IMAD R3, R27, R28, RZ ;  /* 0x0000001c1b037224 */ /* 0x008fc800078e02ff */
[-C--:B------:R-:W-:Y:S02]  /*57a0*/  IMAD R3, R29, R26.reuse, R3 ;  /* 0x0000001a1d037224 */ /* 0x080fe400078e0203 */
[----:B------:R-:W-:Y:S01]  /*57b0*/  IMAD.WIDE.U32 R4, R28, R26, R4 ;  /* 0x0000001a1c047225 */ /* 0x000fe200078e0004 */
[----:B------:R-:W-:-:S03]  /*57c0*/  IADD3 R2, P0, R2, -0x4, RZ ;  /* 0xfffffffc02027810 */ /* 0x000fc60007f1e0ff */
[----:B------:R-:W-:Y:S01]  /*57d0*/  IMAD.IADD R5, R5, 0x1, R3 ;  /* 0x0000000105057824 */ /* 0x000fe200078e0203 */
[----:B------:R-:W-:Y:S02]  /*57e0*/  IADD3.X R0, R0, -0x1, RZ, P0, !PT ;  /* 0xffffffff00007810 */ /* 0x000fe400007fe4ff */
[----:B------:R-:W-:-:S04]  /*57f0*/  ISETP.NE.U32.AND P0, PT, R2, RZ, PT ;  /* 0x000000ff0200720c */ /* 0x000fc80003f05070 */
[----:B------:R-:W-:Y:S01]  /*5800*/  ISETP.NE.AND.EX P0, PT, R0, RZ, PT, P0 ;  /* 0x000000ff0000720c */ /* 0x000fe20003f05300 */
[----:B------:R-:W-:-:S04]  /*5810*/  UIADD3 UR4, UP0, UR4, 0x4, URZ ;  /* 0x0000000404047890 */ /* 0x000fc8000ff1e03f */
[----:B------:R-:W-:Y:S01]  /*5820*/  UIADD3.X UR5, URZ, UR5, URZ, UP0, !UPT ;  /* 0x000000053f057290 */ /* 0x000fe200087fe43f */
[----:B----4-:R-:W-:Y:S02]  /*5830*/  IMAD R3, R23, R6, RZ ;  /* 0x0000000617037224 */ /* 0x010fe400078e02ff */
[----:B------:R-:W-:-:S04]  /*5840*/  IMAD.WIDE.U32 R4, R6, R22, R4 ;  /* 0x0000001606047225 */ /* 0x000fc800078e0004 */
[----:B------:R-:W-:-:S05]  /*5850*/  IMAD R3, R7, R22, R3 ;  /* 0x0000001607037224 */ /* 0x000fca00078e0203 */
[----:B------:R-:W-:Y:S01]  /*5860*/  IADD3 R5, R5, R3, RZ ;  /* 0x0000000305057210 */ /* 0x000fe20007ffe0ff */
[----:B-----5:R-:W-:-:S04]  /*5870*/  IMAD R3, R25, R16, RZ ;  /* 0x0000001019037224 */ /* 0x020fc800078e02ff */
[-C--:B------:R-:W-:Y:S02]  /*5880*/  IMAD R3, R17, R24.reuse, R3 ;  /* 0x0000001811037224 */ /* 0x080fe400078e0203 */
[----:B------:R-:W-:Y:S01]  /*5890*/  IMAD.WIDE.U32 R16, R16, R24, R4 ;  /* 0x0000001810107225 */ /* 0x000fe200078e0004 */
[----:B------:R-:W-:-:S03]  /*58a0*/  IADD3 R4, P3, R20, UR15, RZ ;  /* 0x0000000f14047c10 */ /* 0x000fc6000ff7e0ff */
[----:B------:R-:W-:Y:S01]  /*58b0*/  IMAD.IADD R8, R17, 0x1, R3 ;  /* 0x0000000111087824 */ /* 0x000fe200078e0203 */
[----:B------:R-:W-:Y:S02]  /*58c0*/  IADD3.X R3, R21, UR14, RZ, P3, !PT ;  /* 0x0000000e15037c10 */ /* 0x000fe40009ffe4ff */
[----:B------:R-:W-:Y:S01]  /*58d0*/  MOV R7, R16 ;  /* 0x0000001000077202 */ /* 0x000fe20000000f00 */
[----:B------:R-:W-:Y:S06]  /*58e0*/  @P0 BRA `(.L_x_668) ;  /* 0xfffffffc00400947 */ /* 0x000fec000383ffff */
.L_x_667:
[----:B------:R-:W-:Y:S05]  /*58f0*/  @!P2 BRA `(.L_x_672) ;  /* 0x0000000000e0a947 */ /* 0x000fea0003800000 */
[----:B------:R-:W-:Y:S01]  /*5900*/  ULDC.64 UR12, c[0x0][0x220] ;  /* 0x00008800000c7ab9 */ /* 0x000fe20000000a00 */
[----:B------:R-:W-:Y:S01]  /*5910*/  ULDC.64 UR14, c[0x0][0x230] ;  /* 0x00008c00000e7ab9 */ /* 0x000fe20000000a00 */
[----:B------:R-:W-:Y:S01]  /*5920*/  IMAD R3, R19, UR12, RZ ;  /* 0x0000000c13037c24 */ /* 0x000fe2000f8e02ff */
[----:B------:R-:W-:Y:S01]  /*5930*/  ULEA UR9, UP0, UR4, UR14, 0x3 ;  /* 0x0000000e04097291 */ /* 0x000fe2000f80183f */
[----:B------:R-:W-:Y:S01]  /*5940*/  IMAD.WIDE.U32 R16, R18, UR12, RZ ;  /* 0x0000000c12107c25 */ /* 0x000fe2000f8e00ff */
[----:B------:R-:W-:-:S03]  /*5950*/  UIMAD UR12, UR5, UR10, URZ ;  /* 0x0000000a050c72a4 */ /* 0x000fc6000f8e023f */
[----:B------:R-:W-:Y:S01]  /*5960*/  IMAD R3, R18, UR13, R3 ;  /* 0x0000000d12037c24 */ /* 0x000fe2000f8e0203 */
[----:B------:R-:W-:Y:S01]  /*5970*/  UIMAD UR12, UR4, UR11, UR12 ;  /* 0x0000000b040c72a4 */ /* 0x000fe2000f8e020c */
[----:B------:R-:W-:Y:S02]  /*5980*/  MOV R2, UR9 ;  /* 0x0000000900027c02 */ /* 0x000fe40008000f00 */
[----:B------:R-:W-:Y:S01]  /*5990*/  IMAD.IADD R17, R17, 0x1, R3 ;  /* 0x0000000111117824 */ /* 0x000fe200078e0203 */
[----:B------:R-:W-:Y:S01]  /*59a0*/  MOV R3, UR4 ;  /* 0x0000000400037c02 */ /* 0x000fe20008000f00 */
[----:B------:R-:W-:-:S03]  /*59b0*/  ULEA.HI.X UR4, UR4, UR15, UR5, 0x3, UP0 ;  /* 0x0000000f04047291 */ /* 0x000fc600080f1c05 */
[----:B------:R-:W-:Y:S01]  /*59c0*/  ULDC.64 UR14, c[0x0][0x218] ;  /* 0x00008600000e7ab9 */ /* 0x000fe20000000a00 */
[----:B------:R-:W-:-:S04]  /*59d0*/  IMAD.WIDE.U32 R16, R3, UR10, R16 ;  /* 0x0000000a03107c25 */ /* 0x000fc8000f8e0010 */
[----:B------:R-:W-:Y:S01]  /*59e0*/  VIADD R5, R17, UR12 ;  /* 0x0000000c11057c36 */ /* 0x000fe20008000000 */
[----:B------:R-:W-:Y:S01]  /*59f0*/  LEA R4, P0, R16, UR14, 0x3 ;  /* 0x0000000e10047c11 */ /* 0x000fe2000f8018ff */
[----:B------:R-:W-:-:S03]  /*5a00*/  IMAD.U32 R3, RZ, RZ, UR4 ;  /* 0x00000004ff037e24 */ /* 0x000fc6000f8e00ff */
[----:B------:R-:W-:Y:S02]  /*5a10*/  LEA.HI.X R5, R16, UR15, R5, 0x3, P0 ;  /* 0x0000000f10057c11 */ /* 0x000fe400080f1c05 */
[----:B------:R-:W2:Y:S04]  /*5a20*/  LDG.E.64 R18, desc[UR6][R2.64] ;  /* 0x0000000602127981 */ /* 0x000ea8000c1e1b00 */
[----:B------:R-:W2:Y:S01]  /*5a30*/  LDG.E.64.CONSTANT R16, desc[UR6][R4.64] ;  /* 0x0000000604107981 */ /* 0x000ea2000c1e9b00 */
[----:B------:R-:W-:Y:S01]  /*5a40*/  ISETP.NE.U32.AND P0, PT, R37, 0x1, PT ;  /* 0x000000012500780c */ /* 0x000fe20003f05070 */
[----:B------:R-:W-:Y:S01]  /*5a50*/  IMAD.MOV.U32 R21, RZ, RZ, R8 ;  /* 0x000000ffff157224 */ /* 0x000fe200078e0008 */
[----:B------:R-:W-:Y:S02]  /*5a60*/  MOV R20, R7 ;  /* 0x0000000700147202 */ /* 0x000fe40000000f00 */
[----:B------:R-:W-:Y:S01]  /*5a70*/  ISETP.NE.AND.EX P0, PT, RZ, RZ, PT, P0 ;  /* 0x000000ffff00720c */ /* 0x000fe20003f05300 */
[----:B--2---:R-:W-:-:S02]  /*5a80*/  IMAD R17, R17, R18, RZ ;  /* 0x0000001211117224 */ /* 0x004fc400078e02ff */
[----:B------:R-:W-:-:S04]  /*5a90*/  IMAD.WIDE.U32 R20, R16, R18, R20 ;  /* 0x0000001210147225 */ /* 0x000fc800078e0014 */
[----:B------:R-:W-:Y:S01]  /*5aa0*/  IMAD R17, R16, R19, R17 ;  /* 0x0000001310117224 */ /* 0x000fe200078e0211 */
[----:B------:R-:W-:-:S03]  /*5ab0*/  MOV R7, R20 ;  /* 0x0000001400077202 */ /* 0x000fc60000000f00 */
[----:B------:R-:W-:Y:S02]  /*5ac0*/  IMAD.IADD R8, R21, 0x1, R17 ;  /* 0x0000000115087824 */ /* 0x000fe400078e0211 */
[----:B------:R-:W-:Y:S05]  /*5ad0*/  @!P0 BRA `(.L_x_672) ;  /* 0x0000000000688947 */ /* 0x000fea0003800000 */
[----:B------:R-:W-:Y:S01]  /*5ae0*/  ISETP.NE.U32.AND P0, PT, R37, 0x2, PT ;  /* 0x000000022500780c */ /* 0x000fe20003f05070 */
[----:B------:R-:W-:Y:S02]  /*5af0*/  USHF.L.U32 UR5, UR10, 0x3, URZ ;  /* 0x000000030a057899 */ /* 0x000fe4000800063f */
[----:B------:R-:W-:Y:S01]  /*5b00*/  USHF.L.U64.HI UR4, UR10, 0x3, UR11 ;  /* 0x000000030a047899 */ /* 0x000fe2000801020b */
[----:B------:R-:W-:-:S03]  /*5b10*/  ISETP.NE.AND.EX P0, PT, RZ, RZ, PT, P0 ;  /* 0x000000ffff00720c */ /* 0x000fc60003f05300 */
[----:B------:R-:W-:-:S04]  /*5b20*/  IADD3 R22, P3, R4, UR5, RZ ;  /* 0x0000000504167c10 */ /* 0x000fc8000ff7e0ff */
[----:B------:R-:W-:Y:S02]  /*5b30*/  IADD3.X R23, R5, UR4, RZ, P3, !PT ;  /* 0x0000000405177c10 */ /* 0x000fe40009ffe4ff */
[----:B------:R-:W2:Y:S04]  /*5b40*/  LDG.E.64 R4, desc[UR6][R2.64+0x8] ;  /* 0x0000080602047981 */ /* 0x000ea8000c1e1b00 */
[----:B------:R-:W2:Y:S01]  /*5b50*/  LDG.E.64.CONSTANT R16, desc[UR6][R22.64] ;  /* 0x0000000616107981 */ /* 0x000ea2000c1e9b00 */
[----:B------:R-:W-:-:S03]  /*5b60*/  @P0 IADD3 R20, P3, R22, UR5, RZ ;  /* 0x0000000516140c10 */ /* 0x000fc6000ff7e0ff */
[----:B------:R0:W3:Y:S01]  /*5b70*/  @P0 LDG.E.64 R18, desc[UR6][R2.64+0x10] ;  /* 0x0000100602120981 */ /* 0x0000e2000c1e1b00 */
[----:B------:R-:W-:-:S06]  /*5b80*/  @P0 IADD3.X R21, R23, UR4, RZ, P3, !PT ;  /* 0x0000000417150c10 */ /* 0x000fcc0009ffe4ff */
[----:B------:R-:W3:Y:S01]  /*5b90*/  @P0 LDG.E.64.CONSTANT R20, desc[UR6][R20.64] ;  /* 0x0000000614140981 */ /* 0x000ee2000c1e9b00 */
[----:B------:R-:W-:Y:S01]  /*5ba0*/  MOV R24, R7 ;  /* 0x0000000700187202 */ /* 0x000fe20000000f00 */
[----:B------:R-:W-:Y:S02]  /*5bb0*/  IMAD.MOV.U32 R25, RZ, RZ, R8 ;  /* 0x000000ffff197224 */ /* 0x000fe400078e0008 */
[-C--:B--2---:R-:W-:Y:S02]  /*5bc0*/  IMAD R17, R17, R4.reuse, RZ ;  /* 0x0000000411117224 */ /* 0x084fe400078e02ff */
[----:B------:R-:W-:-:S04]  /*5bd0*/  IMAD.WIDE.U32 R24, R16, R4, R24 ;  /* 0x0000000410187225 */ /* 0x000fc800078e0018 */
[----:B------:R-:W-:Y:S01]  /*5be0*/  IMAD R17, R16, R5, R17 ;  /* 0x0000000510117224 */ /* 0x000fe200078e0211 */
[----:B------:R-:W-:-:S03]  /*5bf0*/  MOV R7, R24 ;  /* 0x0000001800077202 */ /* 0x000fc60000000f00 */
[----:B------:R-:W-:Y:S01]  /*5c00*/  IMAD.IADD R8, R25, 0x1, R17 ;  /* 0x0000000119087824 */ /* 0x000fe200078e0211 */
[----:B0-----:R-:W-:Y:S01]  /*5c10*/  @P0 MOV R2, R7 ;  /* 0x0000000700020202 */ /* 0x001fe20000000f00 */
[-C--:B---3--:R-:W-:Y:S02]  /*5c20*/  @P0 IMAD R5, R21, R18.reuse, RZ ;  /* 0x0000001215050224 */ /* 0x088fe400078e02ff */
[----:B------:R-:W-:Y:S02]  /*5c30*/  @P0 IMAD.MOV.U32 R3, RZ, RZ, R8 ;  /* 0x000000ffff030224 */ /* 0x000fe400078e0008 */
[C---:B------:R-:W-:Y:S02]  /*5c40*/  @P0 IMAD R5, R20.reuse, R19, R5 ;  /* 0x0000001314050224 */ /* 0x040fe400078e0205 */
[----:B------:R-:W-:-:S04]  /*5c50*/  @P0 IMAD.WIDE.U32 R18, R20, R18, R2 ;  /* 0x0000001214120225 */ /* 0x000fc800078e0002 */
[----:B------:R-:W-:Y:S01]  /*5c60*/  @P0 IMAD.MOV.U32 R7, RZ, RZ, R18 ;  /* 0x000000ffff070224 */ /* 0x000fe200078e0012 */
[----:B------:R-:W-:-:S07]  /*5c70*/  @P0 IADD3 R8, R19, R5, RZ ;  /* 0x0000000513080210 */ /* 0x000fce0007ffe0ff */
.L_x_672:
        /* <DEDUP_REMOVED lines=29> */
.L_x_676:
[----:B------:R-:W-:Y:S01]  /*5e50*/  ULEA UR9, UP0, UR4, UR16, 0x3 ;  /* 0x0000001004097291 */ /* 0x000fe2000f80183f */
[----:B------:R-:W-:Y:S01]  /*5e60*/  IMAD.MOV.U32 R4, RZ, RZ, R3 ;  /* 0x000000ffff047224 */ /* 0x000fe200078e0003 */
[----:B------:R-:W-:Y:S02]  /*5e70*/  MOV R5, R24 ;  /* 0x0000001800057202 */ /* 0x000fe40000000f00 */
[----:B------:R-:W-:Y:S02]  /*5e80*/  ULEA.HI.X UR12, UR4, UR17, UR5, 0x3, UP0 ;  /* 0x00000011040c7291 */ /* 0x000fe400080f1c05 */
[----:B------:R-:W-:Y:S01]  /*5e90*/  IMAD.U32 R16, RZ, RZ, UR9 ;  /* 0x00000009ff107e24 */ /* 0x000fe2000f8e00ff */
[----:B------:R-:W2:Y:S03]  /*5ea0*/  LDG.E.64.CONSTANT R22, desc[UR6][R4.64] ;  /* 0x0000000604167981 */ /* 0x000ea6000c1e9b00 */
[----:B------:R-:W-:-:S05]  /*5eb0*/  MOV R17, UR12 ;  /* 0x0000000c00117c02 */ /* 0x000fca0008000f00 */
        /* <DEDUP_REMOVED lines=20> */
[----:B---3--:R-:W-:-:S03]  /*6000*/  IMAD R3, R5, R20, RZ ;  /* 0x0000001405037224 */ /* 0x008fc600078e02ff */
[----:B------:R-:W-:Y:S01]  /*6010*/  IADD3.X R29, R29, UR14, RZ, P3, !PT ;  /* 0x0000000e1d1d7c10 */ /* 0x000fe20009ffe4ff */
[C---:B------:R-:W-:Y:S02]  /*6020*/  IMAD R3, R4.reuse, R21, R3 ;  /* 0x0000001504037224 */ /* 0x040fe400078e0203 */
[----:B------:R-:W-:Y:S02]  /*6030*/  IMAD.WIDE.U32 R30, R4, R20, R30 ;  /* 0x00000014041e7225 */ /* 0x000fe400078e001e */
[----:B------:R0:W3:Y:S04]  /*6040*/  LDG.E.64.CONSTANT R20, desc[UR6][R28.64] ;  /* 0x000000061c147981 */ /* 0x0000e8000c1e9b00 */
[----:B------:R-:W3:Y:S01]  /*6050*/  LDG.E.64 R4, desc[UR6][R16.64+0x20] ;  /* 0x0000200610047981 */ /* 0x000ee2000c1e1b00 */
        /* <DEDUP_REMOVED lines=19> */
[----:B---3--:R-:W-:Y:S01]  /*6190*/  IMAD R3, R21, R4, RZ ;  /* 0x0000000415037224 */ /* 0x008fe200078e02ff */
[----:B------:R-:W3:Y:S03]  /*61a0*/  LDG.E.64 R28, desc[UR6][R16.64+0x38] ;  /* 0x00003806101c7981 */ /* 0x000ee6000c1e1b00 */
[----:B------:R-:W-:-:S02]  /*61b0*/  IMAD R3, R20, R5, R3 ;  /* 0x0000000514037224 */ /* 0x000fc400078e0203 */
[----:B------:R-:W-:Y:S02]  /*61c0*/  IMAD.WIDE.U32 R4, R20, R4, R30 ;  /* 0x0000000414047225 */ /* 0x000fe400078e001e */
[----:B------:R-:W3:Y:S01]  /*61d0*/  LDG.E.64.CONSTANT R20, desc[UR6][R32.64] ;  /* 0x0000000620147981 */ /* 0x000ee2000c1e9b00 */
[----:B------:R-:W-:Y:S01]  /*61e0*/  IADD3 R30, P3, R32, UR15, RZ ;  /* 0x0000000f201e7c10 */ /* 0x000fe2000ff7e0ff */
[----:B------:R-:W-:-:S03]  /*61f0*/  IMAD.IADD R5, R5, 0x1, R3 ;  /* 0x0000000105057824 */ /* 0x000fc600078e0203 */
[----:B------:R-:W-:Y:S02]  /*6200*/  IADD3.X R31, R33, UR14, RZ, P3, !PT ;  /* 0x0000000e211f7c10 */ /* 0x000fe40009ffe4ff */
[----:B------:R-:W5:Y:S01]  /*6210*/  LDG.E.64 R32, desc[UR6][R16.64+0x58] ;  /* 0x0000580610207981 */ /* 0x000f62000c1e1b00 */
        /* <DEDUP_REMOVED lines=20> */
[-C--:B----4-:R-:W-:Y:S02]  /*6360*/  IMAD R3, R5, R24.reuse, RZ ;  /* 0x0000001805037224 */ /* 0x090fe400078e02ff */
[----:B------:R-:W-:Y:S01]  /*6370*/  IMAD.WIDE.U32 R26, R4, R24, R20 ;  /* 0x00000018041a7225 */ /* 0x000fe200078e0014 */
[----:B------:R-:W-:Y:S01]  /*6380*/  IADD3 R24, P3, R28, UR15, RZ ;  /* 0x0000000f1c187c10 */ /* 0x000fe2000ff7e0ff */
[----:B------:R0:W3:Y:S02]  /*6390*/  LDG.E.64.CONSTANT R20, desc[UR6][R28.64] ;  /* 0x000000061c147981 */ /* 0x0000e4000c1e9b00 */
[----:B------:R-:W-:Y:S02]  /*63a0*/  IMAD R3, R4, R25, R3 ;  /* 0x0000001904037224 */ /* 0x000fe400078e0203 */
[----:B------:R-:W3:Y:S01]  /*63b0*/  LDG.E.64 R4, desc[UR6][R16.64+0x50] ;  /* 0x0000500610047981 */ /* 0x000ee2000c1e1b00 */
[----:B------:R-:W-:Y:S01]  /*63c0*/  IADD3.X R25, R29, UR14, RZ, P3, !PT ;  /* 0x0000000e1d197c10 */ /* 0x000fe20009ffe4ff */
[----:B------:R-:W-:-:S04]  /*63d0*/  IMAD.IADD R27, R27, 0x1, R3 ;  /* 0x000000011b1b7824 */ /* 0x000fc800078e0203 */
[----:B------:R-:W5:Y:S01]  /*63e0*/  LDG.E.64.CONSTANT R30, desc[UR6][R24.64] ;  /* 0x00000006181e7981 */ /* 0x000f62000c1e9b00 */
        /* <DEDUP_REMOVED lines=8> */
[----:B---3--:R-:W-:-:S04]  /*6470*/  IMAD R3, R21, R4, RZ ;  /* 0x0000000415037224 */ /* 0x008fc800078e02ff */
[C---:B------:R-:W-:Y:S02]  /*6480*/  IMAD R3, R20.reuse, R5, R3 ;  /* 0x0000000514037224 */ /* 0x040fe400078e0203 */
[----:B------:R-:W-:Y:S01]  /*6490*/  IMAD.WIDE.U32 R20, R20, R4, R26 ;  /* 0x0000000414147225 */ /* 0x000fe200078e001a */
[----:B------:R-:W-:-:S03]  /*64a0*/  IADD3 R4, P3, R28, UR15, RZ ;  /* 0x0000000f1c047c10 */ /* 0x000fc6000ff7e0ff */
[----:B------:R-:W-:Y:S01]  /*64b0*/  IMAD.IADD R21, R21, 0x1, R3 ;  /* 0x0000000115157824 */ /* 0x000fe200078e0203 */
[----:B------:R-:W-:Y:S01]  /*64c0*/  IADD3.X R5, R29, UR14, RZ, P3, !PT ;  /* 0x0000000e1d057c10 */ /* 0x000fe20009ffe4ff */
[-C--:B-----5:R-:W-:Y:S01]  /*64d0*/  IMAD R3, R31, R32.reuse, RZ ;  /* 0x000000201f037224 */ /* 0x0a0fe200078e02ff */
[----:B------:R-:W3:Y:S01]  /*64e0*/  LDG.E.64 R28, desc[UR6][R16.64+0x78] ;  /* 0x00007806101c7981 */ /* 0x000ee2000c1e1b00 */
[----:B------:R-:W-:-:S03]  /*64f0*/  IMAD.WIDE.U32 R26, R30, R32, R20 ;  /* 0x000000201e1a7225 */ /* 0x000fc600078e0014 */
[----:B------:R0:W4:Y:S01]  /*6500*/  LDG.E.64.CONSTANT R24, desc[UR6][R4.64] ;  /* 0x0000000604187981 */ /* 0x000122000c1e9b00 */
[----:B------:R-:W-:-:S03]  /*6510*/  IMAD R3, R30, R33, R3 ;  /* 0x000000211e037224 */ /* 0x000fc600078e0203 */
[----:B------:R-:W4:Y:S02]  /*6520*/  LDG.E.64 R20, desc[UR6][R16.64+0x68] ;  /* 0x0000680610147981 */ /* 0x000f24000c1e1b00 */
[----:B------:R-:W-:Y:S02]  /*6530*/  IADD3 R27, R27, R3, RZ ;  /* 0x000000031b1b7210 */ /* 0x000fe40007ffe0ff */
[----:B0-----:R-:W-:-:S04]  /*6540*/  IADD3 R4, P3, R4, UR15, RZ ;  /* 0x0000000f04047c10 */ /* 0x001fc8000ff7e0ff */
[----:B------:R-:W-:Y:S01]  /*6550*/  IADD3.X R5, R5, UR14, RZ, P3, !PT ;  /* 0x0000000e05057c10 */ /* 0x000fe20009ffe4ff */
[----:B--2---:R-:W-:-:S04]  /*6560*/  IMAD R3, R19, R22, RZ ;  /* 0x0000001613037224 */ /* 0x004fc800078e02ff */
[C---:B------:R-:W-:Y:S02]  /*6570*/  IMAD R3, R18.reuse, R23, R3 ;  /* 0x0000001712037224 */ /* 0x040fe400078e0203 */
[----:B------:R-:W-:Y:S02]  /*6580*/  IMAD.WIDE.U32 R18, R18, R22, R26 ;  /* 0x0000001612127225 */ /* 0x000fe400078e001a */
[----:B------:R0:W2:Y:S04]  /*6590*/  LDG.E.64.CONSTANT R22, desc[UR6][R4.64] ;  /* 0x0000000604167981 */ /* 0x0000a8000c1e9b00 */
[----:B------:R-:W2:Y:S01]  /*65a0*/  LDG.E.64 R26, desc[UR6][R16.64+0x70] ;  /* 0x00007006101a7981 */ /* 0x000ea2000c1e1b00 */
[----:B0-----:R-:W-:-:S04]  /*65b0*/  IADD3 R4, P3, R4, UR15, RZ ;  /* 0x0000000f04047c10 */ /* 0x001fc8000ff7e0ff */
[----:B------:R-:W-:-:S05]  /*65c0*/  IADD3.X R5, R5, UR14, RZ, P3, !PT ;  /* 0x0000000e05057c10 */ /* 0x000fca0009ffe4ff */
[----:B------:R-:W3:Y:S01]  /*65d0*/  LDG.E.64.CONSTANT R16, desc[UR6][R4.64] ;  /* 0x0000000604107981 */ /* 0x000ee2000c1e9b00 */
[----:B------:R-:W-:Y:S01]  /*65e0*/  IMAD.IADD R19, R19, 0x1, R3 ;  /* 0x0000000113137824 */ /* 0x000fe200078e0203 */
[----:B------:R-:W-:Y:S01]  /*65f0*/  IADD3 R2, P3, R2, -0x10, RZ ;  /* 0xfffffff002027810 */ /* 0x000fe20007f7e0ff */
[-C--:B----4-:R-:W-:Y:S02]  /*6600*/  IMAD R3, R25, R20.reuse, RZ ;  /* 0x0000001419037224 */ /* 0x090fe400078e02ff */
[----:B------:R-:W-:-:S04]  /*6610*/  IMAD.WIDE.U32 R18, R24, R20, R18 ;  /* 0x0000001418127225 */ /* 0x000fc800078e0012 */
[----:B------:R-:W-:Y:S01]  /*6620*/  IMAD R3, R24, R21, R3 ;  /* 0x0000001518037224 */ /* 0x000fe200078e0203 */
[----:B------:R-:W-:-:S04]  /*6630*/  IADD3.X R0, R0, -0x1, RZ, P3, !PT ;  /* 0xffffffff00007810 */ /* 0x000fc80001ffe4ff */
[----:B------:R-:W-:Y:S02]  /*6640*/  IADD3 R19, R19, R3, RZ ;  /* 0x0000000313137210 */ /* 0x000fe40007ffe0ff */
[----:B------:R-:W-:-:S04]  /*6650*/  ISETP.GT.U32.AND P3, PT, R2, 0xc, PT ;  /* 0x0000000c0200780c */ /* 0x000fc80003f64070 */
[----:B------:R-:W-:Y:S01]  /*6660*/  ISETP.GT.AND.EX P3, PT, R0, RZ, PT, P3 ;  /* 0x000000ff0000720c */ /* 0x000fe20003f64330 */
[----:B------:R-:W-:-:S04]  /*6670*/  UIADD3 UR4, UP0, UR4, 0x10, URZ ;  /* 0x0000001004047890 */ /* 0x000fc8000ff1e03f */
[----:B------:R-:W-:Y:S01]  /*6680*/  UIADD3.X UR5, URZ, UR5, URZ, UP0, !UPT ;  /* 0x000000053f057290 */ /* 0x000fe200087fe43f */
[-C--:B--2---:R-:W-:Y:S02]  /*6690*/  IMAD R3, R23, R26.reuse, RZ ;  /* 0x0000001a17037224 */ /* 0x084fe400078e02ff */
[----:B------:R-:W-:-:S04]  /*66a0*/  IMAD.WIDE.U32 R18, R22, R26, R18 ;  /* 0x0000001a16127225 */ /* 0x000fc800078e0012 */
[----:B------:R-:W-:-:S04]  /*66b0*/  IMAD R3, R22, R27, R3 ;  /* 0x0000001b16037224 */ /* 0x000fc800078e0203 */
[----:B------:R-:W-:Y:S02]  /*66c0*/  IMAD.IADD R19, R19, 0x1, R3 ;  /* 0x0000000113137824 */ /* 0x000fe400078e0203 */
[----:B---3--:R-:W-:-:S04]  /*66d0*/  IMAD R3, R17, R28, RZ ;  /* 0x0000001c11037224 */ /* 0x008fc800078e02ff */
[----:B------:R-:W-:Y:S01]  /*66e0*/  IMAD R21, R16, R29, R3 ;  /* 0x0000001d10157224 */ /* 0x000fe200078e0203 */
[----:B------:R-:W-:Y:S01]  /*66f0*/  IADD3 R3, P4, R4, UR15, RZ ;  /* 0x0000000f04037c10 */ /* 0x000fe2000ff9e0ff */
[----:B------:R-:W-:-:S03]  /*6700*/  IMAD.WIDE.U32 R16, R16, R28, R18 ;  /* 0x0000001c10107225 */ /* 0x000fc600078e0012 */
[----:B------:R-:W-:Y:S01]  /*6710*/  IADD3.X R24, R5, UR14, RZ, P4, !PT ;  /* 0x0000000e05187c10 */ /* 0x000fe2000a7fe4ff */
[----:B------:R-:W-:Y:S01]  /*6720*/  IMAD.MOV.U32 R40, RZ, RZ, R16 ;  /* 0x000000ffff287224 */ /* 0x000fe200078e0010 */
[----:B------:R-:W-:Y:S01]  /*6730*/  IADD3 R6, R17, R21, RZ ;  /* 0x0000001511067210 */ /* 0x000fe20007ffe0ff */
[----:B------:R-:W-:Y:S06]  /*6740*/  @P3 BRA `(.L_x_676) ;  /* 0xfffffff400c03947 */ /* 0x000fec000383ffff */
.L_x_675:
        /* <DEDUP_REMOVED lines=12> */
[----:B------:R-:W-:-:S03]  /*6810*/  IADD3 R26, P0, R3, UR15, RZ ;  /* 0x0000000f031a7c10 */ /* 0x000fc6000ff1e0ff */
[----:B------:R-:W3:Y:S01]  /*6820*/  LDG.E.64 R18, desc[UR6][R4.64+0x8] ;  /* 0x0000080604127981 */ /* 0x000ee2000c1e1b00 */
[----:B------:R-:W-:-:S03]  /*6830*/  IADD3.X R27, R24, UR14, RZ, P0, !PT ;  /* 0x0000000e181b7c10 */ /* 0x000fc600087fe4ff */
[----:B------:R-:W4:Y:S04]  /*6840*/  LDG.E.64 R32, desc[UR6][R4.64+0x18] ;  /* 0x0000180604207981 */ /* 0x000f28000c1e1b00 */
[----:B------:R0:W3:Y:S01]  /*6850*/  LDG.E.64.CONSTANT R16, desc[UR6][R26.64] ;  /* 0x000000061a107981 */ /* 0x0000e2000c1e9b00 */
[----:B------:R-:W-:-:S04]  /*6860*/  IADD3 R24, P0, R26, UR15, RZ ;  /* 0x0000000f1a187c10 */ /* 0x000fc8000ff1e0ff */
[----:B------:R-:W-:Y:S02]  /*6870*/  IADD3.X R25, R27, UR14, RZ, P0, !PT ;  /* 0x0000000e1b197c10 */ /* 0x000fe400087fe4ff */
[----:B0-----:R-:W-:Y:S01]  /*6880*/  MOV R26, R40 ;  /* 0x00000028001a7202 */ /* 0x001fe20000000f00 */
[----:B------:R-:W-:Y:S02]  /*6890*/  IMAD.MOV.U32 R27, RZ, RZ, R6 ;  /* 0x000000ffff1b7224 */ /* 0x000fe400078e0006 */
[-C--:B--2---:R-:W-:Y:S02]  /*68a0*/  IMAD R3, R21, R22.reuse, RZ ;  /* 0x0000001615037224 */ /* 0x084fe400078e02ff */
[----:B------:R-:W-:-:S04]  /*68b0*/  IMAD.WIDE.U32 R26, R20, R22, R26 ;  /* 0x00000016141a7225 */ /* 0x000fc800078e001a */
[----:B------:R-:W-:Y:S02]  /*68c0*/  IMAD R3, R20, R23, R3 ;  /* 0x0000001714037224 */ /* 0x000fe400078e0203 */
[----:B------:R0:W2:Y:S04]  /*68d0*/  LDG.E.64.CONSTANT R20, desc[UR6][R24.64] ;  /* 0x0000000618147981 */ /* 0x0000a8000c1e9b00 */
[----:B------:R-:W2:Y:S01]  /*68e0*/  LDG.E.64 R22, desc[UR6][R4.64+0x10] ;  /* 0x0000100604167981 */ /* 0x000ea2000c1e1b00 */
[----:B0-----:R-:W-:-:S04]  /*68f0*/  IADD3 R24, P0, R24, UR15, RZ ;  /* 0x0000000f18187c10 */ /* 0x001fc8000ff1e0ff */
[----:B------:R-:W-:Y:S02]  /*6900*/  IADD3.X R25, R25, UR14, RZ, P0, !PT ;  /* 0x0000000e19197c10 */ /* 0x000fe400087fe4ff */
[----:B------:R-:W-:-:S03]  /*6910*/  IADD3 R28, P0, R24, UR15, RZ ;  /* 0x0000000f181c7c10 */ /* 0x000fc6000ff1e0ff */
[----:B------:R0:W4:Y:S01]  /*6920*/  LDG.E.64.CONSTANT R30, desc[UR6][R24.64] ;  /* 0x00000006181e7981 */ /* 0x000122000c1e9b00 */
[----:B------:R-:W-:Y:S01]  /*6930*/  IADD3 R27, R27, R3, RZ ;  /* 0x000000031b1b7210 */ /* 0x000fe20007ffe0ff */
[----:B---3--:R-:W-:Y:S01]  /*6940*/  IMAD R3, R17, R18, RZ ;  /* 0x0000001211037224 */ /* 0x008fe200078e02ff */
[----:B------:R-:W-:-:S03]  /*6950*/  IADD3.X R29, R25, UR14, RZ, P0, !PT ;  /* 0x0000000e191d7c10 */ /* 0x000fc600087fe4ff */
[C---:B------:R-:W-:Y:S02]  /*6960*/  IMAD R3, R16.reuse, R19, R3 ;  /* 0x0000001310037224 */ /* 0x040fe400078e0203 */
[----:B------:R-:W-:Y:S02]  /*6970*/  IMAD.WIDE.U32 R26, R16, R18, R26 ;  /* 0x00000012101a7225 */ /* 0x000fe400078e001a */
[----:B------:R-:W3:Y:S04]  /*6980*/  LDG.E.64.CONSTANT R16, desc[UR6][R28.64] ;  /* 0x000000061c107981 */ /* 0x000ee8000c1e9b00 */
[----:B------:R-:W3:Y:S01]  /*6990*/  LDG.E.64 R18, desc[UR6][R4.64+0x20] ;  /* 0x0000200604127981 */ /* 0x000ee2000c1e1b00 */
[----:B------:R-:W-:Y:S01]  /*69a0*/  IMAD.IADD R27, R27, 0x1, R3 ;  /* 0x000000011b1b7824 */ /* 0x000fe200078e0203 */
[----:B0-----:R-:W-:-:S04]  /*69b0*/  IADD3 R24, P0, R28, UR15, RZ ;  /* 0x0000000f1c187c10 */ /* 0x001fc8000ff1e0ff */
[----:B------:R-:W-:Y:S02]  /*69c0*/  IADD3.X R25, R29, UR14, RZ, P0, !PT ;  /* 0x0000000e1d197c10 */ /* 0x000fe400087fe4ff */
[----:B------:R-:W5:Y:S01]  /*69d0*/  LDG.E.64 R28, desc[UR6][R4.64+0x30] ;  /* 0x00003006041c7981 */ /* 0x000f62000c1e1b00 */
[----:B--2---:R-:W-:-:S04]  /*69e0*/  IMAD R3, R21, R22, RZ ;  /* 0x0000001615037224 */ /* 0x004fc800078e02ff */
[C---:B------:R-:W-:Y:S02]  /*69f0*/  IMAD R3, R20.reuse, R23, R3 ;  /* 0x0000001714037224 */ /* 0x040fe400078e0203 */
[----:B------:R-:W-:Y:S02]  /*6a00*/  IMAD.WIDE.U32 R20, R20, R22, R26 ;  /* 0x0000001614147225 */ /* 0x000fe400078e001a */
[----:B------:R0:W2:Y:S03]  /*6a10*/  LDG.E.64.CONSTANT R22, desc[UR6][R24.64] ;  /* 0x0000000618167981 */ /* 0x0000a6000c1e9b00 */
[----:B------:R-:W-:Y:S01]  /*6a20*/  IADD3 R21, R21, R3, RZ ;  /* 0x0000000315157210 */ /* 0x000fe20007ffe0ff */
[-C--:B----4-:R-:W-:Y:S02]  /*6a30*/  IMAD R3, R31, R32.reuse, RZ ;  /* 0x000000201f037224 */ /* 0x090fe400078e02ff */
[----:B------:R-:W-:Y:S01]  /*6a40*/  IMAD.WIDE.U32 R26, R30, R32, R20 ;  /* 0x000000201e1a7225 */ /* 0x000fe200078e0014 */
[----:B0-----:R-:W-:-:S02]  /*6a50*/  IADD3 R24, P0, R24, UR15, RZ ;  /* 0x0000000f18187c10 */ /* 0x001fc4000ff1e0ff */
[----:B------:R-:W2:Y:S01]  /*6a60*/  LDG.E.64 R20, desc[UR6][R4.64+0x28] ;  /* 0x0000280604147981 */ /* 0x000ea2000c1e1b00 */
[----:B------:R-:W-:Y:S01]  /*6a70*/  IMAD R3, R30, R33, R3 ;  /* 0x000000211e037224 */ /* 0x000fe200078e0203 */
[----:B------:R-:W-:-:S03]  /*6a80*/  IADD3.X R25, R25, UR14, RZ, P0, !PT ;  /* 0x0000000e19197c10 */ /* 0x000fc600087fe4ff */
[----:B------:R-:W-:Y:S02]  /*6a90*/  IMAD.IADD R27, R27, 0x1, R3 ;  /* 0x000000011b1b7824 */ /* 0x000fe400078e0203 */
[----:B---3--:R-:W-:-:S04]  /*6aa0*/  IMAD R3, R17, R18, RZ ;  /* 0x0000001211037224 */ /* 0x008fc800078e02ff */
[C---:B------:R-:W-:Y:S02]  /*6ab0*/  IMAD R3, R16.reuse, R19, R3 ;  /* 0x0000001310037224 */ /* 0x040fe400078e0203 */
[----:B------:R-:W-:Y:S01]  /*6ac0*/  IMAD.WIDE.U32 R18, R16, R18, R26 ;  /* 0x0000001210127225 */ /* 0x000fe200078e001a */
[----:B------:R-:W-:Y:S01]  /*6ad0*/  IADD3 R16, P0, R24, UR15, RZ ;  /* 0x0000000f18107c10 */ /* 0x000fe2000ff1e0ff */
[----:B------:R-:W5:Y:S03]  /*6ae0*/  LDG.E.64.CONSTANT R26, desc[UR6][R24.64] ;  /* 0x00000006181a7981 */ /* 0x000f66000c1e9b00 */
[----:B------:R-:W-:Y:S02]  /*6af0*/  IADD3.X R17, R25, UR14, RZ, P0, !PT ;  /* 0x0000000e19117c10 */ /* 0x000fe400087fe4ff */
[----:B------:R-:W3:Y:S04]  /*6b00*/  LDG.E.64 R24, desc[UR6][R4.64+0x38] ;  /* 0x0000380604187981 */ /* 0x000ee8000c1e1b00 */
[----:B------:R-:W3:Y:S01]  /*6b10*/  LDG.E.64.CONSTANT R4, desc[UR6][R16.64] ;  /* 0x0000000610047981 */ /* 0x000ee2000c1e9b00 */
[----:B------:R-:W-:-:S02]  /*6b20*/  IADD3 R19, R19, R3, RZ ;  /* 0x0000000313137210 */ /* 0x000fc40007ffe0ff */
[----:B------:R-:W-:Y:S01]  /*6b30*/  IADD3 R2, P4, R2, -0x8, RZ ;  /* 0xfffffff802027810 */ /* 0x000fe20007f9e0ff */
[----:B------:R-:W-:Y:S01]  /*6b40*/  UIADD3 UR4, UP0, UR4, 0x8, URZ ;  /* 0x0000000804047890 */ /* 0x000fe2000ff1e03f */
[----:B------:R-:W-:Y:S02]  /*6b50*/  PLOP3.LUT P0, PT, PT, PT, PT, 0x8, 0x0 ;  /* 0x000000000000781c */ /* 0x000fe40003f0e170 */
[----:B------:R-:W-:Y:S01]  /*6b60*/  IADD3.X R0, R0, -0x1, RZ, P4, !PT ;  /* 0xffffffff00007810 */ /* 0x000fe200027fe4ff */
[----:B------:R-:W-:Y:S01]  /*6b70*/  UIADD3.X UR5, URZ, UR5, URZ, UP0, !UPT ;  /* 0x000000053f057290 */ /* 0x000fe200087fe43f */
[-C--:B--2---:R-:W-:Y:S02]  /*6b80*/  IMAD R3, R23, R20.reuse, RZ ;  /* 0x0000001417037224 */ /* 0x084fe400078e02ff */
[----:B------:R-:W-:-:S04]  /*6b90*/  IMAD.WIDE.U32 R18, R22, R20, R18 ;  /* 0x0000001416127225 */ /* 0x000fc800078e0012 */
[----:B------:R-:W-:-:S04]  /*6ba0*/  IMAD R3, R22, R21, R3 ;  /* 0x0000001516037224 */ /* 0x000fc800078e0203 */
[----:B------:R-:W-:Y:S02]  /*6bb0*/  IMAD.IADD R19, R19, 0x1, R3 ;  /* 0x0000000113137824 */ /* 0x000fe400078e0203 */
[-C--:B-----5:R-:W-:Y:S02]  /*6bc0*/  IMAD R3, R27, R28.reuse, RZ ;  /* 0x0000001c1b037224 */ /* 0x0a0fe400078e02ff */
[----:B------:R-:W-:-:S04]  /*6bd0*/  IMAD.WIDE.U32 R18, R26, R28, R18 ;  /* 0x0000001c1a127225 */ /* 0x000fc800078e0012 */
[----:B------:R-:W-:-:S05]  /*6be0*/  IMAD R3, R26, R29, R3 ;  /* 0x0000001d1a037224 */ /* 0x000fca00078e0203 */
[----:B------:R-:W-:Y:S02]  /*6bf0*/  IADD3 R19, R19, R3, RZ ;  /* 0x0000000313137210 */ /* 0x000fe40007ffe0ff */
[----:B------:R-:W-:Y:S01]  /*6c00*/  IADD3 R3, P3, R16, UR15, RZ ;  /* 0x0000000f10037c10 */ /* 0x000fe2000ff7e0ff */
[----:B---3--:R-:W-:-:S04]  /*6c10*/  IMAD R5, R5, R24, RZ ;  /* 0x0000001805057224 */ /* 0x008fc800078e02ff */
[C---:B------:R-:W-:Y:S02]  /*6c20*/  IMAD R21, R4.reuse, R25, R5 ;  /* 0x0000001904157224 */ /* 0x040fe400078e0205 */
[----:B------:R-:W-:Y:S01]  /*6c30*/  IMAD.WIDE.U32 R4, R4, R24, R18 ;  /* 0x0000001804047225 */ /* 0x000fe200078e0012 */
[----:B------:R-:W-:-:S03]  /*6c40*/  IADD3.X R24, R17, UR14, RZ, P3, !PT ;  /* 0x0000000e11187c10 */ /* 0x000fc60009ffe4ff */
[----:B------:R-:W-:Y:S01]  /*6c50*/  IMAD.IADD R6, R5, 0x1, R21 ;  /* 0x0000000105067824 */ /* 0x000fe200078e0215 */
[----:B------:R-:W-:-:S07]  /*6c60*/  MOV R40, R4 ;  /* 0x0000000400287202 */ /* 0x000fce0000000f00 */
.L_x_677:
[----:B------:R-:W-:-:S04]  /*6c70*/  ISETP.NE.U32.AND P3, PT, R2, RZ, PT ;  /* 0x000000ff0200720c */ /* 0x000fc80003f65070 */
[----:B------:R-:W-:-:S13]  /*6c80*/  ISETP.NE.OR.EX P0, PT, R0, RZ, P0, P3 ;  /* 0x000000ff0000720c */ /* 0x000fda0000705730 */
[----:B------:R-:W-:Y:S05]  /*6c90*/  @!P0 BRA `(.L_x_673) ;  /* 0x0000000000c08947 */ /* 0x000fea0003800000 */
.L_x_674:
[----:B------:R-:W-:Y:S01]  /*6ca0*/  ULEA UR9, UP0, UR4, UR18, 0x3 ;  /* 0x0000001204097291 */ /* 0x000fe2000f80183f */
[----:B------:R-:W-:Y:S01]  /*6cb0*/  IMAD.MOV.U32 R16, RZ, RZ, R3 ;  /* 0x000000ffff107224 */ /* 0x000fe200078e0003 */
[----:B------:R-:W-:Y:S02]  /*6cc0*/  MOV R17, R24 ;  /* 0x0000001800117202 */ /* 0x000fe40000000f00 */
[----:B------:R-:W-:Y:S02]  /*6cd0*/  ULEA.HI.X UR12, UR4, UR19, UR5, 0x3, UP0 ;  /* 0x00000013040c7291 */ /* 0x000fe400080f1c05 */
[----:B------:R-:W-:Y:S01]  /*6ce0*/  IMAD.U32 R4, RZ, RZ, UR9 ;  /* 0x00000009ff047e24 */ /* 0x000fe2000f8e00ff */
[----:B------:R-:W2:Y:S03]  /*6cf0*/  LDG.E.64.CONSTANT R18, desc[UR6][R16.64] ;  /* 0x0000000610127981 */ /* 0x000ea6000c1e9b00 */
[----:B------:R-:W-:-:S02]  /*6d00*/  MOV R5, UR12 ;  /* 0x0000000c00057c02 */ /* 0x000fc40008000f00 */
[----:B------:R-:W-:-:S03]  /*6d10*/  IADD3 R20, P0, R3, UR15, RZ ;  /* 0x0000000f03147c10 */ /* 0x000fc6000ff1e0ff */
[----:B------:R-:W3:Y:S04]  /*6d20*/  LDG.E.64 R26, desc[UR6][R4.64+0x8] ;  /* 0x00000806041a7981 */ /* 0x000ee8000c1e1b00 */
[----:B------:R-:W2:Y:S01]  /*6d30*/  LDG.E.64 R16, desc[UR6][R4.64] ;  /* 0x0000000604107981 */ /* 0x000ea2000c1e1b00 */
[----:B------:R-:W-:Y:S02]  /*6d40*/  IADD3.X R21, R24, UR14, RZ, P0, !PT ;  /* 0x0000000e18157c10 */ /* 0x000fe400087fe4ff */
[----:B------:R-:W-:-:S03]  /*6d50*/  IADD3 R22, P0, R20, UR15, RZ ;  /* 0x0000000f14167c10 */ /* 0x000fc6000ff1e0ff */
[----:B------:R0:W3:Y:S01]  /*6d60*/  LDG.E.64.CONSTANT R24, desc[UR6][R20.64] ;  /* 0x0000000614187981 */ /* 0x0000e2000c1e9b00 */
[----:B------:R-:W-:-:S05]  /*6d70*/  IADD3.X R23, R21, UR14, RZ, P0, !PT ;  /* 0x0000000e15177c10 */ /* 0x000fca00087fe4ff */
[----:B------:R-:W4:Y:S01]  /*6d80*/  LDG.E.64.CONSTANT R28, desc[UR6][R22.64] ;  /* 0x00000006161c7981 */ /* 0x000f22000c1e9b00 */
[----:B0-----:R-:W-:Y:S01]  /*6d90*/  MOV R21, R6 ;  /* 0x0000000600157202 */ /* 0x001fe20000000f00 */
[----:B------:R-:W-:Y:S02]  /*6da0*/  IMAD.MOV.U32 R20, RZ, RZ, R40 ;  /* 0x000000ffff147224 */ /* 0x000fe400078e0028 */
[----:B--2---:R-:W-:Y:S02]  /*6db0*/  IMAD R3, R19, R16, RZ ;  /* 0x0000001013037224 */ /* 0x004fe400078e02ff */
[----:B------:R-:W-:Y:S01]  /*6dc0*/  IMAD.WIDE.U32 R20, R16, R18, R20 ;  /* 0x0000001210147225 */ /* 0x000fe200078e0014 */
[----:B------:R-:W-:-:S03]  /*6dd0*/  IADD3 R16, P0, R22, UR15, RZ ;  /* 0x0000000f16107c10 */ /* 0x000fc6000ff1e0ff */
[----:B------:R-:W-:Y:S02]  /*6de0*/  IMAD R3, R17, R18, R3 ;  /* 0x0000001211037224 */ /* 0x000fe400078e0203 */
[----:B------:R-:W4:Y:S01]  /*6df0*/  LDG.E.64 R18, desc[UR6][R4.64+0x10] ;  /* 0x0000100604127981 */ /* 0x000f22000c1e1b00 */
[----:B------:R-:W-:-:S05]  /*6e00*/  IADD3.X R17, R23, UR14, RZ, P0, !PT ;  /* 0x0000000e17117c10 */ /* 0x000fca00087fe4ff */
[----:B------:R-:W2:Y:S04]  /*6e10*/  LDG.E.64.CONSTANT R22, desc[UR6][R16.64] ;  /* 0x0000000610167981 */ /* 0x000ea8000c1e9b00 */
[----:B------:R-:W2:Y:S01]  /*6e20*/  LDG.E.64 R4, desc[UR6][R4.64+0x18] ;  /* 0x0000180604047981 */ /* 0x000ea2000c1e1b00 */
        /* <DEDUP_REMOVED lines=15> */
[----:B--2---:R-:W-:-:S04]  /*6f20*/  IMAD R3, R23, R4, RZ ;  /* 0x0000000417037224 */ /* 0x004fc800078e02ff */
[-C--:B------:R-:W-:Y:S01]  /*6f30*/  IMAD R21, R5, R22.reuse, R3 ;  /* 0x0000001605157224 */ /* 0x080fe200078e0203 */
[----:B------:R-:W-:Y:S01]  /*6f40*/  IADD3 R3, P3, R16, UR15, RZ ;  /* 0x0000000f10037c10 */ /* 0x000fe2000ff7e0ff */
[----:B------:R-:W-:-:S03]  /*6f50*/  IMAD.WIDE.U32 R4, R4, R22, R18 ;  /* 0x0000001604047225 */ /* 0x000fc600078e0012 */
[----:B------:R-:W-:Y:S01]  /*6f60*/  IADD3.X R24, R17, UR14, RZ, P3, !PT ;  /* 0x0000000e11187c10 */ /* 0x000fe20009ffe4ff */
[----:B------:R-:W-:Y:S01]  /*6f70*/  IMAD.MOV.U32 R40, RZ, RZ, R4 ;  /* 0x000000ffff287224 */ /* 0x000fe200078e0004 */
[----:B------:R-:W-:Y:S01]  /*6f80*/  IADD3 R6, R5, R21, RZ ;  /* 0x0000001505067210 */ /* 0x000fe20007ffe0ff */
[----:B------:R-:W-:Y:S06]  /*6f90*/  @P0 BRA `(.L_x_674) ;  /* 0xfffffffc00400947 */ /* 0x000fec000383ffff */
.L_x_673:
        /* <DEDUP_REMOVED lines=58> */
.L_x_678:
[----:B------:R-:W-:Y:S01]  /*7340*/  UMOV UR4, URZ ;  /* 0x0000003f00047c82 */ /* 0x000fe20008000000 */
[----:B------:R-:W-:Y:S01]  /*7350*/  UMOV UR5, URZ ;  /* 0x0000003f00057c82 */ /* 0x000fe20008000000 */
[----:B------:R-:W-:Y:S01]  /*7360*/  CS2R R4, SRZ ;  /* 0x0000000000047805 */ /* 0x000fe2000001ff00 */
[----:B------:R-:W-:Y:S06]  /*7370*/  @!P1 BRA `(.L_x_679) ;  /* 0x0000001000909947 */ /* 0x000fec0003800000 */
        /* <DEDUP_REMOVED lines=24> */
.L_x_682:
        /* <DEDUP_REMOVED lines=15> */
[----:B------:R0:W4:Y:S02]  /*75f0*/  LDG.E.64.CONSTANT R24, desc[UR6][R28.64] ;  /* 0x000000061c187981 */ /* 0x000124000c1e9b00 */
        /* <DEDUP_REMOVED lines=73> */
[----:B------:R-:W-:Y:S02]  /*7a90*/  IADD3.X R27, R21, UR14, RZ, P3, !PT ;  /* 0x0000000e151b7c10 */ /* 0x000fe40009ffe4ff */
[----:B------:R-:W4:Y:S01]  /*7aa0*/  LDG.E.64 R20, desc[UR6][R16.64+0x60] ;  /* 0x0000600610147981 */ /* 0x000f22000c1e1b00 */
[----:B--2---:R-:W-:-:S04]  /*7ab0*/  IMAD R3, R19, R22, RZ ;  /* 0x0000001613037224 */ /* 0x004fc800078e02ff */
[C---:B------:R-:W-:Y:S02]  /*7ac0*/  IMAD R3, R18.reuse, R23, R3 ;  /* 0x0000001712037224 */ /* 0x040fe400078e0203 */
[----:B------:R-:W-:Y:S02]  /*7ad0*/  IMAD.WIDE.U32 R22, R18, R22, R24 ;  /* 0x0000001612167225 */ /* 0x000fe400078e0018 */
[----:B------:R-:W4:Y:S03]  /*7ae0*/  LDG.E.64.CONSTANT R18, desc[UR6][R26.64] ;  /* 0x000000061a127981 */ /* 0x000f26000c1e9b00 */
        /* <DEDUP_REMOVED lines=8> */
[----:B------:R-:W2:Y:S01]  /*7b70*/  LDG.E.64 R26, desc[UR6][R16.64+0x70] ;  /* 0x00007006101a7981 */ /* 0x000ea2000c1e1b00 */
[----:B------:R-:W-:-:S03]  /*7b80*/  IMAD.WIDE.U32 R24, R28, R30, R12 ;  /* 0x0000001e1c187225 */ /* 0x000fc600078e000c */
[----:B------:R-:W3:Y:S01]  /*7b90*/  LDG.E.64 R12, desc[UR6][R16.64+0x68] ;  /* 0x00006806100c7981 */ /* 0x000ee2000c1e1b00 */
[----:B------:R-:W-:-:S03]  /*7ba0*/  IMAD R3, R28, R31, R3 ;  /* 0x0000001f1c037224 */ /* 0x000fc600078e0203 */
[----:B------:R0:W3:Y:S02]  /*7bb0*/  LDG.E.64.CONSTANT R22, desc[UR6][R4.64] ;  /* 0x0000000604167981 */ /* 0x0000e4000c1e9b00 */
[----:B------:R-:W-:Y:S02]  /*7bc0*/  IADD3 R25, R25, R3, RZ ;  /* 0x0000000319197210 */ /* 0x000fe40007ffe0ff */
[----:B0-----:R-:W-:-:S04]  /*7bd0*/  IADD3 R4, P3, R4, UR15, RZ ;  /* 0x0000000f04047c10 */ /* 0x001fc8000ff7e0ff */
[----:B------:R-:W-:Y:S01]  /*7be0*/  IADD3.X R5, R5, UR14, RZ, P3, !PT ;  /* 0x0000000e05057c10 */ /* 0x000fe20009ffe4ff */
[----:B----4-:R-:W-:-:S04]  /*7bf0*/  IMAD R3, R19, R20, RZ ;  /* 0x0000001413037224 */ /* 0x010fc800078e02ff */
[C---:B------:R-:W-:Y:S02]  /*7c00*/  IMAD R3, R18.reuse, R21, R3 ;  /* 0x0000001512037224 */ /* 0x040fe400078e0203 */
[----:B------:R-:W-:Y:S01]  /*7c10*/  IMAD.WIDE.U32 R20, R18, R20, R24 ;  /* 0x0000001412147225 */ /* 0x000fe200078e0018 */
[----:B------:R-:W-:Y:S01]  /*7c20*/  IADD3 R18, P3, R4, UR15, RZ ;  /* 0x0000000f04127c10 */ /* 0x000fe2000ff7e0ff */
[----:B------:R-:W2:Y:S03]  /*7c30*/  LDG.E.64.CONSTANT R24, desc[UR6][R4.64] ;  /* 0x0000000604187981 */ /* 0x000ea6000c1e9b00 */
[----:B------:R-:W-:Y:S02]  /*7c40*/  IADD3.X R19, R5, UR14, RZ, P3, !PT ;  /* 0x0000000e05137c10 */ /* 0x000fe40009ffe4ff */
[----:B------:R-:W4:Y:S04]  /*7c50*/  LDG.E.64 R4, desc[UR6][R16.64+0x78] ;  /* 0x0000780610047981 */ /* 0x000f28000c1e1b00 */
[----:B------:R-:W4:Y:S01]  /*7c60*/  LDG.E.64.CONSTANT R16, desc[UR6][R18.64] ;  /* 0x0000000612107981 */ /* 0x000f22000c1e9b00 */
[----:B------:R-:W-:Y:S01]  /*7c70*/  IMAD.IADD R21, R21, 0x1, R3 ;  /* 0x0000000115157824 */ /* 0x000fe200078e0203 */
[----:B------:R-:W-:Y:S01]  /*7c80*/  IADD3 R2, P3, R2, -0x10, RZ ;  /* 0xfffffff002027810 */ /* 0x000fe20007f7e0ff */
[----:B---3--:R-:W-:-:S04]  /*7c90*/  IMAD R3, R23, R12, RZ ;  /* 0x0000000c17037224 */ /* 0x008fc800078e02ff */
[C---:B------:R-:W-:Y:S02]  /*7ca0*/  IMAD R3, R22.reuse, R13, R3 ;  /* 0x0000000d16037224 */ /* 0x040fe400078e0203 */
[----:B------:R-:W-:Y:S01]  /*7cb0*/  IMAD.WIDE.U32 R12, R22, R12, R20 ;  /* 0x0000000c160c7225 */ /* 0x000fe200078e0014 */
[----:B------:R-:W-:-:S04]  /*7cc0*/  IADD3.X R0, R0, -0x1, RZ, P3, !PT ;  /* 0xffffffff00007810 */ /* 0x000fc80001ffe4ff */
[----:B------:R-:W-:Y:S02]  /*7cd0*/  IADD3 R13, R13, R3, RZ ;  /* 0x000000030d0d7210 */ /* 0x000fe40007ffe0ff */
[----:B------:R-:W-:-:S04]  /*7ce0*/  ISETP.GT.U32.AND P3, PT, R2, 0xc, PT ;  /* 0x0000000c0200780c */ /* 0x000fc80003f64070 */
[----:B------:R-:W-:Y:S01]  /*7cf0*/  ISETP.GT.AND.EX P3, PT, R0, RZ, PT, P3 ;  /* 0x000000ff0000720c */ /* 0x000fe20003f64330 */
[----:B------:R-:W-:Y:S01]  /*7d00*/  UIADD3 UR4, UP0, UR4, 0x10, URZ ;  /* 0x0000001004047890 */ /* 0x000fe2000ff1e03f */
[----:B------:R-:W-:-:S03]  /*7d10*/  IADD3 R20, P4, R18, UR15, RZ ;  /* 0x0000000f12147c10 */ /* 0x000fc6000ff9e0ff */
[----:B------:R-:W-:Y:S01]  /*7d20*/  UIADD3.X UR5, URZ, UR5, URZ, UP0, !UPT ;  /* 0x000000053f057290 */ /* 0x000fe200087fe43f */
[-C--:B--2---:R-:W-:Y:S02]  /*7d30*/  IMAD R3, R25, R26.reuse, RZ ;  /* 0x0000001a19037224 */ /* 0x084fe400078e02ff */
[----:B------:R-:W-:-:S04]  /*7d40*/  IMAD.WIDE.U32 R12, R24, R26, R12 ;  /* 0x0000001a180c7225 */ /* 0x000fc800078e000c */
[----:B------:R-:W-:-:S04]  /*7d50*/  IMAD R3, R24, R27, R3 ;  /* 0x0000001b18037224 */ /* 0x000fc800078e0203 */
[----:B------:R-:W-:Y:S02]  /*7d60*/  IMAD.IADD R13, R13, 0x1, R3 ;  /* 0x000000010d0d7824 */ /* 0x000fe400078e0203 */
[----:B----4-:R-:W-:-:S04]  /*7d70*/  IMAD R3, R17, R4, RZ ;  /* 0x0000000411037224 */ /* 0x010fc800078e02ff */
[C---:B------:R-:W-:Y:S02]  /*7d80*/  IMAD R3, R16.reuse, R5, R3 ;  /* 0x0000000510037224 */ /* 0x040fe400078e0203 */
[----:B------:R-:W-:-:S05]  /*7d90*/  IMAD.WIDE.U32 R4, R16, R4, R12 ;  /* 0x0000000410047225 */ /* 0x000fca00078e000c */
[----:B------:R-:W-:Y:S02]  /*7da0*/  IADD3 R5, R5, R3, RZ ;  /* 0x0000000305057210 */ /* 0x000fe40007ffe0ff */
[----:B------:R-:W-:Y:S01]  /*7db0*/  IADD3.X R3, R19, UR14, RZ, P4, !PT ;  /* 0x0000000e13037c10 */ /* 0x000fe2000a7fe4ff */
[----:B------:R-:W-:Y:S06]  /*7dc0*/  @P3 BRA `(.L_x_682) ;  /* 0xfffffff400cc3947 */ /* 0x000fec000383ffff */
.L_x_681:
[----:B------:R-:W-:-:S04]  /*7dd0*/  ISETP.GT.U32.AND P3, PT, R2, 0x4, PT ;  /* 0x000000040200780c */ /* 0x000fc80003f64070 */
[----:B------:R-:W-:-:S13]  /*7de0*/  ISETP.GT.AND.EX P3, PT, R0, RZ, PT, P3 ;  /* 0x000000ff0000720c */ /* 0x000fda0003f64330 */
[----:B------:R-:W-:Y:S05]  /*7df0*/  @!P3 BRA `(.L_x_683) ;  /* 0x000000040030b947 */ /* 0x000fea0003800000 */
[----:B------:R-:W-:Y:S01]  /*7e00*/  ULDC.64 UR12, c[0x0][0x230] ;  /* 0x00008c00000c7ab9 */ /* 0x000fe20000000a00 */
[----:B------:R-:W-:Y:S01]  /*7e10*/  IMAD.MOV.U32 R16, RZ, RZ, R20 ;  /* 0x000000ffff107224 */ /* 0x000fe200078e0014 */
[----:B------:R-:W-:Y:S01]  /*7e20*/  ULEA UR9, UP0, UR4, UR12, 0x3 ;  /* 0x0000000c04097291 */ /* 0x000fe2000f80183f */
[----:B------:R-:W-:-:S03]  /*7e30*/  MOV R17, R3 ;  /* 0x0000000300117202 */ /* 0x000fc60000000f00 */
        /* <DEDUP_REMOVED lines=11> */
[----:B------:R-:W-:Y:S01]  /*7ef0*/  IADD3.X R21, R21, UR14, RZ, P0, !PT ;  /* 0x0000000e15157c10 */ /* 0x000fe200087fe4ff */
[-C--:B--2---:R-:W-:Y:S02]  /*7f00*/  IMAD R3, R19, R24.reuse, RZ ;  /* 0x0000001813037224 */ /* 0x084fe400078e02ff */
[C---:B------:R-:W-:Y:S02]  /*7f10*/  IMAD.WIDE.U32 R22, R18.reuse, R24, R4 ;  /* 0x0000001812167225 */ /* 0x040fe400078e0004 */
[----:B------:R0:W2:Y:S02]  /*7f20*/  LDG.E.64.CONSTANT R4, desc[UR6][R20.64] ;  /* 0x0000000614047981 */ /* 0x0000a4000c1e9b00 */
[----:B------:R-:W-:Y:S02]  /*7f30*/  IMAD R3, R18, R25, R3 ;  /* 0x0000001912037224 */ /* 0x000fe400078e0203 */
[----:B------:R-:W2:Y:S01]  /*7f40*/  LDG.E.64 R18, desc[UR6][R12.64+0x10] ;  /* 0x000010060c127981 */ /* 0x000ea2000c1e1b00 */
[----:B0-----:R-:W-:-:S04]  /*7f50*/  IADD3 R20, P0, R20, UR15, RZ ;  /* 0x0000000f14147c10 */ /* 0x001fc8000ff1e0ff */
[----:B------:R-:W-:Y:S02]  /*7f60*/  IADD3.X R21, R21, UR14, RZ, P0, !PT ;  /* 0x0000000e15157c10 */ /* 0x000fe400087fe4ff */
[----:B------:R-:W-:-:S03]  /*7f70*/  IADD3 R24, P0, R20, UR15, RZ ;  /* 0x0000000f14187c10 */ /* 0x000fc6000ff1e0ff */
[----:B------:R-:W4:Y:S01]  /*7f80*/  LDG.E.64.CONSTANT R26, desc[UR6][R20.64] ;  /* 0x00000006141a7981 */ /* 0x000f22000c1e9b00 */
[----:B------:R-:W-:Y:S01]  /*7f90*/  IMAD.IADD R23, R23, 0x1, R3 ;  /* 0x0000000117177824 */ /* 0x000fe200078e0203 */
[----:B------:R-:W-:Y:S01]  /*7fa0*/  IADD3.X R25, R21, UR14, RZ, P0, !PT ;  /* 0x0000000e15197c10 */ /* 0x000fe200087fe4ff */
[-C--:B---3--:R-:W-:Y:S02]  /*7fb0*/  IMAD R3, R31, R16.reuse, RZ ;  /* 0x000000101f037224 */ /* 0x088fe400078e02ff */
[----:B------:R-:W-:-:S04]  /*7fc0*/  IMAD.WIDE.U32 R22, R30, R16, R22 ;  /* 0x000000101e167225 */ /* 0x000fc800078e0016 */
[----:B------:R-:W-:Y:S01]  /*7fd0*/  IMAD R3, R30, R17, R3 ;  /* 0x000000111e037224 */ /* 0x000fe200078e0203 */
[----:B------:R0:W3:Y:S04]  /*7fe0*/  LDG.E.64.CONSTANT R20, desc[UR6][R24.64] ;  /* 0x0000000618147981 */ /* 0x0000e8000c1e9b00 */
[----:B------:R-:W3:Y:S01]  /*7ff0*/  LDG.E.64 R16, desc[UR6][R12.64+0x20] ;  /* 0x000020060c107981 */ /* 0x000ee2000c1e1b00 */
[----:B------:R-:W-:Y:S01]  /*8000*/  IADD3 R23, R23, R3, RZ ;  /* 0x0000000317177210 */ /* 0x000fe20007ffe0ff */
[----:B--2---:R-:W-:-:S04]  /*8010*/  IMAD R3, R5, R18, RZ ;  /* 0x0000001205037224 */ /* 0x004fc800078e02ff */
[C---:B------:R-:W-:Y:S02]  /*8020*/  IMAD R3, R4.reuse, R19, R3 ;  /* 0x0000001304037224 */ /* 0x040fe400078e0203 */
[----:B------:R-:W-:Y:S01]  /*8030*/  IMAD.WIDE.U32 R18, R4, R18, R22 ;  /* 0x0000001204127225 */ /* 0x000fe200078e0016 */
[----:B------:R-:W-:-:S03]  /*8040*/  IADD3 R4, P0, R24, UR15, RZ ;  /* 0x0000000f18047c10 */ /* 0x000fc6000ff1e0ff */
[----:B------:R-:W-:Y:S01]  /*8050*/  IMAD.IADD R19, R19, 0x1, R3 ;  /* 0x0000000113137824 */ /* 0x000fe200078e0203 */
[----:B------:R-:W-:Y:S01]  /*8060*/  IADD3.X R5, R25, UR14, RZ, P0, !PT ;  /* 0x0000000e19057c10 */ /* 0x000fe200087fe4ff */
[----:B----4-:R-:W-:-:S04]  /*8070*/  IMAD R3, R27, R28, RZ ;  /* 0x0000001c1b037224 */ /* 0x010fc800078e02ff */
[----:B------:R1:W2:Y:S01]  /*8080*/  LDG.E.64.CONSTANT R22, desc[UR6][R4.64] ;  /* 0x0000000604167981 */ /* 0x0002a2000c1e9b00 */
[----:B0-----:R-:W-:-:S03]  /*8090*/  IMAD.WIDE.U32 R24, R26, R28, R18 ;  /* 0x0000001c1a187225 */ /* 0x001fc600078e0012 */
[----:B------:R-:W2:Y:S01]  /*80a0*/  LDG.E.64 R18, desc[UR6][R12.64+0x28] ;  /* 0x000028060c127981 */ /* 0x000ea2000c1e1b00 */
[----:B------:R-:W-:-:S03]  /*80b0*/  IMAD R3, R26, R29, R3 ;  /* 0x0000001d1a037224 */ /* 0x000fc600078e0203 */
[----:B------:R-:W4:Y:S02]  /*80c0*/  LDG.E.64 R26, desc[UR6][R12.64+0x30] ;  /* 0x000030060c1a7981 */ /* 0x000f24000c1e1b00 */
[----:B------:R-:W-:Y:S02]  /*80d0*/  IADD3 R25, R25, R3, RZ ;  /* 0x0000000319197210 */ /* 0x000fe40007ffe0ff */
[----:B-1----:R-:W-:Y:S01]  /*80e0*/  IADD3 R4, P0, R4, UR15, RZ ;  /* 0x0000000f04047c10 */ /* 0x002fe2000ff1e0ff */
[----:B---3--:R-:W-:-:S03]  /*80f0*/  IMAD R3, R21, R16, RZ ;  /* 0x0000001015037224 */ /* 0x008fc600078e02ff */
[----:B------:R-:W-:Y:S01]  /*8100*/  IADD3.X R5, R5, UR14, RZ, P0, !PT ;  /* 0x0000000e05057c10 */ /* 0x000fe200087fe4ff */
[C---:B------:R-:W-:Y:S02]  /*8110*/  IMAD R3, R20.reuse, R17, R3 ;  /* 0x0000001114037224 */ /* 0x040fe400078e0203 */
[----:B------:R-:W-:Y:S01]  /*8120*/  IMAD.WIDE.U32 R20, R20, R16, R24 ;  /* 0x0000001014147225 */ /* 0x000fe200078e0018 */
[----:B------:R-:W-:Y:S01]  /*8130*/  IADD3 R16, P0, R4, UR15, RZ ;  /* 0x0000000f04107c10 */ /* 0x000fe2000ff1e0ff */
[----:B------:R-:W4:Y:S03]  /*8140*/  LDG.E.64.CONSTANT R24, desc[UR6][R4.64] ;  /* 0x0000000604187981 */ /* 0x000f26000c1e9b00 */
[----:B------:R-:W-:Y:S02]  /*8150*/  IADD3.X R17, R5, UR14, RZ, P0, !PT ;  /* 0x0000000e05117c10 */ /* 0x000fe400087fe4ff */
[----:B------:R-:W3:Y:S04]  /*8160*/  LDG.E.64 R4, desc[UR6][R12.64+0x38] ;  /* 0x000038060c047981 */ /* 0x000ee8000c1e1b00 */
[----:B------:R-:W3:Y:S01]  /*8170*/  LDG.E.64.CONSTANT R12, desc[UR6][R16.64] ;  /* 0x00000006100c7981 */ /* 0x000ee2000c1e9b00 */
[----:B------:R-:W-:Y:S01]  /*8180*/  IMAD.IADD R21, R21, 0x1, R3 ;  /* 0x0000000115157824 */ /* 0x000fe200078e0203 */
[----:B------:R-:W-:Y:S01]  /*8190*/  IADD3 R2, P4, R2, -0x8, RZ ;  /* 0xfffffff802027810 */ /* 0x000fe20007f9e0ff */
[----:B------:R-:W-:Y:S01]  /*81a0*/  UIADD3 UR4, UP0, UR4, 0x8, URZ ;  /* 0x0000000804047890 */ /* 0x000fe2000ff1e03f */
[----:B------:R-:W-:-:S02]  /*81b0*/  PLOP3.LUT P0, PT, PT, PT, PT, 0x8, 0x0 ;  /* 0x000000000000781c */ /* 0x000fc40003f0e170 */
[----:B------:R-:W-:Y:S01]  /*81c0*/  IADD3.X R0, R0, -0x1, RZ, P4, !PT ;  /* 0xffffffff00007810 */ /* 0x000fe200027fe4ff */
[----:B------:R-:W-:Y:S01]  /*81d0*/  UIADD3.X UR5, URZ, UR5, URZ, UP0, !UPT ;  /* 0x000000053f057290 */ /* 0x000fe200087fe43f */
[----:B--2---:R-:W-:-:S04]  /*81e0*/  IMAD R3, R23, R18, RZ ;  /* 0x0000001217037224 */ /* 0x004fc800078e02ff */
[C---:B------:R-:W-:Y:S02]  /*81f0*/  IMAD R3, R22.reuse, R19, R3 ;  /* 0x0000001316037224 */ /* 0x040fe400078e0203 */
[----:B------:R-:W-:-:S05]  /*8200*/  IMAD.WIDE.U32 R18, R22, R18, R20 ;  /* 0x0000001216127225 */ /* 0x000fca00078e0014 */
[----:B------:R-:W-:Y:S01]  /*8210*/  IADD3 R19, R19, R3, RZ ;  /* 0x0000000313137210 */ /* 0x000fe20007ffe0ff */
[-C--:B----4-:R-:W-:Y:S02]  /*8220*/  IMAD R3, R25, R26.reuse, RZ ;  /* 0x0000001a19037224 */ /* 0x090fe400078e02ff */
[----:B------:R-:W-:-:S04]  /*8230*/  IMAD.WIDE.U32 R18, R24, R26, R18 ;  /* 0x0000001a18127225 */ /* 0x000fc800078e0012 */
[----:B------:R-:W-:-:S04]  /*8240*/  IMAD R3, R24, R27, R3 ;  /* 0x0000001b18037224 */ /* 0x000fc800078e0203 */
[----:B------:R-:W-:Y:S01]  /*8250*/  IMAD.IADD R19, R19, 0x1, R3 ;  /* 0x0000000113137824 */ /* 0x000fe200078e0203 */
[----:B------:R-:W-:Y:S01]  /*8260*/  IADD3 R20, P3, R16, UR15, RZ ;  /* 0x0000000f10147c10 */ /* 0x000fe2000ff7e0ff */
[----:B---3--:R-:W-:-:S04]  /*8270*/  IMAD R13, R13, R4, RZ ;  /* 0x000000040d0d7224 */ /* 0x008fc800078e02ff */
[C---:B------:R-:W-:Y:S02]  /*8280*/  IMAD R13, R12.reuse, R5, R13 ;  /* 0x000000050c0d7224 */ /* 0x040fe400078e020d */
[----:B------:R-:W-:Y:S01]  /*8290*/  IMAD.WIDE.U32 R4, R12, R4, R18 ;  /* 0x000000040c047225 */ /* 0x000fe200078e0012 */
[----:B------:R-:W-:-:S04]  /*82a0*/  IADD3.X R3, R17, UR14, RZ, P3, !PT ;  /* 0x0000000e11037c10 */ /* 0x000fc80009ffe4ff */
[----:B------:R-:W-:-:S07]  /*82b0*/  IADD3 R5, R5, R13, RZ ;  /* 0x0000000d05057210 */ /* 0x000fce0007ffe0ff */
.L_x_683:
[----:B------:R-:W-:-:S04]  /*82c0*/  ISETP.NE.U32.AND P3, PT, R2, RZ, PT ;  /* 0x000000ff0200720c */ /* 0x000fc80003f65070 */
[----:B------:R-:W-:-:S13]  /*82d0*/  ISETP.NE.OR.EX P0, PT, R0, RZ, P0, P3 ;  /* 0x000000ff0000720c */ /* 0x000fda0000705730 */
[----:B------:R-:W-:Y:S05]  /*82e0*/  @!P0 BRA `(.L_x_679) ;  /* 0x0000000000b48947 */ /* 0x000fea0003800000 */
.L_x_680:
        /* <DEDUP_REMOVED lines=14> */
[----:B------:R-:W4:Y:S01]  /*83d0*/  LDG.E.64.CONSTANT R20, desc[UR6][R22.64] ;  /* 0x0000000616147981 */ /* 0x000f22000c1e9b00 */
[----:B--2---:R-:W-:Y:S02]  /*83e0*/  IMAD R3, R17, R18, RZ ;  /* 0x0000001211037224 */ /* 0x004fe400078e02ff */
[----:B------:R-:W-:-:S04]  /*83f0*/  IMAD.WIDE.U32 R4, R18, R16, R4 ;  /* 0x0000001012047225 */ /* 0x000fc800078e0004 */
[----:B------:R-:W-:Y:S01]  /*8400*/  IMAD R3, R19, R16, R3 ;  /* 0x0000001013037224 */ /* 0x000fe200078e0203 */
[----:B------:R-:W-:Y:S01]  /*8410*/  IADD3 R16, P0, R22, UR15, RZ ;  /* 0x0000000f16107c10 */ /* 0x000fe2000ff1e0ff */
[----:B------:R-:W4:Y:S03]  /*8420*/  LDG.E.64 R18, desc[UR6][R12.64+0x10] ;  /* 0x000010060c127981 */ /* 0x000f26000c1e1b00 */
        /* <DEDUP_REMOVED lines=18> */
[----:B--2---:R-:W-:Y:S02]  /*8550*/  IMAD R3, R23, R12, RZ ;  /* 0x0000000c17037224 */ /* 0x004fe400078e02ff */
[----:B------:R-:W-:Y:S01]  /*8560*/  IMAD.WIDE.U32 R4, R12, R22, R4 ;  /* 0x000000160c047225 */ /* 0x000fe200078e0004 */
[----:B------:R-:W-:-:S03]  /*8570*/  IADD3 R20, P3, R16, UR15, RZ ;  /* 0x0000000f10147c10 */ /* 0x000fc6000ff7e0ff */
[----:B------:R-:W-:-:S05]  /*8580*/  IMAD R3, R13, R22, R3 ;  /* 0x000000160d037224 */ /* 0x000fca00078e0203 */
[----:B------:R-:W-:Y:S02]  /*8590*/  IADD3 R5, R5, R3, RZ ;  /* 0x0000000305057210 */ /* 0x000fe40007ffe0ff */
[----:B------:R-:W-:Y:S01]  /*85a0*/  IADD3.X R3, R17, UR14, RZ, P3, !PT ;  /* 0x0000000e11037c10 */ /* 0x000fe20009ffe4ff */
[----:B------:R-:W-:Y:S06]  /*85b0*/  @P0 BRA `(.L_x_680) ;  /* 0xfffffffc004c0947 */ /* 0x000fec000383ffff */
.L_x_679:
        /* <DEDUP_REMOVED lines=50> */
.L_x_684:
[----:B------:R-:W-:Y:S01]  /*88e0*/  UMOV UR4, URZ ;  /* 0x0000003f00047c82 */ /* 0x000fe20008000000 */
[----:B------:R-:W-:Y:S01]  /*88f0*/  UMOV UR5, URZ ;  /* 0x0000003f00057c82 */ /* 0x000fe20008000000 */
[----:B------:R-:W-:Y:S01]  /*8900*/  CS2R R2, SRZ ;  /* 0x0000000000027805 */ /* 0x000fe2000001ff00 */
[----:B------:R-:W-:Y:S06]  /*8910*/  @!P1 BRA `(.L_x_685) ;  /* 0x0000001000989947 */ /* 0x000fec0003800000 */
[----:B------:R-:W2:Y:S01]  /*8920*/  LDL.64 R16, [R1] ;  /* 0x0000000001107983 */ /* 0x000ea20000100a00 */
[----:B------:R-:W-:Y:S01]  /*8930*/  IADD3 R12, P3, -R37, R38, RZ ;  /* 0x00000026250c7210 */ /* 0x000fe20007f7e1ff */
[----:B------:R-:W-:Y:S01]  /*8940*/  ULDC.64 UR4, c[0x0][0x220] ;  /* 0x0000880000047ab9 */ /* 0x000fe20000000a00 */
[----:B------:R-:W-:Y:S02]  /*8950*/  USHF.L.U64.HI UR14, UR10, 0x3, UR11 ;  /* 0x000000030a0e7899 */ /* 0x000fe4000801020b */
[----:B------:R-:W-:Y:S01]  /*8960*/  ISETP.GT.U32.AND P0, PT, R12, RZ, PT ;  /* 0x000000ff0c00720c */ /* 0x000fe20003f04070 */
[----:B------:R-:W-:Y:S01]  /*8970*/  USHF.L.U32 UR15, UR10, 0x3, URZ ;  /* 0x000000030a0f7899 */ /* 0x000fe2000800063f */
[----:B------:R-:W-:Y:S01]  /*8980*/  IADD3.X R0, R39, -0x1, RZ, P3, !PT ;  /* 0xffffffff27007810 */ /* 0x000fe20001ffe4ff */
[----:B------:R-:W-:-:S03]  /*8990*/  ULDC.64 UR18, c[0x0][0x230] ;  /* 0x00008c0000127ab9 */ /* 0x000fc60000000a00 */
[----:B------:R-:W-:Y:S01]  /*89a0*/  ISETP.GT.AND.EX P0, PT, R0, RZ, PT, P0 ;  /* 0x000000ff0000720c */ /* 0x000fe20003f04300 */
[----:B--2---:R-:W-:Y:S02]  /*89b0*/  IMAD R13, R17, UR4, RZ ;  /* 0x00000004110d7c24 */ /* 0x004fe4000f8e02ff */
[----:B------:R-:W-:-:S04]  /*89c0*/  IMAD.WIDE.U32 R14, R16, UR4, RZ ;  /* 0x00000004100e7c25 */ /* 0x000fc8000f8e00ff */
[----:B------:R-:W-:Y:S01]  /*89d0*/  IMAD R13, R16, UR5, R13 ;  /* 0x00000005100d7c24 */ /* 0x000fe2000f8e020d */
[----:B------:R-:W-:Y:S02]  /*89e0*/  ULDC.64 UR4, c[0x0][0x218] ;  /* 0x0000860000047ab9 */ /* 0x000fe40000000a00 */
[----:B------:R-:W-:Y:S01]  /*89f0*/  LEA R20, P3, R14, UR4, 0x3 ;  /* 0x000000040e147c11 */ /* 0x000fe2000f8618ff */
[----:B------:R-:W-:Y:S01]  /*8a00*/  IMAD.IADD R13, R15, 0x1, R13 ;  /* 0x000000010f0d7824 */ /* 0x000fe200078e020d */
[----:B------:R-:W-:-:S04]  /*8a10*/  UMOV UR4, URZ ;  /* 0x0000003f00047c82 */ /* 0x000fc80008000000 */
[----:B------:R-:W-:Y:S01]  /*8a20*/  LEA.HI.X R13, R14, UR5, R13, 0x3, P3 ;  /* 0x000000050e0d7c11 */ /* 0x000fe200098f1c0d */
[----:B------:R-:W-:Y:S01]  /*8a30*/  UMOV UR5, URZ ;  /* 0x0000003f00057c82 */ /* 0x000fe20008000000 */
[----:B------:R-:W-:Y:S05]  /*8a40*/  @!P0 BRA `(.L_x_686) ;  /* 0x0000000c00988947 */ /* 0x000fea0003800000 */
[----:B------:R-:W-:Y:S02]  /*8a50*/  ISETP.GT.U32.AND P3, PT, R12, 0xc, PT ;  /* 0x0000000c0c00780c */ /* 0x000fe40003f64070 */
[----:B------:R-:W-:Y:S02]  /*8a60*/  PLOP3.LUT P0, PT, PT, PT, PT, 0x80, 0x0 ;  /* 0x000000000000781c */ /* 0x000fe40003f0f070 */
[----:B------:R-:W-:-:S13]  /*8a70*/  ISETP.GT.AND.EX P3, PT, R0, RZ, PT, P3 ;  /* 0x000000ff0000720c */ /* 0x000fda0003f64330 */
[----:B------:R-:W-:Y:S05]  /*8a80*/  @!P3 BRA `(.L_x_687) ;  /* 0x00000008003cb947 */ /* 0x000fea0003800000 */
[----:B------:R-:W-:Y:S01]  /*8a90*/  PLOP3.LUT P0, PT, PT, PT, PT, 0x8, 0x0 ;  /* 0x000000000000781c */ /* 0x000fe20003f0e170 */
[----:B------:R-:W-:-:S12]  /*8aa0*/  ULDC.64 UR16, c[0x0][0x230] ;  /* 0x00008c0000107ab9 */ /* 0x000fd80000000a00 */
.L_x_688:
[----:B------:R-:W-:Y:S01]  /*8ab0*/  ULEA UR9, UP0, UR4, UR16, 0x3 ;  /* 0x0000001004097291 */ /* 0x000fe2000f80183f */
[----:B------:R-:W-:Y:S01]  /*8ac0*/  MOV R14, R20 ;  /* 0x00000014000e7202 */ /* 0x000fe20000000f00 */
[----:B------:R-:W-:Y:S02]  /*8ad0*/  IMAD.MOV.U32 R15, RZ, RZ, R13 ;  /* 0x000000ffff0f7224 */ /* 0x000fe400078e000d */
        /* <DEDUP_REMOVED lines=30> */
[----:B0-----:R-:W-:-:S03]  /*8cc0*/  IADD3 R28, P3, R28, UR15, RZ ;  /* 0x0000000f1c1c7c10 */ /* 0x001fc6000ff7e0ff */
[C---:B------:R-:W-:Y:S01]  /*8cd0*/  IMAD R13, R24.reuse, R27, R13 ;  /* 0x0000001b180d7224 */ /* 0x040fe200078e020d */
[----:B------:R-:W-:Y:S01]  /*8ce0*/  IADD3.X R29, R29, UR14, RZ, P3, !PT ;  /* 0x0000000e1d1d7c10 */ /* 0x000fe20009ffe4ff */
[----:B------:R-:W-:Y:S02]  /*8cf0*/  IMAD.WIDE.U32 R26, R24, R26, R20 ;  /* 0x0000001a181a7225 */ /* 0x000fe400078e0014 */
[----:B------:R-:W4:Y:S04]  /*8d00*/  LDG.E.64 R20, desc[UR6][R16.64+0x28] ;  /* 0x0000280610147981 */ /* 0x000f28000c1e1b00 */
[----:B------:R0:W4:Y:S01]  /*8d10*/  LDG.E.64.CONSTANT R24, desc[UR6][R28.64] ;  /* 0x000000061c187981 */ /* 0x000122000c1e9b00 */
        /* <DEDUP_REMOVED lines=40> */
[-C--:B----4-:R-:W-:Y:S02]  /*8fa0*/  IMAD R3, R3, R20.reuse, RZ ;  /* 0x0000001403037224 */ /* 0x090fe400078e02ff */
[C---:B------:R-:W-:Y:S02]  /*8fb0*/  IMAD.WIDE.U32 R24, R2.reuse, R20, R14 ;  /* 0x0000001402187225 */ /* 0x040fe400078e000e */
[----:B------:R0:W3:Y:S02]  /*8fc0*/  LDG.E.64.CONSTANT R14, desc[UR6][R26.64] ;  /* 0x000000061a0e7981 */ /* 0x0000e4000c1e9b00 */
[----:B------:R-:W-:Y:S02]  /*8fd0*/  IMAD R13, R2, R21, R3 ;  /* 0x00000015020d7224 */ /* 0x000fe400078e0203 */
[----:B------:R-:W3:Y:S01]  /*8fe0*/  LDG.E.64 R2, desc[UR6][R16.64+0x50] ;  /* 0x0000500610027981 */ /* 0x000ee2000c1e1b00 */
[----:B------:R-:W-:-:S04]  /*8ff0*/  IADD3 R20, P3, R26, UR15, RZ ;  /* 0x0000000f1a147c10 */ /* 0x000fc8000ff7e0ff */
[----:B------:R-:W-:Y:S02]  /*9000*/  IADD3.X R21, R27, UR14, RZ, P3, !PT ;  /* 0x0000000e1b157c10 */ /* 0x000fe40009ffe4ff */
[----:B0-----:R-:W-:-:S03]  /*9010*/  IADD3 R26, P3, R20, UR15, RZ ;  /* 0x0000000f141a7c10 */ /* 0x001fc6000ff7e0ff */
[----:B------:R-:W5:Y:S01]  /*9020*/  LDG.E.64.CONSTANT R28, desc[UR6][R20.64] ;  /* 0x00000006141c7981 */ /* 0x000f62000c1e9b00 */
[----:B------:R-:W-:Y:S02]  /*9030*/  IADD3 R25, R25, R13, RZ ;  /* 0x0000000d19197210 */ /* 0x000fe40007ffe0ff */
[----:B------:R-:W-:Y:S02]  /*9040*/  IADD3.X R27, R21, UR14, RZ, P3, !PT ;  /* 0x0000000e151b7c10 */ /* 0x000fe40009ffe4ff */
[----:B------:R-:W4:Y:S01]  /*9050*/  LDG.E.64 R20, desc[UR6][R16.64+0x60] ;  /* 0x0000600610147981 */ /* 0x000f22000c1e1b00 */
[----:B--2---:R-:W-:-:S04]  /*9060*/  IMAD R13, R19, R22, RZ ;  /* 0x00000016130d7224 */ /* 0x004fc800078e02ff */
[C---:B------:R-:W-:Y:S02]  /*9070*/  IMAD R13, R18.reuse, R23, R13 ;  /* 0x00000017120d7224 */ /* 0x040fe400078e020d */
[----:B------:R-:W-:Y:S02]  /*9080*/  IMAD.WIDE.U32 R22, R18, R22, R24 ;  /* 0x0000001612167225 */ /* 0x000fe400078e0018 */
[----:B------:R-:W4:Y:S02]  /*9090*/  LDG.E.64.CONSTANT R18, desc[UR6][R26.64] ;  /* 0x000000061a127981 */ /* 0x000f24000c1e9b00 */
[----:B------:R-:W-:Y:S02]  /*90a0*/  IMAD.IADD R23, R23, 0x1, R13 ;  /* 0x0000000117177824 */ /* 0x000fe400078e020d */
[----:B---3--:R-:W-:-:S04]  /*90b0*/  IMAD R13, R15, R2, RZ ;  /* 0x000000020f0d7224 */ /* 0x008fc800078e02ff */
[C---:B------:R-:W-:Y:S02]  /*90c0*/  IMAD R13, R14.reuse, R3, R13 ;  /* 0x000000030e0d7224 */ /* 0x040fe400078e020d */
[----:B------:R-:W-:Y:S01]  /*90d0*/  IMAD.WIDE.U32 R2, R14, R2, R22 ;  /* 0x000000020e027225 */ /* 0x000fe200078e0016 */
[----:B------:R-:W-:-:S04]  /*90e0*/  IADD3 R22, P3, R26, UR15, RZ ;  /* 0x0000000f1a167c10 */ /* 0x000fc8000ff7e0ff */
[----:B------:R-:W-:Y:S01]  /*90f0*/  IADD3 R3, R3, R13, RZ ;  /* 0x0000000d03037210 */ /* 0x000fe20007ffe0ff */
[-C--:B-----5:R-:W-:Y:S01]  /*9100*/  IMAD R13, R29, R30.reuse, RZ ;  /* 0x0000001e1d0d7224 */ /* 0x0a0fe200078e02ff */
[----:B------:R-:W-:Y:S02]  /*9110*/  IADD3.X R23, R27, UR14, RZ, P3, !PT ;  /* 0x0000000e1b177c10 */ /* 0x000fe40009ffe4ff */
[----:B------:R-:W2:Y:S01]  /*9120*/  LDG.E.64 R26, desc[UR6][R16.64+0x70] ;  /* 0x00007006101a7981 */ /* 0x000ea2000c1e1b00 */
[C---:B------:R-:W-:Y:S02]  /*9130*/  IMAD R13, R28.reuse, R31, R13 ;  /* 0x0000001f1c0d7224 */ /* 0x040fe400078e020d */
[----:B------:R-:W-:Y:S01]  /*9140*/  IMAD.WIDE.U32 R24, R28, R30, R2 ;  /* 0x0000001e1c187225 */ /* 0x000fe200078e0002 */
[----:B------:R0:W3:Y:S04]  /*9150*/  LDG.E.64.CONSTANT R14, desc[UR6][R22.64] ;  /* 0x00000006160e7981 */ /* 0x0000e8000c1e9b00 */
[----:B------:R-:W3:Y:S01]  /*9160*/  LDG.E.64 R2, desc[UR6][R16.64+0x68] ;  /* 0x0000680610027981 */ /* 0x000ee2000c1e1b00 */
[----:B------:R-:W-:Y:S01]  /*9170*/  IMAD.IADD R25, R25, 0x1, R13 ;  /* 0x0000000119197824 */ /* 0x000fe200078e020d */
        /* <DEDUP_REMOVED lines=10> */
[----:B------:R-:W-:-:S02]  /*9220*/  IADD3 R21, R21, R13, RZ ;  /* 0x0000000d15157210 */ /* 0x000fc40007ffe0ff */
[----:B------:R-:W-:-:S04]  /*9230*/  IADD3 R12, P3, R12, -0x10, RZ ;  /* 0xfffffff00c0c7810 */ /* 0x000fc80007f7e0ff */
[----:B------:R-:W-:Y:S01]  /*9240*/  IADD3.X R0, R0, -0x1, RZ, P3, !PT ;  /* 0xffffffff00007810 */ /* 0x000fe20001ffe4ff */
[----:B---3--:R-:W-:-:S04]  /*9250*/  IMAD R13, R15, R2, RZ ;  /* 0x000000020f0d7224 */ /* 0x008fc800078e02ff */
[C---:B------:R-:W-:Y:S02]  /*9260*/  IMAD R13, R14.reuse, R3, R13 ;  /* 0x000000030e0d7224 */ /* 0x040fe400078e020d */
[----:B------:R-:W-:-:S04]  /*9270*/  IMAD.WIDE.U32 R2, R14, R2, R20 ;  /* 0x000000020e027225 */ /* 0x000fc800078e0014 */
[----:B------:R-:W-:Y:S01]  /*9280*/  IMAD.IADD R3, R3, 0x1, R13 ;  /* 0x0000000103037824 */ /* 0x000fe200078e020d */
[----:B------:R-:W-:-:S04]  /*9290*/  ISETP.GT.U32.AND P3, PT, R12, 0xc, PT ;  /* 0x0000000c0c00780c */ /* 0x000fc80003f64070 */
[----:B------:R-:W-:Y:S01]  /*92a0*/  ISETP.GT.AND.EX P3, PT, R0, RZ, PT, P3 ;  /* 0x000000ff0000720c */ /* 0x000fe20003f64330 */
[----:B------:R-:W-:Y:S01]  /*92b0*/  UIADD3 UR4, UP0, UR4, 0x10, URZ ;  /* 0x0000001004047890 */ /* 0x000fe2000ff1e03f */
[----:B------:R-:W-:-:S03]  /*92c0*/  IADD3 R20, P4, R18, UR15, RZ ;  /* 0x0000000f12147c10 */ /* 0x000fc6000ff9e0ff */
[----:B------:R-:W-:Y:S01]  /*92d0*/  UIADD3.X UR5, URZ, UR5, URZ, UP0, !UPT ;  /* 0x000000053f057290 */ /* 0x000fe200087fe43f */
[-C--:B--2---:R-:W-:Y:S02]  /*92e0*/  IMAD R13, R25, R26.reuse, RZ ;  /* 0x0000001a190d7224 */ /* 0x084fe400078e02ff */
[----:B------:R-:W-:-:S04]  /*92f0*/  IMAD.WIDE.U32 R2, R24, R26, R2 ;  /* 0x0000001a18027225 */ /* 0x000fc800078e0002 */
[----:B------:R-:W-:-:S05]  /*9300*/  IMAD R13, R24, R27, R13 ;  /* 0x0000001b180d7224 */ /* 0x000fca00078e020d */
[----:B------:R-:W-:Y:S01]  /*9310*/  IADD3 R3, R3, R13, RZ ;  /* 0x0000000d03037210 */ /* 0x000fe20007ffe0ff */
[-C--:B----4-:R-:W-:Y:S02]  /*9320*/  IMAD R13, R17, R22.reuse, RZ ;  /* 0x00000016110d7224 */ /* 0x090fe400078e02ff */
[----:B------:R-:W-:-:S04]  /*9330*/  IMAD.WIDE.U32 R2, R16, R22, R2 ;  /* 0x0000001610027225 */ /* 0x000fc800078e0002 */
[----:B------:R-:W-:-:S04]  /*9340*/  IMAD R13, R16, R23, R13 ;  /* 0x00000017100d7224 */ /* 0x000fc800078e020d */
[----:B------:R-:W-:Y:S01]  /*9350*/  IMAD.IADD R3, R3, 0x1, R13 ;  /* 0x0000000103037824 */ /* 0x000fe200078e020d */
[----:B------:R-:W-:Y:S01]  /*9360*/  IADD3.X R13, R19, UR14, RZ, P4, !PT ;  /* 0x0000000e130d7c10 */ /* 0x000fe2000a7fe4ff */
[----:B------:R-:W-:Y:S06]  /*9370*/  @P3 BRA `(.L_x_688) ;  /* 0xfffffff400cc3947 */ /* 0x000fec000383ffff */
.L_x_687:
        /* <DEDUP_REMOVED lines=14> */
[----:B------:R-:W-:-:S05]  /*9460*/  IADD3.X R21, R13, UR14, RZ, P0, !PT ;  /* 0x0000000e0d157c10 */ /* 0x000fca00087fe4ff */
[----:B------:R0:W3:Y:S02]  /*9470*/  LDG.E.64.CONSTANT R30, desc[UR6][R20.64] ;  /* 0x00000006141e7981 */ /* 0x0000e4000c1e9b00 */
[----:B0-----:R-:W-:-:S04]  /*9480*/  IADD3 R20, P0, R20, UR15, RZ ;  /* 0x0000000f14147c10 */ /* 0x001fc8000ff1e0ff */
[----:B------:R-:W-:Y:S02]  /*9490*/  IADD3.X R21, R21, UR14, RZ, P0, !PT ;  /* 0x0000000e15157c10 */ /* 0x000fe400087fe4ff */
[----:B------:R-:W-:-:S03]  /*94a0*/  IADD3 R24, P0, R20, UR15, RZ ;  /* 0x0000000f14187c10 */ /* 0x000fc6000ff1e0ff */
[----:B------:R-:W4:Y:S01]  /*94b0*/  LDG.E.64.CONSTANT R28, desc[UR6][R20.64] ;  /* 0x00000006141c7981 */ /* 0x000f22000c1e9b00 */
[----:B------:R-:W-:-:S05]  /*94c0*/  IADD3.X R25, R21, UR14, RZ, P0, !PT ;  /* 0x0000000e15197c10 */ /* 0x000fca00087fe4ff */
[----:B------:R-:W5:Y:S01]  /*94d0*/  LDG.E.64.CONSTANT R20, desc[UR6][R24.64] ;  /* 0x0000000618147981 */ /* 0x000f62000c1e9b00 */
[-C--:B--2---:R-:W-:Y:S02]  /*94e0*/  IMAD R13, R19, R22.reuse, RZ ;  /* 0x00000016130d7224 */ /* 0x084fe400078e02ff */
[----:B------:R-:W-:-:S04]  /*94f0*/  IMAD.WIDE.U32 R2, R18, R22, R2 ;  /* 0x0000001612027225 */ /* 0x000fc800078e0002 */
[----:B------:R-:W-:Y:S02]  /*9500*/  IMAD R13, R18, R23, R13 ;  /* 0x00000017120d7224 */ /* 0x000fe400078e020d */
[----:B------:R-:W4:Y:S01]  /*9510*/  LDG.E.64 R18, desc[UR6][R14.64+0x10] ;  /* 0x000010060e127981 */ /* 0x000f22000c1e1b00 */
[----:B------:R-:W-:-:S03]  /*9520*/  IMAD.MOV.U32 R26, RZ, RZ, R2 ;  /* 0x000000ffff1a7224 */ /* 0x000fc600078e0002 */
[----:B------:R-:W5:Y:S01]  /*9530*/  LDG.E.64 R22, desc[UR6][R14.64+0x18] ;  /* 0x000018060e167981 */ /* 0x000f62000c1e1b00 */
[----:B------:R-:W-:Y:S02]  /*9540*/  IADD3 R2, P0, R24, UR15, RZ ;  /* 0x0000000f18027c10 */ /* 0x000fe4000ff1e0ff */
[----:B------:R-:W-:Y:S01]  /*9550*/  IADD3 R27, R3, R13, RZ ;  /* 0x0000000d031b7210 */ /* 0x000fe20007ffe0ff */
[----:B---3--:R-:W-:Y:S01]  /*9560*/  IMAD R13, R31, R16, RZ ;  /* 0x000000101f0d7224 */ /* 0x008fe200078e02ff */
[----:B------:R-:W-:-:S03]  /*9570*/  IADD3.X R3, R25, UR14, RZ, P0, !PT ;  /* 0x0000000e19037c10 */ /* 0x000fc600087fe4ff */
[C---:B------:R-:W-:Y:S02]  /*9580*/  IMAD R13, R30.reuse, R17, R13 ;  /* 0x000000111e0d7224 */ /* 0x040fe400078e020d */
[----:B------:R-:W-:Y:S01]  /*9590*/  IMAD.WIDE.U32 R26, R30, R16, R26 ;  /* 0x000000101e1a7225 */ /* 0x000fe200078e001a */
[----:B------:R-:W2:Y:S04]  /*95a0*/  LDG.E.64.CONSTANT R24, desc[UR6][R2.64] ;  /* 0x0000000602187981 */ /* 0x000ea8000c1e9b00 */
[----:B------:R-:W2:Y:S01]  /*95b0*/  LDG.E.64 R16, desc[UR6][R14.64+0x20] ;  /* 0x000020060e107981 */ /* 0x000ea2000c1e1b00 */
[----:B------:R-:W-:Y:S01]  /*95c0*/  IADD3 R27, R27, R13, RZ ;  /* 0x0000000d1b1b7210 */ /* 0x000fe20007ffe0ff */
[----:B----4-:R-:W-:-:S04]  /*95d0*/  IMAD R13, R29, R18, RZ ;  /* 0x000000121d0d7224 */ /* 0x010fc800078e02ff */
[C---:B------:R-:W-:Y:S02]  /*95e0*/  IMAD R13, R28.reuse, R19, R13 ;  /* 0x000000131c0d7224 */ /* 0x040fe400078e020d */
[----:B------:R-:W-:Y:S01]  /*95f0*/  IMAD.WIDE.U32 R18, R28, R18, R26 ;  /* 0x000000121c127225 */ /* 0x000fe200078e001a */
[----:B------:R-:W-:-:S03]  /*9600*/  IADD3 R26, P0, R2, UR15, RZ ;  /* 0x0000000f021a7c10 */ /* 0x000fc6000ff1e0ff */
[----:B------:R-:W-:Y:S01]  /*9610*/  IMAD.IADD R19, R19, 0x1, R13 ;  /* 0x0000000113137824 */ /* 0x000fe200078e020d */
[----:B------:R-:W-:Y:S01]  /*9620*/  IADD3.X R27, R3, UR14, RZ, P0, !PT ;  /* 0x0000000e031b7c10 */ /* 0x000fe200087fe4ff */
[-C--:B-----5:R-:W-:Y:S01]  /*9630*/  IMAD R13, R21, R22.reuse, RZ ;  /* 0x00000016150d7224 */ /* 0x0a0fe200078e02ff */
[----:B------:R-:W3:Y:S03]  /*9640*/  LDG.E.64 R2, desc[UR6][R14.64+0x28] ;  /* 0x000028060e027981 */ /* 0x000ee6000c1e1b00 */
[C---:B------:R-:W-:Y:S02]  /*9650*/  IMAD R13, R20.reuse, R23, R13 ;  /* 0x00000017140d7224 */ /* 0x040fe400078e020d */
[----:B------:R-:W-:Y:S02]  /*9660*/  IMAD.WIDE.U32 R22, R20, R22, R18 ;  /* 0x0000001614167225 */ /* 0x000fe400078e0012 */
[----:B------:R-:W3:Y:S01]  /*9670*/  LDG.E.64.CONSTANT R18, desc[UR6][R26.64] ;  /* 0x000000061a127981 */ /* 0x000ee2000c1e9b00 */
[----:B------:R-:W-:-:S02]  /*9680*/  IADD3 R20, P0, R26, UR15, RZ ;  /* 0x0000000f1a147c10 */ /* 0x000fc4000ff1e0ff */
[----:B------:R-:W-:Y:S01]  /*9690*/  IADD3 R23, R23, R13, RZ ;  /* 0x0000000d17177210 */ /* 0x000fe20007ffe0ff */
[-C--:B--2---:R-:W-:Y:S01]  /*96a0*/  IMAD R13, R25, R16.reuse, RZ ;  /* 0x00000010190d7224 */ /* 0x084fe200078e02ff */
[----:B------:R-:W-:Y:S01]  /*96b0*/  IADD3.X R21, R27, UR14, RZ, P0, !PT ;  /* 0x0000000e1b157c10 */ /* 0x000fe200087fe4ff */
[----:B------:R-:W-:Y:S01]  /*96c0*/  IMAD.WIDE.U32 R22, R24, R16, R22 ;  /* 0x0000001018167225 */ /* 0x000fe200078e0016 */
[----:B------:R-:W-:Y:S01]  /*96d0*/  IADD3 R16, P0, R20, UR15, RZ ;  /* 0x0000000f14107c10 */ /* 0x000fe2000ff1e0ff */
[----:B------:R-:W2:Y:S02]  /*96e0*/  LDG.E.64 R26, desc[UR6][R14.64+0x30] ;  /* 0x000030060e1a7981 */ /* 0x000ea4000c1e1b00 */
[----:B------:R-:W-:Y:S02]  /*96f0*/  IMAD R13, R24, R17, R13 ;  /* 0x00000011180d7224 */ /* 0x000fe400078e020d */
[----:B------:R-:W2:Y:S01]  /*9700*/  LDG.E.64.CONSTANT R24, desc[UR6][R20.64] ;  /* 0x0000000614187981 */ /* 0x000ea2000c1e9b00 */
[----:B------:R-:W-:-:S03]  /*9710*/  IADD3.X R17, R21, UR14, RZ, P0, !PT ;  /* 0x0000000e15117c10 */ /* 0x000fc600087fe4ff */
[----:B------:R-:W4:Y:S04]  /*9720*/  LDG.E.64 R20, desc[UR6][R14.64+0x38] ;  /* 0x000038060e147981 */ /* 0x000f28000c1e1b00 */
[----:B------:R-:W4:Y:S01]  /*9730*/  LDG.E.64.CONSTANT R14, desc[UR6][R16.64] ;  /* 0x00000006100e7981 */ /* 0x000f22000c1e9b00 */
[----:B------:R-:W-:Y:S01]  /*9740*/  IMAD.IADD R23, R23, 0x1, R13 ;  /* 0x0000000117177824 */ /* 0x000fe200078e020d */
[----:B------:R-:W-:Y:S01]  /*9750*/  IADD3 R12, P4, R12, -0x8, RZ ;  /* 0xfffffff80c0c7810 */ /* 0x000fe20007f9e0ff */
[----:B------:R-:W-:Y:S01]  /*9760*/  UIADD3 UR4, UP0, UR4, 0x8, URZ ;  /* 0x0000000804047890 */ /* 0x000fe2000ff1e03f */
[----:B------:R-:W-:Y:S02]  /*9770*/  PLOP3.LUT P0, PT, PT, PT, PT, 0x8, 0x0 ;  /* 0x000000000000781c */ /* 0x000fe40003f0e170 */
[----:B------:R-:W-:Y:S01]  /*9780*/  IADD3.X R0, R0, -0x1, RZ, P4, !PT ;  /* 0xffffffff00007810 */ /* 0x000fe200027fe4ff */
[----:B------:R-:W-:Y:S01]  /*9790*/  UIADD3.X UR5, URZ, UR5, URZ, UP0, !UPT ;  /* 0x000000053f057290 */ /* 0x000fe200087fe43f */
[----:B---3--:R-:W-:-:S04]  /*97a0*/  IMAD R13, R19, R2, RZ ;  /* 0x00000002130d7224 */ /* 0x008fc800078e02ff */
[C---:B------:R-:W-:Y:S02]  /*97b0*/  IMAD R13, R18.reuse, R3, R13 ;  /* 0x00000003120d7224 */ /* 0x040fe400078e020d */
[----:B------:R-:W-:-:S05]  /*97c0*/  IMAD.WIDE.U32 R2, R18, R2, R22 ;  /* 0x0000000212027225 */ /* 0x000fca00078e0016 */
[----:B------:R-:W-:Y:S01]  /*97d0*/  IADD3 R3, R3, R13, RZ ;  /* 0x0000000d03037210 */ /* 0x000fe20007ffe0ff */
[-C--:B--2---:R-:W-:Y:S02]  /*97e0*/  IMAD R13, R25, R26.reuse, RZ ;  /* 0x0000001a190d7224 */ /* 0x084fe400078e02ff */
[----:B------:R-:W-:-:S04]  /*97f0*/  IMAD.WIDE.U32 R2, R24, R26, R2 ;  /* 0x0000001a18027225 */ /* 0x000fc800078e0002 */
[----:B------:R-:W-:-:S04]  /*9800*/  IMAD R13, R24, R27, R13 ;  /* 0x0000001b180d7224 */ /* 0x000fc800078e020d */
[----:B------:R-:W-:Y:S02]  /*9810*/  IMAD.IADD R3, R3, 0x1, R13 ;  /* 0x0000000103037824 */ /* 0x000fe400078e020d */
[-C--:B----4-:R-:W-:Y:S02]  /*9820*/  IMAD R15, R15, R20.reuse, RZ ;  /* 0x000000140f0f7224 */ /* 0x090fe400078e02ff */
[----:B------:R-:W-:Y:S01]  /*9830*/  IMAD.WIDE.U32 R2, R14, R20, R2 ;  /* 0x000000140e027225 */ /* 0x000fe200078e0002 */
[----:B------:R-:W-:-:S03]  /*9840*/  IADD3 R20, P3, R16, UR15, RZ ;  /* 0x0000000f10147c10 */ /* 0x000fc6000ff7e0ff */
[----:B------:R-:W-:Y:S01]  /*9850*/  IMAD R15, R14, R21, R15 ;  /* 0x000000150e0f7224 */ /* 0x000fe200078e020f */
[----:B------:R-:W-:-:S04]  /*9860*/  IADD3.X R13, R17, UR14, RZ, P3, !PT ;  /* 0x0000000e110d7c10 */ /* 0x000fc80009ffe4ff */
[----:B------:R-:W-:-:S07]  /*9870*/  IADD3 R3, R3, R15, RZ ;  /* 0x0000000f03037210 */ /* 0x000fce0007ffe0ff */
.L_x_689:
[----:B------:R-:W-:-:S04]  /*9880*/  ISETP.NE.U32.AND P3, PT, R12, RZ, PT ;  /* 0x000000ff0c00720c */ /* 0x000fc80003f65070 */
[----:B------:R-:W-:-:S13]  /*9890*/  ISETP.NE.OR.EX P0, PT, R0, RZ, P0, P3 ;  /* 0x000000ff0000720c */ /* 0x000fda0000705730 */
[----:B------:R-:W-:Y:S05]  /*98a0*/  @!P0 BRA `(.L_x_685) ;  /* 0x0000000000b48947 */ /* 0x000fea0003800000 */
.L_x_686:
        /* <DEDUP_REMOVED lines=45> */
.L_x_685:
[----:B------:R-:W-:Y:S05]  /*9b80*/  @!P2 BRA `(.L_x_690) ;  /* 0x0000000000c4a947 */ /* 0x000fea0003800000 */
[----:B------:R-:W2:Y:S01]  /*9b90*/  LDL.LU.64 R14, [R1] ;  /* 0x00000000010e7983 */ /* 0x000ea20000300a00 */
[----:B------:R-:W-:Y:S01]  /*9ba0*/  ULDC.64 UR12, c[0x0][0x220] ;  /* 0x00008800000c7ab9 */ /* 0x000fe20000000a00 */
[----:B------:R-:W-:Y:S01]  /*9bb0*/  MOV R17, UR4 ;  /* 0x0000000400117c02 */ /* 0x000fe20008000f00 */
[----:B------:R-:W-:Y:S02]  /*9bc0*/  ULDC.64 UR14, c[0x0][0x230] ;  /* 0x00008c00000e7ab9 */ /* 0x000fe40000000a00 */
[----:B------:R-:W-:Y:S01]  /*9bd0*/  ULEA UR9, UP0, UR4, UR14, 0x3 ;  /* 0x0000000e04097291 */ /* 0x000fe2000f80183f */
[----:B--2---:R-:W-:Y:S02]  /*9be0*/  IMAD R0, R15, UR12, RZ ;  /* 0x0000000c0f007c24 */ /* 0x004fe4000f8e02ff */
[----:B------:R-:W-:Y:S01]  /*9bf0*/  IMAD.WIDE.U32 R12, R14, UR12, RZ ;  /* 0x0000000c0e0c7c25 */ /* 0x000fe2000f8e00ff */
[----:B------:R-:W-:-:S03]  /*9c00*/  UIMAD UR12, UR5, UR10, URZ ;  /* 0x0000000a050c72a4 */ /* 0x000fc6000f8e023f */
[----:B------:R-:W-:Y:S01]  /*9c10*/  IMAD R15, R14, UR13, R0 ;  /* 0x0000000d0e0f7c24 */ /* 0x000fe2000f8e0200 */
[----:B------:R-:W-:Y:S02]  /*9c20*/  UIMAD UR12, UR4, UR11, UR12 ;  /* 0x0000000b040c72a4 */ /* 0x000fe4000f8e020c */
[----:B------:R-:W-:Y:S01]  /*9c30*/  ULEA.HI.X UR4, UR4, UR15, UR5, 0x3, UP0 ;  /* 0x0000000f04047291 */ /* 0x000fe200080f1c05 */
[----:B------:R-:W-:Y:S02]  /*9c40*/  IMAD.IADD R13, R13, 0x1, R15 ;  /* 0x000000010d0d7824 */ /* 0x000fe400078e020f */
[----:B------:R-:W-:Y:S01]  /*9c50*/  ULDC.64 UR14, c[0x0][0x218] ;  /* 0x00008600000e7ab9 */ /* 0x000fe20000000a00 */
[----:B------:R-:W-:Y:S01]  /*9c60*/  IMAD.WIDE.U32 R16, R17, UR10, R12 ;  /* 0x0000000a11107c25 */ /* 0x000fe2000f8e000c */
[----:B------:R-:W-:-:S03]  /*9c70*/  MOV R12, UR9 ;  /* 0x00000009000c7c02 */ /* 0x000fc60008000f00 */
[----:B------:R-:W-:Y:S01]  /*9c80*/  VIADD R15, R17, UR12 ;  /* 0x0000000c110f7c36 */ /* 0x000fe20008000000 */
[----:B------:R-:W-:Y:S01]  /*9c90*/  LEA R14, P0, R16, UR14, 0x3 ;  /* 0x0000000e100e7c11 */ /* 0x000fe2000f8018ff */
[----:B------:R-:W-:-:S03]  /*9ca0*/  IMAD.U32 R13, RZ, RZ, UR4 ;  /* 0x00000004ff0d7e24 */ /* 0x000fc6000f8e00ff */
[----:B------:R-:W-:Y:S02]  /*9cb0*/  LEA.HI.X R15, R16, UR15, R15, 0x3, P0 ;  /* 0x0000000f100f7c11 */ /* 0x000fe400080f1c0f */
[----:B------:R-:W2:Y:S04]  /*9cc0*/  LDG.E.64 R18, desc[UR6][R12.64] ;  /* 0x000000060c127981 */ /* 0x000ea8000c1e1b00 */
[----:B------:R-:W2:Y:S01]  /*9cd0*/  LDG.E.64.CONSTANT R16, desc[UR6][R14.64] ;  /* 0x000000060e107981 */ /* 0x000ea2000c1e9b00 */
        /* <DEDUP_REMOVED lines=21> */
[----:B------:R-:W-:-:S04]  /*9e30*/  IMAD R21, R20, R17, R21 ;  /* 0x0000001114157224 */ /* 0x000fc800078e0215 */
[----:B------:R-:W-:Y:S02]  /*9e40*/  IMAD.IADD R3, R3, 0x1, R21 ;  /* 0x0000000103037824 */ /* 0x000fe400078e0215 */
[----:B---3--:R-:W-:-:S04]  /*9e50*/  @P0 IMAD R17, R19, R22, RZ ;  /* 0x0000001613110224 */ /* 0x008fc800078e02ff */
[C---:B------:R-:W-:Y:S02]  /*9e60*/  @P0 IMAD R17, R18.reuse, R23, R17 ;  /* 0x0000001712110224 */ /* 0x040fe400078e0211 */
[----:B------:R-:W-:-:S04]  /*9e70*/  @P0 IMAD.WIDE.U32 R22, R18, R22, R2 ;  /* 0x0000001612160225 */ /* 0x000fc800078e0002 */
[----:B------:R-:W-:Y:S01]  /*9e80*/  @P0 IMAD.MOV.U32 R2, RZ, RZ, R22 ;  /* 0x000000ffff020224 */ /* 0x000fe200078e0016 */
[----:B------:R-:W-:-:S07]  /*9e90*/  @P0 IADD3 R3, R23, R17, RZ ;  /* 0x0000001117030210 */ /* 0x000fce0007ffe0ff */
.L_x_690:
[----:B------:R-:W-:Y:S01]  /*9ea0*/  UMOV UR4, URZ ;  /* 0x0000003f00047c82 */ /* 0x000fe20008000000 */
[----:B------:R-:W-:Y:S01]  /*9eb0*/  UMOV UR5, URZ ;  /* 0x0000003f00057c82 */ /* 0x000fe20008000000 */
[----:B------:R-:W-:Y:S01]  /*9ec0*/  HFMA2.MMA R32, -RZ, RZ, 0, 0 ;  /* 0x00000000ff207435 */ /* 0x000fe200000001ff */
[----:B------:R-:W-:Y:S01]  /*9ed0*/  IMAD.MOV.U32 R13, RZ, RZ, RZ ;  /* 0x000000ffff0d7224 */ /* 0x000fe200078e00ff */
[----:B------:R-:W-:Y:S09]  /*9ee0*/  @!P1 BRA `(.L_x_691) ;  /* 0x0000001000b49947 */ /* 0x000ff20003800000 */
[----:B------:R-:W2:Y:S01]  /*9ef0*/  LDL.64 R18, [R1+0x8] ;  /* 0x0000080001127983 */ /* 0x000ea20000100a00 */
[----:B------:R-:W-:Y:S01]  /*9f00*/  IADD3 R12, P0, -R37, R38, RZ ;  /* 0x00000026250c7210 */ /* 0x000fe20007f1e1ff */
[----:B------:R-:W-:Y:S01]  /*9f10*/  ULDC.64 UR4, c[0x0][0x220] ;  /* 0x0000880000047ab9 */ /* 0x000fe20000000a00 */
[----:B------:R-:W-:Y:S02]  /*9f20*/  USHF.L.U64.HI UR14, UR10, 0x3, UR11 ;  /* 0x000000030a0e7899 */ /* 0x000fe4000801020b */
[----:B------:R-:W-:Y:S01]  /*9f30*/  IADD3.X R0, R39, -0x1, RZ, P0, !PT ;  /* 0xffffffff27007810 */ /* 0x000fe200007fe4ff */
[----:B------:R-:W-:Y:S01]  /*9f40*/  USHF.L.U32 UR15, UR10, 0x3, URZ ;  /* 0x000000030a0f7899 */ /* 0x000fe2000800063f */
[----:B------:R-:W-:Y:S01]  /*9f50*/  ISETP.GT.U32.AND P0, PT, R12, RZ, PT ;  /* 0x000000ff0c00720c */ /* 0x000fe20003f04070 */
[----:B------:R-:W-:-:S03]  /*9f60*/  ULDC.64 UR18, c[0x0][0x230] ;  /* 0x00008c0000127ab9 */ /* 0x000fc60000000a00 */
[----:B------:R-:W-:Y:S01]  /*9f70*/  ISETP.GT.AND.EX P0, PT, R0, RZ, PT, P0 ;  /* 0x000000ff0000720c */ /* 0x000fe20003f04300 */
[----:B--2---:R-:W-:Y:S02]  /*9f80*/  IMAD R16, R19, UR4, RZ ;  /* 0x0000000413107c24 */ /* 0x004fe4000f8e02ff */
[----:B------:R-:W-:-:S04]  /*9f90*/  IMAD.WIDE.U32 R14, R18, UR4, RZ ;  /* 0x00000004120e7c25 */ /* 0x000fc8000f8e00ff */
[----:B------:R-:W-:Y:S01]  /*9fa0*/  IMAD R19, R18, UR5, R16 ;  /* 0x0000000512137c24 */ /* 0x000fe2000f8e0210 */
[----:B------:R-:W-:Y:S02]  /*9fb0*/  ULDC.64 UR4, c[0x0][0x218] ;  /* 0x0000860000047ab9 */ /* 0x000fe40000000a00 */
[----:B------:R-:W-:Y:S01]  /*9fc0*/  LEA R18, P1, R14, UR4, 0x3 ;  /* 0x000000040e127c11 */ /* 0x000fe2000f8218ff */
[----:B------:R-:W-:Y:S01]  /*9fd0*/  UMOV UR4, URZ ;  /* 0x0000003f00047c82 */ /* 0x000fe20008000000 */
[----:B------:R-:W-:-:S04]  /*9fe0*/  IADD3 R19, R15, R19, RZ ;  /* 0x000000130f137210 */ /* 0x000fc80007ffe0ff */
        /* <DEDUP_REMOVED lines=9> */
.L_x_694:
        /* <DEDUP_REMOVED lines=16> */
[----:B------:R-:W-:Y:S01]  /*a180*/  MOV R31, R13 ;  /* 0x0000000d001f7202 */ /* 0x000fe20000000f00 */
[----:B------:R-:W-:Y:S01]  /*a190*/  IMAD.MOV.U32 R30, RZ, RZ, R32 ;  /* 0x000000ffff1e7224 */ /* 0x000fe200078e0020 */
[----:B0-----:R-:W-:-:S04]  /*a1a0*/  IADD3 R24, P1, R24, UR15, RZ ;  /* 0x0000000f18187c10 */ /* 0x001fc8000ff3e0ff */
[----:B------:R-:W-:Y:S01]  /*a1b0*/  IADD3.X R25, R25, UR14, RZ, P1, !PT ;  /* 0x0000000e19197c10 */ /* 0x000fe20008ffe4ff */
[-C--:B--2---:R-:W-:Y:S02]  /*a1c0*/  IMAD R27, R27, R28.reuse, RZ ;  /* 0x0000001c1b1b7224 */ /* 0x084fe400078e02ff */
[----:B------:R-:W-:-:S04]  /*a1d0*/  IMAD.WIDE.U32 R30, R26, R28, R30 ;  /* 0x0000001c1a1e7225 */ /* 0x000fc800078e001e */
[----:B------:R-:W-:Y:S02]  /*a1e0*/  IMAD R13, R26, R29, R27 ;  /* 0x0000001d1a0d7224 */ /* 0x000fe400078e021b */
[----:B------:R-:W2:Y:S04]  /*a1f0*/  LDG.E.64 R26, desc[UR6][R20.64+0x18] ;  /* 0x00001806141a7981 */ /* 0x000ea8000c1e1b00 */
[----:B------:R0:W2:Y:S01]  /*a200*/  LDG.E.64.CONSTANT R28, desc[UR6][R24.64] ;  /* 0x00000006181c7981 */ /* 0x0000a2000c1e9b00 */
[----:B------:R-:W-:Y:S02]  /*a210*/  IMAD.IADD R31, R31, 0x1, R13 ;  /* 0x000000011f1f7824 */ /* 0x000fe400078e020d */
[----:B---3--:R-:W-:Y:S01]  /*a220*/  IMAD R13, R17, R14, RZ ;  /* 0x0000000e110d7224 */ /* 0x008fe200078e02ff */
[----:B0-----:R-:W-:-:S04]  /*a230*/  IADD3 R24, P1, R24, UR15, RZ ;  /* 0x0000000f18187c10 */ /* 0x001fc8000ff3e0ff */
[----:B------:R-:W-:Y:S01]  /*a240*/  IADD3.X R25, R25, UR14, RZ, P1, !PT ;  /* 0x0000000e19197c10 */ /* 0x000fe20008ffe4ff */
[C---:B------:R-:W-:Y:S02]  /*a250*/  IMAD R13, R16.reuse, R15, R13 ;  /* 0x0000000f100d7224 */ /* 0x040fe400078e020d */
        /* <DEDUP_REMOVED lines=9> */
[----:B------:R-:W4:Y:S04]  /*a2f0*/  LDG.E.64 R22, desc[UR6][R20.64+0x28] ;  /* 0x0000280614167981 */ /* 0x000f28000c1e1b00 */
[----:B------:R-:W4:Y:S01]  /*a300*/  LDG.E.64.CONSTANT R18, desc[UR6][R24.64] ;  /* 0x0000000618127981 */ /* 0x000f22000c1e9b00 */
[----:B------:R-:W-:Y:S01]  /*a310*/  IADD3 R30, P1, R24, UR15, RZ ;  /* 0x0000000f181e7c10 */ /* 0x000fe2000ff3e0ff */
[----:B------:R-:W-:-:S03]  /*a320*/  IMAD.IADD R33, R33, 0x1, R13 ;  /* 0x0000000121217824 */ /* 0x000fc600078e020d */
[----:B------:R-:W-:-:S05]  /*a330*/  IADD3.X R31, R25, UR14, RZ, P1, !PT ;  /* 0x0000000e191f7c10 */ /* 0x000fca0008ffe4ff */
[----:B------:R-:W5:Y:S01]  /*a340*/  LDG.E.64.CONSTANT R24, desc[UR6][R30.64] ;  /* 0x000000061e187981 */ /* 0x000f62000c1e9b00 */
[-C--:B--2---:R-:W-:Y:S02]  /*a350*/  IMAD R13, R29, R26.reuse, RZ ;  /* 0x0000001a1d0d7224 */ /* 0x084fe400078e02ff */
[----:B------:R-:W-:-:S04]  /*a360*/  IMAD.WIDE.U32 R32, R28, R26, R32 ;  /* 0x0000001a1c207225 */ /* 0x000fc800078e0020 */
[----:B------:R-:W-:Y:S02]  /*a370*/  IMAD R13, R28, R27, R13 ;  /* 0x0000001b1c0d7224 */ /* 0x000fe400078e020d */
[----:B------:R-:W5:Y:S01]  /*a380*/  LDG.E.64 R26, desc[UR6][R20.64+0x30] ;  /* 0x00003006141a7981 */ /* 0x000f62000c1e1b00 */
[----:B------:R-:W-:Y:S02]  /*a390*/  IADD3 R28, P1, R30, UR15, RZ ;  /* 0x0000000f1e1c7c10 */ /* 0x000fe4000ff3e0ff */
[----:B------:R-:W-:Y:S02]  /*a3a0*/  IADD3 R33, R33, R13, RZ ;  /* 0x0000000d21217210 */ /* 0x000fe40007ffe0ff */
[----:B------:R-:W-:Y:S01]  /*a3b0*/  IADD3.X R29, R31, UR14, RZ, P1, !PT ;  /* 0x0000000e1f1d7c10 */ /* 0x000fe20008ffe4ff */
[-C--:B---3--:R-:W-:Y:S02]  /*a3c0*/  IMAD R13, R15, R16.reuse, RZ ;  /* 0x000000100f0d7224 */ /* 0x088fe400078e02ff */
[----:B------:R-:W-:-:S04]  /*a3d0*/  IMAD.WIDE.U32 R32, R14, R16, R32 ;  /* 0x000000100e207225 */ /* 0x000fc800078e0020 */
[----:B------:R-:W-:Y:S02]  /*a3e0*/  IMAD R13, R14, R17, R13 ;  /* 0x000000110e0d7224 */ /* 0x000fe400078e020d */
[----:B------:R-:W2:Y:S04]  /*a3f0*/  LDG.E.64 R16, desc[UR6][R20.64+0x38] ;  /* 0x0000380614107981 */ /* 0x000ea8000c1e1b00 */
[----:B------:R0:W2:Y:S01]  /*a400*/  LDG.E.64.CONSTANT R14, desc[UR6][R28.64] ;  /* 0x000000061c0e7981 */ /* 0x0000a2000c1e9b00 */
[----:B------:R-:W-:Y:S01]  /*a410*/  IMAD.IADD R33, R33, 0x1, R13 ;  /* 0x0000000121217824 */ /* 0x000fe200078e020d */
[----:B0-----:R-:W-:Y:S01]  /*a420*/  IADD3 R28, P1, R28, UR15, RZ ;  /* 0x0000000f1c1c7c10 */ /* 0x001fe2000ff3e0ff */
[----:B----4-:R-:W-:-:S03]  /*a430*/  IMAD R13, R19, R22, RZ ;  /* 0x00000016130d7224 */ /* 0x010fc600078e02ff */
[----:B------:R-:W-:Y:S01]  /*a440*/  IADD3.X R29, R29, UR14, RZ, P1, !PT ;  /* 0x0000000e1d1d7c10 */ /* 0x000fe20008ffe4ff */
[C---:B------:R-:W-:Y:S02]  /*a450*/  IMAD R13, R18.reuse, R23, R13 ;  /* 0x00000017120d7224 */ /* 0x040fe400078e020d */
[----:B------:R-:W-:Y:S02]  /*a460*/  IMAD.WIDE.U32 R32, R18, R22, R32 ;  /* 0x0000001612207225 */ /* 0x000fe400078e0020 */
[----:B------:R-:W3:Y:S04]  /*a470*/  LDG.E.64 R22, desc[UR6][R20.64+0x40] ;  /* 0x0000400614167981 */ /* 0x000ee8000c1e1b00 */
[----:B------:R0:W3:Y:S01]  /*a480*/  LDG.E.64.CONSTANT R18, desc[UR6][R28.64] ;  /* 0x000000061c127981 */ /* 0x0000e2000c1e9b00 */
[----:B------:R-:W-:-:S02]  /*a490*/  IADD3 R33, R33, R13, RZ ;  /* 0x0000000d21217210 */ /* 0x000fc40007ffe0ff */
[----:B0-----:R-:W-:-:S04]  /*a4a0*/  IADD3 R28, P1, R28, UR15, RZ ;  /* 0x0000000f1c1c7c10 */ /* 0x001fc8000ff3e0ff */
[----:B------:R-:W-:Y:S01]  /*a4b0*/  IADD3.X R29, R29, UR14, RZ, P1, !PT ;  /* 0x0000000e1d1d7c10 */ /* 0x000fe20008ffe4ff */
[-C--:B-----5:R-:W-:Y:S02]  /*a4c0*/  IMAD R13, R25, R26.reuse, RZ ;  /* 0x0000001a190d7224 */ /* 0x0a0fe400078e02ff */
[----:B------:R-:W-:-:S04]  /*a4d0*/  IMAD.WIDE.U32 R32, R24, R26, R32 ;  /* 0x0000001a18207225 */ /* 0x000fc800078e0020 */
[----:B------:R-:W-:Y:S02]  /*a4e0*/  IMAD R13, R24, R27, R13 ;  /* 0x0000001b180d7224 */ /* 0x000fe400078e020d */
        /* <DEDUP_REMOVED lines=8> */
[----:B------:R-:W2:Y:S04]  /*a570*/  LDG.E.64 R16, desc[UR6][R20.64+0x50] ;  /* 0x0000500614107981 */ /* 0x000ea8000c1e1b00 */
[----:B------:R0:W2:Y:S01]  /*a580*/  LDG.E.64.CONSTANT R14, desc[UR6][R28.64] ;  /* 0x000000061c0e7981 */ /* 0x0000a2000c1e9b00 */
[----:B------:R-:W-:Y:S02]  /*a590*/  IADD3 R33, R33, R13, RZ ;  /* 0x0000000d21217210 */ /* 0x000fe40007ffe0ff */
[----:B0-----:R-:W-:Y:S01]  /*a5a0*/  IADD3 R28, P1, R28, UR15, RZ ;  /* 0x0000000f1c1c7c10 */ /* 0x001fe2000ff3e0ff */
[----:B---3--:R-:W-:-:S03]  /*a5b0*/  IMAD R13, R19, R22, RZ ;  /* 0x00000016130d7224 */ /* 0x008fc600078e02ff */
[----:B------:R-:W-:Y:S01]  /*a5c0*/  IADD3.X R29, R29, UR14, RZ, P1, !PT ;  /* 0x0000000e1d1d7c10 */ /* 0x000fe20008ffe4ff */
[C---:B------:R-:W-:Y:S02]  /*a5d0*/  IMAD R13, R18.reuse, R23, R13 ;  /* 0x00000017120d7224 */ /* 0x040fe400078e020d */
[----:B------:R-:W-:Y:S02]  /*a5e0*/  IMAD.WIDE.U32 R32, R18, R22, R32 ;  /* 0x0000001612207225 */ /* 0x000fe400078e0020 */
[----:B------:R-:W3:Y:S04]  /*a5f0*/  LDG.E.64 R18, desc[UR6][R20.64+0x58] ;  /* 0x0000580614127981 */ /* 0x000ee8000c1e1b00 */
[----:B------:R0:W3:Y:S01]  /*a600*/  LDG.E.64.CONSTANT R22, desc[UR6][R28.64] ;  /* 0x000000061c167981 */ /* 0x0000e2000c1e9b00 */
[----:B------:R-:W-:Y:S01]  /*a610*/  IMAD.IADD R33, R33, 0x1, R13 ;  /* 0x0000000121217824 */ /* 0x000fe200078e020d */
[----:B0-----:R-:W-:-:S04]  /*a620*/  IADD3 R28, P1, R28, UR15, RZ ;  /* 0x0000000f1c1c7c10 */ /* 0x001fc8000ff3e0ff */
[----:B------:R-:W-:Y:S01]  /*a630*/  IADD3.X R29, R29, UR14, RZ, P1, !PT ;  /* 0x0000000e1d1d7c10 */ /* 0x000fe20008ffe4ff */
[----:B----4-:R-:W-:-:S04]  /*a640*/  IMAD R13, R25, R26, RZ ;  /* 0x0000001a190d7224 */ /* 0x010fc800078e02ff */
[C---:B------:R-:W-:Y:S02]  /*a650*/  IMAD R13, R24.reuse, R27, R13 ;  /* 0x0000001b180d7224 */ /* 0x040fe400078e020d */
[----:B------:R-:W-:Y:S02]  /*a660*/  IMAD.WIDE.U32 R24, R24, R26, R32 ;  /* 0x0000001a18187225 */ /* 0x000fe400078e0020 */
[----:B------:R0:W4:Y:S02]  /*a670*/  LDG.E.64.CONSTANT R26, desc[UR6][R28.64] ;  /* 0x000000061c1a7981 */ /* 0x000124000c1e9b00 */
[----:B------:R-:W-:Y:S01]  /*a680*/  IMAD.MOV.U32 R30, RZ, RZ, R24 ;  /* 0x000000ffff1e7224 */ /* 0x000fe200078e0018 */
[----:B------:R-:W-:Y:S02]  /*a690*/  IADD3 R31, R25, R13, RZ ;  /* 0x0000000d191f7210 */ /* 0x000fe40007ffe0ff */
[----:B------:R-:W4:Y:S01]  /*a6a0*/  LDG.E.64 R24, desc[UR6][R20.64+0x60] ;  /* 0x0000600614187981 */ /* 0x000f22000c1e1b00 */
        /* <DEDUP_REMOVED lines=13> */
[----:B------:R-:W3:Y:S01]  /*a780*/  LDG.E.64 R30, desc[UR6][R20.64+0x70] ;  /* 0x00007006141e7981 */ /* 0x000ee2000c1e1b00 */
[----:B------:R-:W-:-:S03]  /*a790*/  IADD3 R18, P1, R28, UR15, RZ ;  /* 0x0000000f1c127c10 */ /* 0x000fc6000ff3e0ff */
[----:B------:R-:W3:Y:S01]  /*a7a0*/  LDG.E.64.CONSTANT R22, desc[UR6][R28.64] ;  /* 0x000000061c167981 */ /* 0x000ee2000c1e9b00 */
[----:B------:R-:W-:-:S03]  /*a7b0*/  IADD3.X R19, R29, UR14, RZ, P1, !PT ;  /* 0x0000000e1d137c10 */ /* 0x000fc60008ffe4ff */
[----:B------:R-:W5:Y:S04]  /*a7c0*/  LDG.E.64 R28, desc[UR6][R20.64+0x78] ;  /* 0x00007806141c7981 */ /* 0x000f68000c1e1b00 */
[----:B------:R0:W5:Y:S01]  /*a7d0*/  LDG.E.64.CONSTANT R20, desc[UR6][R18.64] ;  /* 0x0000000612147981 */ /* 0x000162000c1e9b00 */
[----:B------:R-:W-:Y:S01]  /*a7e0*/  IMAD.IADD R33, R33, 0x1, R13 ;  /* 0x0000000121217824 */ /* 0x000fe200078e020d */
[----:B------:R-:W-:-:S04]  /*a7f0*/  IADD3 R12, P1, R12, -0x10, RZ ;  /* 0xfffffff00c0c7810 */ /* 0x000fc80007f3e0ff */
[----:B------:R-:W-:Y:S02]  /*a800*/  IADD3.X R0, R0, -0x1, RZ, P1, !PT ;  /* 0xffffffff00007810 */ /* 0x000fe40000ffe4ff */
[----:B------:R-:W-:-:S04]  /*a810*/  ISETP.GT.U32.AND P1, PT, R12, 0xc, PT ;  /* 0x0000000c0c00780c */ /* 0x000fc80003f24070 */
[----:B------:R-:W-:Y:S01]  /*a820*/  ISETP.GT.AND.EX P1, PT, R0, RZ, PT, P1 ;  /* 0x000000ff0000720c */ /* 0x000fe20003f24310 */
[----:B------:R-:W-:Y:S01]  /*a830*/  UIADD3 UR4, UP0, UR4, 0x10, URZ ;  /* 0x0000001004047890 */ /* 0x000fe2000ff1e03f */
[----:B0-----:R-:W-:-:S03]  /*a840*/  IADD3 R18, P3, R18, UR15, RZ ;  /* 0x0000000f12127c10 */ /* 0x001fc6000ff7e0ff */
[----:B------:R-:W-:Y:S01]  /*a850*/  UIADD3.X UR5, URZ, UR5, URZ, UP0, !UPT ;  /* 0x000000053f057290 */ /* 0x000fe200087fe43f */
[----:B------:R-:W-:Y:S01]  /*a860*/  IADD3.X R19, R19, UR14, RZ, P3, !PT ;  /* 0x0000000e13137c10 */ /* 0x000fe20009ffe4ff */
[----:B----4-:R-:W-:-:S04]  /*a870*/  IMAD R13, R27, R24, RZ ;  /* 0x000000181b0d7224 */ /* 0x010fc800078e02ff */
[C---:B------:R-:W-:Y:S02]  /*a880*/  IMAD R13, R26.reuse, R25, R13 ;  /* 0x000000191a0d7224 */ /* 0x040fe400078e020d */
[----:B------:R-:W-:-:S05]  /*a890*/  IMAD.WIDE.U32 R24, R26, R24, R32 ;  /* 0x000000181a187225 */ /* 0x000fca00078e0020 */
[----:B------:R-:W-:Y:S01]  /*a8a0*/  IADD3 R25, R25, R13, RZ ;  /* 0x0000000d19197210 */ /* 0x000fe20007ffe0ff */
        /* <DEDUP_REMOVED lines=8> */
[-C--:B-----5:R-:W-:Y:S02]  /*a930*/  IMAD R13, R21, R28.reuse, RZ ;  /* 0x0000001c150d7224 */ /* 0x0a0fe400078e02ff */
[----:B------:R-:W-:-:S04]  /*a940*/  IMAD.WIDE.U32 R14, R20, R28, R14 ;  /* 0x0000001c140e7225 */ /* 0x000fc800078e000e */
[----:B------:R-:W-:Y:S01]  /*a950*/  IMAD R13, R20, R29, R13 ;  /* 0x0000001d140d7224 */ /* 0x000fe200078e020d */
[----:B------:R-:W-:-:S03]  /*a960*/  MOV R32, R14 ;  /* 0x0000000e00207202 */ /* 0x000fc60000000f00 */
[----:B------:R-:W-:Y:S01]  /*a970*/  IMAD.IADD R13, R15, 0x1, R13 ;  /* 0x000000010f0d7824 */ /* 0x000fe200078e020d */
[----:B------:R-:W-:Y:S06]  /*a980*/  @P1 BRA `(.L_x_694) ;  /* 0xfffffff400bc1947 */ /* 0x000fec000383ffff */
.L_x_693:
        /* <DEDUP_REMOVED lines=10> */
[----:B------:R-:W-:Y:S02]  /*aa30*/  MOV R15, UR12 ;  /* 0x0000000c000f7c02 */ /* 0x000fe40008000f00 */
[----:B------:R-:W-:-:S03]  /*aa40*/  IADD3 R20, P0, R18, UR15, RZ ;  /* 0x0000000f12147c10 */ /* 0x000fc6000ff1e0ff */
[----:B------:R-:W3:Y:S04]  /*aa50*/  LDG.E.64 R26, desc[UR6][R14.64+0x10] ;  /* 0x000010060e1a7981 */ /* 0x000ee8000c1e1b00 */
[----:B------:R-:W2:Y:S01]  /*aa60*/  LDG.E.64 R16, desc[UR6][R14.64] ;  /* 0x000000060e107981 */ /* 0x000ea2000c1e1b00 */
[----:B------:R-:W-:-:S03]  /*aa70*/  IADD3.X R21, R19, UR14, RZ, P0, !PT ;  /* 0x0000000e13157c10 */ /* 0x000fc600087fe4ff */
[----:B------:R-:W4:Y:S04]  /*aa80*/  LDG.E.64 R18, desc[UR6][R14.64+0x8] ;  /* 0x000008060e127981 */ /* 0x000f28000c1e1b00 */
[----:B------:R0:W4:Y:S02]  /*aa90*/  LDG.E.64.CONSTANT R28, desc[UR6][R20.64] ;  /* 0x00000006141c7981 */ /* 0x000124000c1e9b00 */
[----:B0-----:R-:W-:-:S04]  /*aaa0*/  IADD3 R20, P0, R20, UR15, RZ ;  /* 0x0000000f14147c10 */ /* 0x001fc8000ff1e0ff */
[----:B------:R-:W-:-:S05]  /*aab0*/  IADD3.X R21, R21, UR14, RZ, P0, !PT ;  /* 0x0000000e15157c10 */ /* 0x000fca00087fe4ff */
[----:B------:R0:W3:Y:S01]  /*aac0*/  LDG.E.64.CONSTANT R30, desc[UR6][R20.64] ;  /* 0x00000006141e7981 */ /* 0x0000e2000c1e9b00 */
[----:B------:R-:W-:Y:S01]  /*aad0*/  MOV R25, R13 ;  /* 0x0000000d00197202 */ /* 0x000fe20000000f00 */
[----:B------:R-:W-:Y:S01]  /*aae0*/  IMAD.MOV.U32 R24, RZ, RZ, R32 ;  /* 0x000000ffff187224 */ /* 0x000fe200078e0020 */
[----:B0-----:R-:W-:-:S04]  /*aaf0*/  IADD3 R20, P0, R20, UR15, RZ ;  /* 0x0000000f14147c10 */ /* 0x001fc8000ff1e0ff */
[----:B------:R-:W-:-:S05]  /*ab00*/  IADD3.X R21, R21, UR14, RZ, P0, !PT ;  /* 0x0000000e15157c10 */ /* 0x000fca00087fe4ff */
[----:B------:R0:W5:Y:S01]  /*ab10*/  LDG.E.64.CONSTANT R32, desc[UR6][R20.64] ;  /* 0x0000000614207981 */ /* 0x000162000c1e9b00 */
[-C--:B--2---:R-:W-:Y:S02]  /*ab20*/  IMAD R23, R23, R16.reuse, RZ ;  /* 0x0000001017177224 */ /* 0x084fe400078e02ff */
[----:B------:R-:W-:-:S04]  /*ab30*/  IMAD.WIDE.U32 R24, R22, R16, R24 ;  /* 0x0000001016187225 */ /* 0x000fc800078e0018 */
[----:B------:R-:W-:Y:S02]  /*ab40*/  IMAD R23, R22, R17, R23 ;  /* 0x0000001116177224 */ /* 0x000fe400078e0217 */
[----:B------:R-:W5:Y:S01]  /*ab50*/  LDG.E.64 R16, desc[UR6][R14.64+0x18] ;  /* 0x000018060e107981 */ /* 0x000f62000c1e1b00 */
[----:B0-----:R-:W-:Y:S01]  /*ab60*/  IADD3 R20, P0, R20, UR15, RZ ;  /* 0x0000000f14147c10 */ /* 0x001fe2000ff1e0ff */
[----:B------:R-:W-:Y:S01]  /*ab70*/  IMAD.IADD R23, R25, 0x1, R23 ;  /* 0x0000000119177824 */ /* 0x000fe200078e0217 */
[----:B------:R-:W-:Y:S01]  /*ab80*/  MOV R22, R24 ;  /* 0x0000001800167202 */ /* 0x000fe20000000f00 */
[----:B----4-:R-:W-:Y:S01]  /*ab90*/  IMAD R13, R29, R18, RZ ;  /* 0x000000121d0d7224 */ /* 0x010fe200078e02ff */
[----:B------:R-:W-:Y:S01]  /*aba0*/  IADD3.X R21, R21, UR14, RZ, P0, !PT ;  /* 0x0000000e15157c10 */ /* 0x000fe200087fe4ff */
[----:B------:R-:W2:Y:S02]  /*abb0*/  LDG.E.64 R24, desc[UR6][R14.64+0x30] ;  /* 0x000030060e187981 */ /* 0x000ea4000c1e1b00 */
[----:B------:R-:W-:-:S02]  /*abc0*/  IMAD R13, R28, R19, R13 ;  /* 0x000000131c0d7224 */ /* 0x000fc400078e020d */
[----:B------:R-:W-:Y:S01]  /*abd0*/  IMAD.WIDE.U32 R22, R28, R18, R22 ;  /* 0x000000121c167225 */ /* 0x000fe200078e0016 */
[----:B------:R0:W4:Y:S04]  /*abe0*/  LDG.E.64.CONSTANT R38, desc[UR6][R20.64] ;  /* 0x0000000614267981 */ /* 0x000128000c1e9b00 */
[----:B------:R-:W4:Y:S01]  /*abf0*/  LDG.E.64 R18, desc[UR6][R14.64+0x20] ;  /* 0x000020060e127981 */ /* 0x000f22000c1e1b00 */
        /* <DEDUP_REMOVED lines=8> */
[----:B------:R-:W-:-:S02]  /*ac80*/  IADD3 R27, R27, R13, RZ ;  /* 0x0000000d1b1b7210 */ /* 0x000fc40007ffe0ff */
[----:B0-----:R-:W-:-:S04]  /*ac90*/  IADD3 R20, P0, R20, UR15, RZ ;  /* 0x0000000f14147c10 */ /* 0x001fc8000ff1e0ff */
[----:B------:R-:W-:Y:S01]  /*aca0*/  IADD3.X R21, R21, UR14, RZ, P0, !PT ;  /* 0x0000000e15157c10 */ /* 0x000fe200087fe4ff */
[----:B------:R-:W2:Y:S04]  /*acb0*/  LDG.E.64 R14, desc[UR6][R14.64+0x38] ;  /* 0x000038060e0e7981 */ /* 0x000ea8000c1e1b00 */
[----:B------:R-:W2:Y:S01]  /*acc0*/  LDG.E.64.CONSTANT R28, desc[UR6][R20.64] ;  /* 0x00000006141c7981 */ /* 0x000ea2000c1e9b00 */
[-C--:B-----5:R-:W-:Y:S02]  /*acd0*/  IMAD R13, R33, R16.reuse, RZ ;  /* 0x00000010210d7224 */ /* 0x0a0fe400078e02ff */
[----:B------:R-:W-:Y:S01]  /*ace0*/  IMAD.WIDE.U32 R26, R32, R16, R26 ;  /* 0x00000010201a7225 */ /* 0x000fe200078e001a */
[----:B------:R-:W-:-:S03]  /*acf0*/  IADD3 R16, P0, R20, UR15, RZ ;  /* 0x0000000f14107c10 */ /* 0x000fc6000ff1e0ff */
[----:B------:R-:W-:Y:S01]  /*ad00*/  IMAD R13, R32, R17, R13 ;  /* 0x00000011200d7224 */ /* 0x000fe200078e020d */
[----:B------:R-:W-:-:S05]  /*ad10*/  IADD3.X R17, R21, UR14, RZ, P0, !PT ;  /* 0x0000000e15117c10 */ /* 0x000fca00087fe4ff */
[----:B------:R-:W5:Y:S01]  /*ad20*/  LDG.E.64.CONSTANT R20, desc[UR6][R16.64] ;  /* 0x0000000610147981 */ /* 0x000f62000c1e9b00 */
[----:B------:R-:W-:Y:S02]  /*ad30*/  IMAD.IADD R27, R27, 0x1, R13 ;  /* 0x000000011b1b7824 */ /* 0x000fe400078e020d */
[----:B----4-:R-:W-:-:S04]  /*ad40*/  IMAD R13, R39, R18, RZ ;  /* 0x00000012270d7224 */ /* 0x010fc800078e02ff */
[C---:B------:R-:W-:Y:S02]  /*ad50*/  IMAD R13, R38.reuse, R19, R13 ;  /* 0x00000013260d7224 */ /* 0x040fe400078e020d */
[----:B------:R-:W-:-:S05]  /*ad60*/  IMAD.WIDE.U32 R18, R38, R18, R26 ;  /* 0x0000001226127225 */ /* 0x000fca00078e001a */
[----:B------:R-:W-:Y:S01]  /*ad70*/  IADD3 R19, R19, R13, RZ ;  /* 0x0000000d13137210 */ /* 0x000fe20007ffe0ff */
[-C--:B---3--:R-:W-:Y:S02]  /*ad80*/  IMAD R13, R31, R22.reuse, RZ ;  /* 0x000000161f0d7224 */ /* 0x088fe400078e02ff */
[----:B------:R-:W-:-:S04]  /*ad90*/  IMAD.WIDE.U32 R18, R30, R22, R18 ;  /* 0x000000161e127225 */ /* 0x000fc800078e0012 */
[----:B------:R-:W-:-:S04]  /*ada0*/  IMAD R13, R30, R23, R13 ;  /* 0x000000171e0d7224 */ /* 0x000fc800078e020d */
[----:B------:R-:W-:Y:S02]  /*adb0*/  IMAD.IADD R19, R19, 0x1, R13 ;  /* 0x0000000113137824 */ /* 0x000fe400078e020d */
[-C--:B--2---:R-:W-:Y:S02]  /*adc0*/  IMAD R13, R29, R24.reuse, RZ ;  /* 0x000000181d0d7224 */ /* 0x084fe400078e02ff */
[----:B------:R-:W-:-:S04]  /*add0*/  IMAD.WIDE.U32 R18, R28, R24, R18 ;  /* 0x000000181c127225 */ /* 0x000fc800078e0012 */
[----:B------:R-:W-:-:S05]  /*ade0*/  IMAD R13, R28, R25, R13 ;  /* 0x000000191c0d7224 */ /* 0x000fca00078e020d */
[----:B------:R-:W-:Y:S02]  /*adf0*/  IADD3 R19, R19, R13, RZ ;  /* 0x0000000d13137210 */ /* 0x000fe40007ffe0ff */
[----:B------:R-:W-:Y:S01]  /*ae00*/  IADD3 R12, P3, R12, -0x8, RZ ;  /* 0xfffffff80c0c7810 */ /* 0x000fe20007f7e0ff */
[----:B------:R-:W-:Y:S01]  /*ae10*/  UIADD3 UR4, UP0, UR4, 0x8, URZ ;  /* 0x0000000804047890 */ /* 0x000fe2000ff1e03f */
[----:B------:R-:W-:Y:S02]  /*ae20*/  PLOP3.LUT P0, PT, PT, PT, PT, 0x8, 0x0 ;  /* 0x000000000000781c */ /* 0x000fe40003f0e170 */
[----:B------:R-:W-:Y:S01]  /*ae30*/  IADD3.X R0, R0, -0x1, RZ, P3, !PT ;  /* 0xffffffff00007810 */ /* 0x000fe20001ffe4ff */
[----:B------:R-:W-:Y:S01]  /*ae40*/  UIADD3.X UR5, URZ, UR5, URZ, UP0, !UPT ;  /* 0x000000053f057290 */ /* 0x000fe200087fe43f */
[----:B-----5:R-:W-:-:S04]  /*ae50*/  IMAD R21, R21, R14, RZ ;  /* 0x0000000e15157224 */ /* 0x020fc800078e02ff */
[C---:B------:R-:W-:Y:S02]  /*ae60*/  IMAD R21, R20.reuse, R15, R21 ;  /* 0x0000000f14157224 */ /* 0x040fe400078e0215 */
[----:B------:R-:W-:Y:S01]  /*ae70*/  IMAD.WIDE.U32 R14, R20, R14, R18 ;  /* 0x0000000e140e7225 */ /* 0x000fe200078e0012 */
[----:B------:R-:W-:-:S03]  /*ae80*/  IADD3 R18, P1, R16, UR15, RZ ;  /* 0x0000000f10127c10 */ /* 0x000fc6000ff3e0ff */
[----:B------:R-:W-:Y:S01]  /*ae90*/  IMAD.IADD R13, R15, 0x1, R21 ;  /* 0x000000010f0d7824 */ /* 0x000fe200078e0215 */
[----:B------:R-:W-:Y:S02]  /*aea0*/  MOV R32, R14 ;  /* 0x0000000e00207202 */ /* 0x000fe40000000f00 */
[----:B------:R-:W-:-:S07]  /*aeb0*/  IADD3.X R19, R17, UR14, RZ, P1, !PT ;  /* 0x0000000e11137c10 */ /* 0x000fce0008ffe4ff */
.L_x_695:
[----:B------:R-:W-:-:S04]  /*aec0*/  ISETP.NE.U32.AND P1, PT, R12, RZ, PT ;  /* 0x000000ff0c00720c */ /* 0x000fc80003f25070 */
[----:B------:R-:W-:-:S13]  /*aed0*/  ISETP.NE.OR.EX P0, PT, R0, RZ, P0, P1 ;  /* 0x000000ff0000720c */ /* 0x000fda0000705710 */
[----:B------:R-:W-:Y:S05]  /*aee0*/  @!P0 BRA `(.L_x_691) ;  /* 0x0000000000b48947 */ /* 0x000fea0003800000 */
.L_x_692:
[----:B------:R-:W-:Y:S01]  /*aef0*/  ULEA UR9, UP0, UR4, UR18, 0x3 ;  /* 0x0000001204097291 */ /* 0x000fe2000f80183f */
[----:B------:R-:W-:Y:S01]  /*af00*/  IADD3 R22, P0, R18, UR15, RZ ;  /* 0x0000000f12167c10 */ /* 0x000fe2000ff1e0ff */
[----:B------:R-:W2:Y:S02]  /*af10*/  LDG.E.64.CONSTANT R14, desc[UR6][R18.64] ;  /* 0x00000006120e7981 */ /* 0x000ea4000c1e9b00 */
[----:B------:R-:W-:Y:S02]  /*af20*/  ULEA.HI.X UR12, UR4, UR19, UR5, 0x3, UP0 ;  /* 0x00000013040c7291 */ /* 0x000fe400080f1c05 */
[----:B------:R-:W-:-:S04]  /*af30*/  IMAD.U32 R28, RZ, RZ, UR9 ;  /* 0x00000009ff1c7e24 */ /* 0x000fc8000f8e00ff */
[----:B------:R-:W-:-:S05]  /*af40*/  MOV R29, UR12 ;  /* 0x0000000c001d7c02 */ /* 0x000fca0008000f00 */
[----:B------:R-:W2:Y:S01]  /*af50*/  LDG.E.64 R16, desc[UR6][R28.64] ;  /* 0x000000061c107981 */ /* 0x000ea2000c1e1b00 */
[----:B------:R-:W-:Y:S02]  /*af60*/  IADD3.X R23, R19, UR14, RZ, P0, !PT ;  /* 0x0000000e13177c10 */ /* 0x000fe400087fe4ff */
[----:B------:R-:W-:Y:S01]  /*af70*/  IADD3 R26, P0, R22, UR15, RZ ;  /* 0x0000000f161a7c10 */ /* 0x000fe2000ff1e0ff */
[----:B------:R-:W3:Y:S04]  /*af80*/  LDG.E.64 R20, desc[UR6][R28.64+0x8] ;  /* 0x000008061c147981 */ /* 0x000ee8000c1e1b00 */
[----:B------:R-:W3:Y:S01]  /*af90*/  LDG.E.64.CONSTANT R18, desc[UR6][R22.64] ;  /* 0x0000000616127981 */ /* 0x000ee2000c1e9b00 */
[----:B------:R-:W-:-:S03]  /*afa0*/  IADD3.X R27, R23, UR14, RZ, P0, !PT ;  /* 0x0000000e171b7c10 */ /* 0x000fc600087fe4ff */
[----:B------:R-:W4:Y:S04]  /*afb0*/  LDG.E.64 R24, desc[UR6][R28.64+0x10] ;  /* 0x000010061c187981 */ /* 0x000f28000c1e1b00 */
[----:B------:R0:W4:Y:S04]  /*afc0*/  LDG.E.64.CONSTANT R22, desc[UR6][R26.64] ;  /* 0x000000061a167981 */ /* 0x000128000c1e9b00 */
[----:B------:R-:W5:Y:S01]  /*afd0*/  LDG.E.64 R28, desc[UR6][R28.64+0x18] ;  /* 0x000018061c1c7981 */ /* 0x000f62000c1e1b00 */
[----:B0-----:R-:W-:-:S04]  /*afe0*/  IADD3 R26, P0, R26, UR15, RZ ;  /* 0x0000000f1a1a7c10 */ /* 0x001fc8000ff1e0ff */
[----:B------:R-:W-:-:S05]  /*aff0*/  IADD3.X R27, R27, UR14, RZ, P0, !PT ;  /* 0x0000000e1b1b7c10 */ /* 0x000fca00087fe4ff */
[----:B------:R-:W5:Y:S01]  /*b000*/  LDG.E.64.CONSTANT R30, desc[UR6][R26.64] ;  /* 0x000000061a1e7981 */ /* 0x000f62000c1e9b00 */
[----:B------:R-:W-:Y:S01]  /*b010*/  IMAD.MOV.U32 R33, RZ, RZ, R13 ;  /* 0x000000ffff217224 */ /* 0x000fe200078e000d */
[----:B------:R-:W-:-:S04]  /*b020*/  IADD3 R12, P0, R12, -0x4, RZ ;  /* 0xfffffffc0c0c7810 */ /* 0x000fc80007f1e0ff */
[----:B------:R-:W-:Y:S02]  /*b030*/  IADD3.X R0, R0, -0x1, RZ, P0, !PT ;  /* 0xffffffff00007810 */ /* 0x000fe400007fe4ff */
[----:B------:R-:W-:-:S04]  /*b040*/  ISETP.NE.U32.AND P0, PT, R12, RZ, PT ;  /* 0x000000ff0c00720c */ /* 0x000fc80003f05070 */
[----:B------:R-:W-:Y:S01]  /*b050*/  ISETP.NE.AND.EX P0, PT, R0, RZ, PT, P0 ;  /* 0x000000ff0000720c */ /* 0x000fe20003f05300 */
[----:B------:R-:W-:-:S04]  /*b060*/  UIADD3 UR4, UP0, UR4, 0x4, URZ ;  /* 0x0000000404047890 */ /* 0x000fc8000ff1e03f */
[----:B------:R-:W-:Y:S01]  /*b070*/  UIADD3.X UR5, URZ, UR5, URZ, UP0, !UPT ;  /* 0x000000053f057290 */ /* 0x000fe200087fe43f */
[----:B--2---:R-:W-:Y:S02]  /*b080*/  IMAD R15, R15, R16, RZ ;  /* 0x000000100f0f7224 */ /* 0x004fe400078e02ff */
[----:B------:R-:W-:-:S04]  /*b090*/  IMAD.WIDE.U32 R32, R16, R14, R32 ;  /* 0x0000000e10207225 */ /* 0x000fc800078e0020 */
[----:B------:R-:W-:Y:S02]  /*b0a0*/  IMAD R15, R17, R14, R15 ;  /* 0x0000000e110f7224 */ /* 0x000fe400078e020f */
[----:B---3--:R-:W-:-:S03]  /*b0b0*/  IMAD R13, R19, R20, RZ ;  /* 0x00000014130d7224 */ /* 0x008fc600078e02ff */
[----:B------:R-:W-:Y:S01]  /*b0c0*/  IADD3 R33, R33, R15, RZ ;  /* 0x0000000f21217210 */ /* 0x000fe20007ffe0ff */
[-C--:B------:R-:W-:Y:S02]  /*b0d0*/  IMAD R13, R21, R18.reuse, R13 ;  /* 0x00000012150d7224 */ /* 0x080fe400078e020d */
[----:B------:R-:W-:-:S04]  /*b0e0*/  IMAD.WIDE.U32 R18, R20, R18, R32 ;  /* 0x0000001214127225 */ /* 0x000fc800078e0020 */
[----:B------:R-:W-:Y:S02]  /*b0f0*/  IMAD.IADD R19, R19, 0x1, R13 ;  /* 0x0000000113137824 */ /* 0x000fe400078e020d */
[----:B----4-:R-:W-:Y:S02]  /*b100*/  IMAD R13, R23, R24, RZ ;  /* 0x00000018170d7224 */ /* 0x010fe400078e02ff */
[----:B------:R-:W-:-:S04]  /*b110*/  IMAD.WIDE.U32 R18, R24, R22, R18 ;  /* 0x0000001618127225 */ /* 0x000fc800078e0012 */
[----:B------:R-:W-:-:S05]  /*b120*/  IMAD R13, R25, R22, R13 ;  /* 0x00000016190d7224 */ /* 0x000fca00078e020d */
[----:B------:R-:W-:Y:S01]  /*b130*/  IADD3 R19, R19, R13, RZ ;  /* 0x0000000d13137210 */ /* 0x000fe20007ffe0ff */
[----:B-----5:R-:W-:-:S04]  /*b140*/  IMAD R13, R31, R28, RZ ;  /* 0x0000001c1f0d7224 */ /* 0x020fc800078e02ff */
[-C--:B------:R-:W-:Y:S02]  /*b150*/  IMAD R13, R29, R30.reuse, R13 ;  /* 0x0000001e1d0d7224 */ /* 0x080fe400078e020d */
[----:B------:R-:W-:Y:S01]  /*b160*/  IMAD.WIDE.U32 R28, R28, R30, R18 ;  /* 0x0000001e1c1c7225 */ /* 0x000fe200078e0012 */
[----:B------:R-:W-:-:S04]  /*b170*/  IADD3 R18, P1, R26, UR15, RZ ;  /* 0x0000000f1a127c10 */ /* 0x000fc8000ff3e0ff */
[----:B------:R-:W-:Y:S01]  /*b180*/  IADD3.X R19, R27, UR14, RZ, P1, !PT ;  /* 0x0000000e1b137c10 */ /* 0x000fe20008ffe4ff */
[----:B------:R-:W-:Y:S01]  /*b190*/  IMAD.IADD R13, R29, 0x1, R13 ;  /* 0x000000011d0d7824 */ /* 0x000fe200078e020d */
[----:B------:R-:W-:Y:S01]  /*b1a0*/  MOV R32, R28 ;  /* 0x0000001c00207202 */ /* 0x000fe20000000f00 */
[----:B------:R-:W-:Y:S06]  /*b1b0*/  @P0 BRA `(.L_x_692) ;  /* 0xfffffffc004c0947 */ /* 0x000fec000383ffff */
.L_x_691:
[----:B------:R-:W-:Y:S05]  /*b1c0*/  @!P2 BRA `(.L_x_648) ;  /* 0x0000000000d0a947 */ /* 0x000fea0003800000 */
[----:B------:R-:W2:Y:S01]  /*b1d0*/  LDL.LU.64 R16, [R1+0x8] ;  /* 0x0000080001107983 */ /* 0x000ea20000300a00 */
        /* <DEDUP_REMOVED lines=41> */
[-C--:B--2---:R-:W-:Y:S02]  /*b470*/  IMAD R17, R17, R18.reuse, RZ ;  /* 0x0000001211117224 */ /* 0x084fe400078e02ff */
[----:B------:R-:W-:-:S04]  /*b480*/  IMAD.WIDE.U32 R32, R16, R18, R32 ;  /* 0x0000001210207225 */ /* 0x000fc800078e0020 */
[----:B------:R-:W-:Y:S01]  /*b490*/  IMAD R17, R16, R19, R17 ;  /* 0x0000001310117224 */ /* 0x000fe200078e0211 */
[----:B------:R-:W-:-:S03]  /*b4a0*/  @P0 MOV R12, R32 ;  /* 0x00000020000c0202 */ /* 0x000fc60000000f00 */
[----:B------:R-:W-:Y:S02]  /*b4b0*/  IMAD.IADD R13, R33, 0x1, R17 ;  /* 0x00000001210d7824 */ /* 0x000fe400078e0211 */
[----:B---3--:R-:W-:-:S04]  /*b4c0*/  @P0 IMAD R19, R23, R20, RZ ;  /* 0x0000001417130224 */ /* 0x008fc800078e02ff */
[C---:B------:R-:W-:Y:S02]  /*b4d0*/  @P0 IMAD R19, R22.reuse, R21, R19 ;  /* 0x0000001516130224 */ /* 0x040fe400078e0213 */
[----:B------:R-:W-:-:S04]  /*b4e0*/  @P0 IMAD.WIDE.U32 R20, R22, R20, R12 ;  /* 0x0000001416140225 */ /* 0x000fc800078e000c */
[----:B------:R-:W-:Y:S01]  /*b4f0*/  @P0 IMAD.IADD R13, R21, 0x1, R19 ;  /* 0x00000001150d0824 */ /* 0x000fe200078e0213 */
[----:B------:R-:W-:-:S07]  /*b500*/  @P0 MOV R32, R20 ;  /* 0x0000001400200202 */ /* 0x000fce0000000f00 */
.L_x_648:
[----:B------:R-:W-:Y:S01]  /*b510*/  ULDC.64 UR4, c[0x0][0x248] ;  /* 0x0000920000047ab9 */ /* 0x000fe20000000a00 */
[----:B------:R-:W-:Y:S01]  /*b520*/  IMAD.MOV.U32 R42, RZ, RZ, R4 ;  /* 0x000000ffff2a7224 */ /* 0x000fe200078e0004 */
[----:B------:R-:W-:Y:S01]  /*b530*/  UIMAD.WIDE.U32 UR4, UR8, 0x8, UR4 ;  /* 0x00000008080478a5 */ /* 0x000fe2000f8e0004 */
[----:B------:R-:W-:Y:S01]  /*b540*/  MOV R43, R5 ;  /* 0x00000005002b7202 */ /* 0x000fe20000000f00 */
[----:B------:R-:W-:Y:S01]  /*b550*/  IMAD.MOV.U32 R18, RZ, RZ, R7 ;  /* 0x000000ffff127224 */ /* 0x000fe200078e0007 */
[----:B------:R-:W-:Y:S01]  /*b560*/  MOV R19, R8 ;  /* 0x0000000800137202 */ /* 0x000fe20000000f00 */
[----:B------:R-:W-:Y:S01]  /*b570*/  IMAD.MOV.U32 R38, RZ, RZ, R34 ;  /* 0x000000ffff267224 */ /* 0x000fe200078e0022 */
[----:B------:R-:W-:Y:S01]  /*b580*/  MOV R39, R11 ;  /* 0x0000000b00277202 */ /* 0x000fe20000000f00 */
[----:B------:R-:W-:Y:S01]  /*b590*/  IMAD.U32 R14, RZ, RZ, UR4 ;  /* 0x00000004ff0e7e24 */ /* 0x000fe2000f8e00ff */
[----:B------:R-:W-:Y:S01]  /*b5a0*/  MOV R15, UR5 ;  /* 0x00000005000f7c02 */ /* 0x000fe20008000f00 */
[----:B------:R-:W-:Y:S01]  /*b5b0*/  IMAD.MOV.U32 R37, RZ, RZ, R35 ;  /* 0x000000ffff257224 */ /* 0x000fe200078e0023 */
[----:B------:R-:W-:Y:S01]  /*b5c0*/  MOV R16, R9 ;  /* 0x0000000900107202 */ /* 0x000fe20000000f00 */
[----:B------:R-:W-:Y:S01]  /*b5d0*/  IMAD.MOV.U32 R17, RZ, RZ, R10 ;  /* 0x000000ffff117224 */ /* 0x000fe200078e000a */
[----:B------:R-:W-:Y:S01]  /*b5e0*/  MOV R7, R13 ;  /* 0x0000000d00077202 */ /* 0x000fe20000000f00 */
[----:B------:R-:W-:Y:S01]  /*b5f0*/  IMAD.WIDE R14, R41, 0x10, R14 ;  /* 0x00000010290e7825 */ /* 0x000fe200078e020e */
[----:B------:R-:W-:-:S02]  /*b600*/  MOV R41, R6 ;  /* 0x0000000600297202 */ /* 0x000fc40000000f00 */
[----:B------:R-:W-:Y:S01]  /*b610*/  MOV R5, R3 ;  /* 0x0000000300057202 */ /* 0x000fe20000000f00 */
[----:B------:R-:W-:Y:S01]  /*b620*/  IMAD.MOV.U32 R6, RZ, RZ, R32 ;  /* 0x000000ffff067224 */ /* 0x000fe200078e0020 */
[----:B------:R-:W-:Y:S01]  /*b630*/  STG.E.128 desc[UR6][R14.64], R36 ;  /* 0x000000240e007986 */ /* 0x000fe2000c101d06 */
[----:B------:R-:W-:-:S03]  /*b640*/  IMAD.MOV.U32 R4, RZ, RZ, R2 ;  /* 0x000000ffff047224 */ /* 0x000fc600078e0002 */
[----:B------:R-:W-:Y:S04]  /*b650*/  STG.E.128 desc[UR6][R14.64+0x800], R16 ;  /* 0x000800100e007986 */ /* 0x000fe8000c101d06 */
[----:B------:R-:W-:Y:S04]  /*b660*/  STG.E.128 desc[UR6][R14.64+0x1000], R40 ;  /* 0x001000280e007986 */ /* 0x000fe8000c101d06 */
[----:B------:R-:W-:Y:S01]  /*b670*/  STG.E.128 desc[UR6][R14.64+0x1800], R4 ;  /* 0x001800040e007986 */ /* 0x000fe2000c101d06 */
[----:B------:R-:W-:Y:S05]  /*b680*/  EXIT ;  /* 0x000000000000794d */ /* 0x000fea0003800000 */
.L_x_647:
[----:B------:R-:W0:Y:S01]  /*b690*/  S2R R0, SR_TID.X ;  /* 0x0000000000007919 */ /* 0x000e220000002100 */
[----:B------:R-:W-:Y:S02]  /*b6a0*/  CS2R R26, SRZ ;  /* 0x00000000001a7805 */ /* 0x000fe4000001ff00 */
[----:B------:R-:W-:Y:S02]  /*b6b0*/  CS2R R36, SRZ ;  /* 0x0000000000247805 */ /* 0x000fe4000001ff00 */
[----:B------:R-:W-:Y:S02]  /*b6c0*/  CS2R R34, SRZ ;  /* 0x0000000000227805 */ /* 0x000fe4000001ff00 */
[----:B------:R-:W-:Y:S02]  /*b6d0*/  CS2R R40, SRZ ;  /* 0x0000000000287805 */ /* 0x000fe4000001ff00 */
[----:B------:R-:W-:Y:S01]  /*b6e0*/  CS2R R42, SRZ ;  /* 0x00000000002a7805 */ /* 0x000fe2000001ff00 */
[----:B------:R-:W-:Y:S01]  /*b6f0*/  ULDC.64 UR16, c[0x0][0x228] ;  /* 0x00008a0000107ab9 */ /* 0x000fe20000000a00 */
[----:B0-----:R-:W-:-:S13]  /*b700*/  ISETP.GE.AND P1, PT, R0, UR4, PT ;  /* 0x0000000400007c0c */ /* 0x001fda000bf26270 */
[C---:B------:R-:W-:Y:S01]  /*b710*/  @!P1 VIADD R23, R0.reuse, UR8 ;  /* 0x0000000800179c36 */ /* 0x040fe20008000000 */
[----:B------:R-:W-:-:S04]  /*b720*/  @!P1 IADD3 R0, R0, 0x80, RZ ;  /* 0x0000008000009810 */ /* 0x000fc80007ffe0ff */
[----:B------:R-:W-:-:S13]  /*b730*/  ISETP.GE.AND P6, PT, R0, UR4, PT ;  /* 0x0000000400007c0c */ /* 0x000fda000bfc6270 */
[C---:B------:R-:W-:Y:S01]  /*b740*/  @!P6 VIADD R7, R0.reuse, UR8 ;  /* 0x000000080007ec36 */ /* 0x040fe20008000000 */
[----:B------:R-:W-:Y:S01]  /*b750*/  @!P6 IADD3 R0, R0, 0x80, RZ ;  /* 0x000000800000e810 */ /* 0x000fe20007ffe0ff */
[----:B------:R-:W0:Y:S03]  /*b760*/  @!P6 LDC.64 R2, c[0x0][0x250] ;  /* 0x00009400ff02eb82 */ /* 0x000e260000000a00 */
[----:B------:R-:W-:-:S13]  /*b770*/  ISETP.GE.AND P5, PT, R0, UR4, PT ;  /* 0x0000000400007c0c */ /* 0x000fda000bfa6270 */
[C---:B------:R-:W-:Y:S01]  /*b780*/  @!P5 VIADD R11, R0.reuse, UR8 ;  /* 0x00000008000bdc36 */ /* 0x040fe20008000000 */
[----:B------:R-:W-:Y:S01]  /*b790*/  @!P5 IADD3 R0, R0, 0x80, RZ ;  /* 0x000000800000d810 */ /* 0x000fe20007ffe0ff */
[----:B------:R-:W1:Y:S03]  /*b7a0*/  @!P5 LDC.64 R8, c[0x0][0x250] ;  /* 0x00009400ff08db82 */ /* 0x000e660000000a00 */
[----:B------:R-:W-:Y:S01]  /*b7b0*/  ISETP.GE.AND P4, PT, R0, UR4, PT ;  /* 0x0000000400007c0c */ /* 0x000fe2000bf86270 */
[----:B0-----:R-:W-:-:S04]  /*b7c0*/  @!P6 IMAD.WIDE.U32 R6, R7, 0x8, R2 ;  /* 0x000000080706e825 */ /* 0x001fc800078e0002 */
[----:B------:R-:W0:Y:S01]  /*b7d0*/  @!P1 LDC.64 R2, c[0x0][0x250] ;  /* 0x00009400ff029b82 */ /* 0x000e220000000a00 */
[----:B------:R0:W5:Y:S07]  /*b7e0*/  @!P6 LDG.E.64 R26, desc[UR6][R6.64] ;  /* 0x00000006061ae981 */ /* 0x00016e000c1e1b00 */
[C---:B------:R-:W-:Y:S01]  /*b7f0*/  @!P4 VIADD R15, R0.reuse, UR8 ;  /* 0x00000008000fcc36 */ /* 0x040fe20008000000 */
[----:B------:R-:W-:Y:S01]  /*b800*/  @!P4 IADD3 R0, R0, 0x80, RZ ;  /* 0x000000800000c810 */ /* 0x000fe20007ffe0ff */
[----:B------:R-:W2:Y:S03]  /*b810*/  @!P4 LDC.64 R12, c[0x0][0x250] ;  /* 0x00009400ff0ccb82 */ /* 0x000ea60000000a00 */
[----:B------:R-:W-:-:S13]  /*b820*/  ISETP.GE.AND P3, PT, R0, UR4, PT ;  /* 0x0000000400007c0c */ /* 0x000fda000bf66270 */
[C---:B------:R-:W-:Y:S01]  /*b830*/  @!P3 VIADD R25, R0.reuse, UR8 ;  /* 0x000000080019bc36 */ /* 0x040fe20008000000 */
[----:B------:R-:W-:Y:S01]  /*b840*/  @!P3 IADD3 R0, R0, 0x80, RZ ;  /* 0x000000800000b810 */ /* 0x000fe20007ffe0ff */
[----:B------:R-:W3:Y:S03]  /*b850*/  @!P3 LDC.64 R16, c[0x0][0x250] ;  /* 0x00009400ff10bb82 */ /* 0x000ee60000000a00 */
[----:B------:R-:W-:-:S13]  /*b860*/  ISETP.GE.AND P2, PT, R0, UR4, PT ;  /* 0x0000000400007c0c */ /* 0x000fda000bf46270 */
[C---:B------:R-:W-:Y:S01]  /*b870*/  @!P2 VIADD R29, R0.reuse, UR8 ;  /* 0x00000008001dac36 */ /* 0x040fe20008000000 */
[----:B------:R-:W-:Y:S01]  /*b880*/  @!P2 IADD3 R0, R0, 0x80, RZ ;  /* 0x000000800000a810 */ /* 0x000fe20007ffe0ff */
[----:B------:R-:W4:Y:S03]  /*b890*/  @!P2 LDC.64 R18, c[0x0][0x250] ;  /* 0x00009400ff12ab82 */ /* 0x000f260000000a00 */
[----:B------:R-:W-:-:S13]  /*b8a0*/  ISETP.GE.AND P0, PT, R0, UR4, PT ;  /* 0x0000000400007c0c */ /* 0x000fda000bf06270 */
[C---:B------:R-:W-:Y:S01]  /*b8b0*/  @!P0 VIADD R31, R0.reuse, UR8 ;  /* 0x00000008001f8c36 */ /* 0x040fe20008000000 */
[----:B------:R-:W-:Y:S01]  /*b8c0*/  @!P0 IADD3 R0, R0, 0x80, RZ ;  /* 0x0000008000008810 */ /* 0x000fe20007ffe0ff */
[----:B-1----:R-:W-:Y:S01]  /*b8d0*/  @!P5 IMAD.WIDE.U32 R10, R11, 0x8, R8 ;  /* 0x000000080b0ad825 */ /* 0x002fe200078e0008 */
[----:B------:R-:W1:Y:S02]  /*b8e0*/  @!P0 LDC.64 R20, c[0x0][0x250] ;  /* 0x00009400ff148b82 */ /* 0x000e640000000a00 */
[----:B------:R-:W-:-:S13]  /*b8f0*/  ISETP.GE.AND P6, PT, R0, UR4, PT ;  /* 0x0000000400007c0c */ /* 0x000fda000bfc6270 */
[----:B------:R-:W0:Y:S01]  /*b900*/  @!P6 LDC.64 R4, c[0x0][0x250] ;  /* 0x00009400ff04eb82 */ /* 0x000e220000000a00 */
[----:B------:R-:W-:Y:S02]  /*b910*/  @!P6 VIADD R9, R0, UR8 ;  /* 0x000000080009ec36 */ /* 0x000fe40008000000 */
[----:B--2---:R-:W-:-:S04]  /*b920*/  @!P4 IMAD.WIDE.U32 R14, R15, 0x8, R12 ;  /* 0x000000080f0ec825 */ /* 0x004fc800078e000c */
[----:B---3--:R-:W-:Y:S01]  /*b930*/  @!P3 IMAD.WIDE.U32 R16, R25, 0x8, R16 ;  /* 0x000000081910b825 */ /* 0x008fe200078e0010 */
[----:B------:R-:W5:Y:S03]  /*b940*/  @!P4 LDG.E.64 R34, desc[UR6][R14.64] ;  /* 0x000000060e22c981 */ /* 0x000f66000c1e1b00 */
[----:B----4-:R-:W-:Y:S01]  /*b950*/  @!P2 IMAD.WIDE.U32 R18, R29, 0x8, R18 ;  /* 0x000000081d12a825 */ /* 0x010fe200078e0012 */
[----:B------:R-:W5:Y:S04]  /*b960*/  @!P3 LDG.E.64 R40, desc[UR6][R16.64] ;  /* 0x000000061028b981 */ /* 0x000f68000c1e1b00 */
[----:B------:R-:W5:Y:S01]  /*b970*/  @!P2 LDG.E.64 R42, desc[UR6][R18.64] ;  /* 0x00000006122aa981 */ /* 0x000f62000c1e1b00 */
[----:B0-----:R-:W-:-:S05]  /*b980*/  @!P6 IMAD.WIDE.U32 R8, R9, 0x8, R4 ;  /* 0x000000080908e825 */ /* 0x001fca00078e0004 */
[----:B------:R0:W2:Y:S01]  /*b990*/  @!P6 LDG.E.64 R36, desc[UR6][R8.64] ;  /* 0x000000060824e981 */ /* 0x0000a2000c1e1b00 */
[----:B------:R-:W-:Y:S01]  /*b9a0*/  UISETP.GE.U32.AND UP0, UPT, UR16, 0x1, UPT ;  /* 0x000000011000788c */ /* 0x000fe2000bf06070 */
[----:B------:R-:W-:Y:S01]  /*b9b0*/  CS2R R44, SRZ ;  /* 0x00000000002c7805 */ /* 0x000fe2000001ff00 */
[----:B-1----:R-:W-:Y:S02]  /*b9c0*/  @!P0 IMAD.WIDE.U32 R20, R31, 0x8, R20 ;  /* 0x000000081f148825 */ /* 0x002fe400078e0014 */
[----:B------:R-:W-:-:S03]  /*b9d0*/  UISETP.GE.AND.EX UP0, UPT, UR17, URZ, UPT, UP0 ;  /* 0x0000003f1100728c */ /* 0x000fc6000bf06300 */
[----:B------:R-:W5:Y:S03]  /*b9e0*/  @!P0 LDG.E.64 R44, desc[UR6][R20.64] ;  /* 0x00000006142c8981 */ /* 0x000f66000c1e1b00 */
[----:B------:R-:W-:Y:S02]  /*b9f0*/  PLOP3.LUT P0, PT, PT, PT, UP0, 0x80, 0x0 ;  /* 0x000000000000781c */ /* 0x000fe40003f0f008 */
[----:B------:R-:W-:Y:S02]  /*ba00*/  CS2R R32, SRZ ;  /* 0x0000000000207805 */ /* 0x000fe4000001ff00 */
[----:B------:R-:W-:Y:S01]  /*ba10*/  CS2R R12, SRZ ;  /* 0x00000000000c7805 */ /* 0x000fe2000001ff00 */
[----:B------:R-:W-:Y:S01]  /*ba20*/  @!P1 IMAD.WIDE.U32 R6, R23, 0x8, R2 ;  /* 0x0000000817069825 */ /* 0x000fe200078e0002 */
[----:B------:R-:W-:Y:S01]  /*ba30*/  HFMA2.MMA R28, -RZ, RZ, 0, 0 ;  /* 0x00000000ff1c7435 */ /* 0x000fe200000001ff */
[----:B------:R-:W-:-:S02]  /*ba40*/  CS2R R2, SRZ ;  /* 0x0000000000027805 */ /* 0x000fc4000001ff00 */
[----:B------:R-:W-:Y:S01]  /*ba50*/  CS2R R4, SRZ ;  /* 0x0000000000047805 */ /* 0x000fe2000001ff00 */
[----:B------:R1:W5:Y:S01]  /*ba60*/  @!P5 LDG.E.64 R32, desc[UR6][R10.64] ;  /* 0x000000060a20d981 */ /* 0x000362000c1e1b00 */
[----:B------:R-:W-:Y:S01]  /*ba70*/  IMAD.MOV.U32 R0, RZ, RZ, RZ ;  /* 0x000000ffff007224 */ /* 0x000fe200078e00ff */
[----:B0-----:R-:W-:Y:S02]  /*ba80*/  CS2R R8, SRZ ;  /* 0x0000000000087805 */ /* 0x001fe4000001ff00 */
[----:B------:R-:W-:Y:S01]  /*ba90*/  CS2R R38, SRZ ;  /* 0x0000000000267805 */ /* 0x000fe2000001ff00 */
[----:B------:R0:W5:Y:S01]  /*baa0*/  @!P1 LDG.E.64 R12, desc[UR6][R6.64] ;  /* 0x00000006060c9981 */ /* 0x000162000c1e1b00 */
[----:B-1----:R-:W-:Y:S02]  /*bab0*/  CS2R R10, SRZ ;  /* 0x00000000000a7805 */ /* 0x002fe4000001ff00 */
[----:B0-----:R-:W-:Y:S01]  /*bac0*/  CS2R R6, SRZ ;  /* 0x0000000000067805 */ /* 0x001fe2000001ff00 */
[----:B--2---:R0:W-:Y:S02]  /*bad0*/  STL.64 [R1], R36 ;  /* 0x0000002401007387 */ /* 0x0041e40000100a00 */
[----:B0-----:R-:W-:Y:S01]  /*bae0*/  CS2R R36, SRZ ;  /* 0x0000000000247805 */ /* 0x001fe2000001ff00 */
[----:B------:R-:W-:Y:S06]  /*baf0*/  @!P0 BRA `(.L_x_696) ;  /* 0x000000c000988947 */ /* 0x000fec0003800000 */
        /* <DEDUP_REMOVED lines=23> */
[----:B------:R-:W-:Y:S01]  /*bc70*/  LEA R13, P2, R14, UR4, 0x3 ;  /* 0x000000040e0d7c11 */ /* 0x000fe2000f8418ff */
[----:B------:R-:W-:Y:S02]  /*bc80*/  UIADD3 UR9, UP0, -UR9, UR16, URZ ;  /* 0x0000001009097290 */ /* 0x000fe4000ff1e13f */
[----:B------:R-:W-:Y:S02]  /*bc90*/  USHF.L.U32 UR13, UR13, 0x3, URZ ;  /* 0x000000030d0d7899 */ /* 0x000fe4000800063f */
[----:B------:R-:W-:Y:S02]  /*bca0*/  UIADD3.X UR15, UR17, -0x1, URZ, UP0, !UPT ;  /* 0xffffffff110f7890 */ /* 0x000fe400087fe43f */
[----:B------:R-:W-:Y:S01]  /*bcb0*/  ISETP.LT.U32.AND P0, PT, RZ, UR9, PT ;  /* 0x00000009ff007c0c */ /* 0x000fe2000bf01070 */
[----:B------:R-:W-:Y:S01]  /*bcc0*/  UIADD3 UR14, UR11, UR13, URZ ;  /* 0x0000000d0b0e7290 */ /* 0x000fe2000fffe03f */
[----:B------:R-:W-:-:S02]  /*bcd0*/  UMOV UR4, URZ ;  /* 0x0000003f00047c82 */ /* 0x000fc40008000000 */
[----:B------:R-:W-:Y:S01]  /*bce0*/  IMAD.U32 R12, RZ, RZ, UR15 ;  /* 0x0000000fff0c7e24 */ /* 0x000fe2000f8e00ff */
[----:B------:R-:W-:-:S04]  /*bcf0*/  ULDC.64 UR20, c[0x0][0x230] ;  /* 0x00008c0000147ab9 */ /* 0x000fc80000000a00 */
[----:B------:R-:W-:Y:S02]  /*bd00*/  ISETP.GT.AND.EX P0, PT, R12, RZ, PT, P0 ;  /* 0x000000ff0c00720c */ /* 0x000fe40003f04300 */
[----:B------:R-:W-:Y:S01]  /*bd10*/  LEA.HI.X R12, R14, UR5, R19, 0x3, P2 ;  /* 0x000000050e0c7c11 */ /* 0x000fe200090f1c13 */
[----:B------:R-:W-:-:S10]  /*bd20*/  UMOV UR5, URZ ;  /* 0x0000003f00057c82 */ /* 0x000fd40008000000 */
        /* <DEDUP_REMOVED lines=8> */
.L_x_702:
        /* <DEDUP_REMOVED lines=8> */
[----:B------:R-:W-:-:S04]  /*be30*/  LOP3.LUT R39, R39, R38, RZ, 0x3c, !PT ;  /* 0x0000002627277212 */ /* 0x000fc800078e3cff */
[----:B------:R-:W-:-:S04]  /*be40*/  LOP3.LUT R38, R39, R38, RZ, 0x3c, !PT ;  /* 0x0000002627267212 */ /* 0x000fc800078e3cff */
[----:B------:R-:W-:Y:S01]  /*be50*/  LOP3.LUT R39, R39, R38, RZ, 0x3c, !PT ;  /* 0x0000002627277212 */ /* 0x000fe200078e3cff */
[-C--:B--2---:R-:W-:Y:S02]  /*be60*/  IMAD R21, R21, R22.reuse, RZ ;  /* 0x0000001615157224 */ /* 0x084fe400078e02ff */
[----:B------:R-:W-:-:S04]  /*be70*/  IMAD.WIDE.U32 R38, R20, R22, R38 ;  /* 0x0000001614267225 */ /* 0x000fc800078e0026 */
[----:B------:R-:W-:Y:S01]  /*be80*/  IMAD R25, R20, R23, R21 ;  /* 0x0000001714197224 */ /* 0x000fe200078e0215 */
[----:B------:R-:W-:Y:S01]  /*be90*/  IADD3 R20, P2, R13, UR10, RZ ;  /* 0x0000000a0d147c10 */ /* 0x000fe2000ff5e0ff */
[----:B------:R-:W2:Y:S03]  /*bea0*/  LDG.E.64 R22, desc[UR6][R18.64+0x8] ;  /* 0x0000080612167981 */ /* 0x000ea6000c1e1b00 */
[----:B------:R-:W-:-:S05]  /*beb0*/  IADD3.X R21, R12, UR14, RZ, P2, !PT ;  /* 0x0000000e0c157c10 */ /* 0x000fca00097fe4ff */
[----:B------:R0:W2:Y:S01]  /*bec0*/  LDG.E.64.CONSTANT R12, desc[UR6][R20.64] ;  /* 0x00000006140c7981 */ /* 0x0000a2000c1e9b00 */
[----:B------:R-:W-:-:S03]  /*bed0*/  IMAD.IADD R39, R39, 0x1, R25 ;  /* 0x0000000127277824 */ /* 0x000fc600078e0219 */
[----:B------:R-:W3:Y:S01]  /*bee0*/  LDG.E.64 R24, desc[UR6][R18.64+0x10] ;  /* 0x0000100612187981 */ /* 0x000ee2000c1e1b00 */
[----:B0-----:R-:W-:-:S04]  /*bef0*/  IADD3 R20, P2, R20, UR10, RZ ;  /* 0x0000000a14147c10 */ /* 0x001fc8000ff5e0ff */
[----:B------:R-:W-:Y:S01]  /*bf00*/  IADD3.X R21, R21, UR14, RZ, P2, !PT ;  /* 0x0000000e15157c10 */ /* 0x000fe200097fe4ff */
[----:B--2---:R-:W-:-:S04]  /*bf10*/  IMAD R29, R13, R22, RZ ;  /* 0x000000160d1d7224 */ /* 0x004fc800078e02ff */
[C---:B------:R-:W-:Y:S02]  /*bf20*/  IMAD R29, R12.reuse, R23, R29 ;  /* 0x000000170c1d7224 */ /* 0x040fe400078e021d */
[----:B------:R-:W-:Y:S02]  /*bf30*/  IMAD.WIDE.U32 R12, R12, R22, R38 ;  /* 0x000000160c0c7225 */ /* 0x000fe400078e0026 */
[----:B------:R-:W3:Y:S03]  /*bf40*/  LDG.E.64.CONSTANT R22, desc[UR6][R20.64] ;  /* 0x0000000614167981 */ /* 0x000ee6000c1e9b00 */
[----:B------:R-:W-:Y:S01]  /*bf50*/  IADD3 R13, R13, R29, RZ ;  /* 0x0000001d0d0d7210 */ /* 0x000fe20007ffe0ff */
[----:B---3--:R-:W-:-:S04]  /*bf60*/  IMAD R29, R23, R24, RZ ;  /* 0x00000018171d7224 */ /* 0x008fc800078e02ff */
[C---:B------:R-:W-:Y:S02]  /*bf70*/  IMAD R29, R22.reuse, R25, R29 ;  /* 0x00000019161d7224 */ /* 0x040fe400078e021d */
[----:B------:R-:W-:Y:S01]  /*bf80*/  IMAD.WIDE.U32 R22, R22, R24, R12 ;  /* 0x0000001816167225 */ /* 0x000fe200078e000c */
[----:B------:R-:W-:Y:S01]  /*bf90*/  IADD3 R12, P2, R20, UR10, RZ ;  /* 0x0000000a140c7c10 */ /* 0x000fe2000ff5e0ff */
[----:B------:R-:W2:Y:S03]  /*bfa0*/  LDG.E.64 R24, desc[UR6][R18.64+0x18] ;  /* 0x0000180612187981 */ /* 0x000ea6000c1e1b00 */
[----:B------:R-:W-:-:S05]  /*bfb0*/  IADD3.X R13, R21, UR14, RZ, P2, !PT ;  /* 0x0000000e150d7c10 */ /* 0x000fca00097fe4ff */
[----:B------:R0:W2:Y:S01]  /*bfc0*/  LDG.E.64.CONSTANT R20, desc[UR6][R12.64] ;  /* 0x000000060c147981 */ /* 0x0000a2000c1e9b00 */
[----:B------:R-:W-:Y:S01]  /*bfd0*/  IMAD.IADD R23, R23, 0x1, R29 ;  /* 0x0000000117177824 */ /* 0x000fe200078e021d */
[----:B0-----:R-:W-:-:S04]  /*bfe0*/  IADD3 R12, P2, R12, UR10, RZ ;  /* 0x0000000a0c0c7c10 */ /* 0x001fc8000ff5e0ff */
[----:B------:R-:W-:Y:S01]  /*bff0*/  IADD3.X R13, R13, UR14, RZ, P2, !PT ;  /* 0x0000000e0d0d7c10 */ /* 0x000fe200097fe4ff */
[----:B--2---:R-:W-:-:S04]  /*c000*/  IMAD R29, R21, R24, RZ ;  /* 0x00000018151d7224 */ /* 0x004fc800078e02ff */
[C---:B------:R-:W-:Y:S02]  /*c010*/  IMAD R29, R20.reuse, R25, R29 ;  /* 0x00000019141d7224 */ /* 0x040fe400078e021d */
[----:B------:R-:W-:Y:S02]  /*c020*/  IMAD.WIDE.U32 R20, R20, R24, R22 ;  /* 0x0000001814147225 */ /* 0x000fe400078e0016 */
[----:B------:R0:W2:Y:S04]  /*c030*/  LDG.E.64.CONSTANT R22, desc[UR6][R12.64] ;  /* 0x000000060c167981 */ /* 0x0000a8000c1e9b00 */
[----:B------:R-:W2:Y:S01]  /*c040*/  LDG.E.64 R24, desc[UR6][R18.64+0x20] ;  /* 0x0000200612187981 */ /* 0x000ea2000c1e1b00 */
        /* <DEDUP_REMOVED lines=80> */
[----:B------:R-:W-:-:S03]  /*c550*/  IADD3 R21, R21, R29, RZ ;  /* 0x0000001d15157210 */ /* 0x000fc60007ffe0ff */
[----:B------:R-:W3:Y:S01]  /*c560*/  LDG.E.64 R18, desc[UR6][R18.64+0x78] ;  /* 0x0000780612127981 */ /* 0x000ee2000c1e1b00 */
[----:B--2---:R-:W-:-:S04]  /*c570*/  IMAD R23, R23, R24, RZ ;  /* 0x0000001817177224 */ /* 0x004fc800078e02ff */
[C---:B------:R-:W-:Y:S02]  /*c580*/  IMAD R25, R22.reuse, R25, R23 ;  /* 0x0000001916197224 */ /* 0x040fe400078e0217 */
[----:B------:R-:W-:Y:S01]  /*c590*/  IMAD.WIDE.U32 R22, R22, R24, R20 ;  /* 0x0000001816167225 */ /* 0x000fe200078e0014 */
[----:B------:R-:W-:-:S04]  /*c5a0*/  IADD3 R20, P2, R12, UR10, RZ ;  /* 0x0000000a0c147c10 */ /* 0x000fc8000ff5e0ff */
[----:B------:R-:W-:-:S05]  /*c5b0*/  IADD3.X R21, R13, UR14, RZ, P2, !PT ;  /* 0x0000000e0d157c10 */ /* 0x000fca00097fe4ff */
[----:B------:R-:W3:Y:S01]  /*c5c0*/  LDG.E.64.CONSTANT R12, desc[UR6][R20.64] ;  /* 0x00000006140c7981 */ /* 0x000ee2000c1e9b00 */
[----:B------:R-:W-:-:S04]  /*c5d0*/  UIADD3 UR9, UP0, UR9, -0x10, URZ ;  /* 0xfffffff009097890 */ /* 0x000fc8000ff1e03f */
[----:B------:R-:W-:Y:S02]  /*c5e0*/  UIADD3.X UR15, UR15, -0x1, URZ, UP0, !UPT ;  /* 0xffffffff0f0f7890 */ /* 0x000fe400087fe43f */
[----:B------:R-:W-:-:S04]  /*c5f0*/  UISETP.GT.U32.AND UP0, UPT, UR9, 0xc, UPT ;  /* 0x0000000c0900788c */ /* 0x000fc8000bf04070 */
[----:B------:R-:W-:-:S06]  /*c600*/  UISETP.GT.AND.EX UP0, UPT, UR15, URZ, UPT, UP0 ;  /* 0x0000003f0f00728c */ /* 0x000fcc000bf04300 */
[----:B------:R-:W-:Y:S01]  /*c610*/  PLOP3.LUT P3, PT, PT, PT, UP0, 0x80, 0x0 ;  /* 0x000000000000781c */ /* 0x000fe20003f6f008 */
[----:B------:R-:W-:Y:S01]  /*c620*/  IMAD.IADD R23, R23, 0x1, R25 ;  /* 0x0000000117177824 */ /* 0x000fe200078e0219 */
[----:B------:R-:W-:-:S04]  /*c630*/  UIADD3 UR4, UP1, UR4, 0x10, URZ ;  /* 0x0000001004047890 */ /* 0x000fc8000ff3e03f */
[----:B------:R-:W-:Y:S01]  /*c640*/  UIADD3.X UR5, URZ, UR5, URZ, UP1, !UPT ;  /* 0x000000053f057290 */ /* 0x000fe20008ffe43f */
        /* <DEDUP_REMOVED lines=8> */
.L_x_701:
[----:B------:R-:W-:-:S04]  /*c6d0*/  UISETP.GT.U32.AND UP0, UPT, UR9, 0x4, UPT ;  /* 0x000000040900788c */ /* 0x000fc8000bf04070 */
[----:B------:R-:W-:-:S06]  /*c6e0*/  UISETP.GT.AND.EX UP0, UPT, UR15, URZ, UPT, UP0 ;  /* 0x0000003f0f00728c */ /* 0x000fcc000bf04300 */
[----:B------:R-:W-:-:S13]  /*c6f0*/  PLOP3.LUT P2, PT, PT, PT, UP0, 0x80, 0x0 ;  /* 0x000000000000781c */ /* 0x000fda0003f4f008 */
        /* <DEDUP_REMOVED lines=10> */
[----:B------:R-:W-:Y:S01]  /*c7a0*/  MOV R24, R39 ;  /* 0x0000002700187202 */ /* 0x000fe20000000f00 */
[----:B------:R-:W-:Y:S02]  /*c7b0*/  IMAD.MOV.U32 R25, RZ, RZ, R38 ;  /* 0x000000ffff197224 */ /* 0x000fe400078e0026 */
[-C--:B--2---:R-:W-:Y:S02]  /*c7c0*/  IMAD R21, R21, R22.reuse, RZ ;  /* 0x0000001615157224 */ /* 0x084fe400078e02ff */
[----:B------:R-:W-:-:S04]  /*c7d0*/  IMAD.WIDE.U32 R24, R20, R22, R24 ;  /* 0x0000001614187225 */ /* 0x000fc800078e0018 */
[----:B------:R-:W-:Y:S01]  /*c7e0*/  IMAD R29, R20, R23, R21 ;  /* 0x00000017141d7224 */ /* 0x000fe200078e0215 */
[----:B------:R-:W-:Y:S01]  /*c7f0*/  IADD3 R20, P0, R13, UR10, RZ ;  /* 0x0000000a0d147c10 */ /* 0x000fe2000ff1e0ff */
[----:B------:R-:W2:Y:S03]  /*c800*/  LDG.E.64 R22, desc[UR6][R18.64+0x8] ;  /* 0x0000080612167981 */ /* 0x000ea6000c1e1b00 */
[----:B------:R-:W-:-:S05]  /*c810*/  IADD3.X R21, R12, UR14, RZ, P0, !PT ;  /* 0x0000000e0c157c10 */ /* 0x000fca00087fe4ff */
[----:B------:R0:W2:Y:S01]  /*c820*/  LDG.E.64.CONSTANT R12, desc[UR6][R20.64] ;  /* 0x00000006140c7981 */ /* 0x0000a2000c1e9b00 */
        /* <DEDUP_REMOVED lines=9> */
[----:B--2---:R-:W-:-:S04]  /*c8c0*/  IMAD R29, R23, R24, RZ ;  /* 0x00000018171d7224 */ /* 0x004fc800078e02ff */
[C---:B------:R-:W-:Y:S02]  /*c8d0*/  IMAD R29, R22.reuse, R25, R29 ;  /* 0x00000019161d7224 */ /* 0x040fe400078e021d */
[----:B------:R-:W-:Y:S01]  /*c8e0*/  IMAD.WIDE.U32 R22, R22, R24, R12 ;  /* 0x0000001816167225 */ /* 0x000fe200078e000c */
        /* <DEDUP_REMOVED lines=28> */
[----:B------:R-:W-:-:S03]  /*cab0*/  IMAD.IADD R21, R21, 0x1, R29 ;  /* 0x0000000115157824 */ /* 0x000fc600078e021d */
[----:B------:R-:W3:Y:S01]  /*cac0*/  LDG.E.64 R18, desc[UR6][R18.64+0x38] ;  /* 0x0000380612127981 */ /* 0x000ee2000c1e1b00 */
[----:B--2---:R-:W-:-:S04]  /*cad0*/  IMAD R23, R23, R24, RZ ;  /* 0x0000001817177224 */ /* 0x004fc800078e02ff */
[C---:B------:R-:W-:Y:S02]  /*cae0*/  IMAD R25, R22.reuse, R25, R23 ;  /* 0x0000001916197224 */ /* 0x040fe400078e0217 */
[----:B------:R-:W-:Y:S01]  /*caf0*/  IMAD.WIDE.U32 R22, R22, R24, R20 ;  /* 0x0000001816167225 */ /* 0x000fe200078e0014 */
[----:B------:R-:W-:-:S04]  /*cb00*/  IADD3 R20, P0, R12, UR10, RZ ;  /* 0x0000000a0c147c10 */ /* 0x000fc8000ff1e0ff */
[----:B------:R-:W-:-:S05]  /*cb10*/  IADD3.X R21, R13, UR14, RZ, P0, !PT ;  /* 0x0000000e0d157c10 */ /* 0x000fca00087fe4ff */
[----:B------:R-:W3:Y:S01]  /*cb20*/  LDG.E.64.CONSTANT R12, desc[UR6][R20.64] ;  /* 0x00000006140c7981 */ /* 0x000ee2000c1e9b00 */
[----:B------:R-:W-:Y:S01]  /*cb30*/  IADD3 R23, R23, R25, RZ ;  /* 0x0000001917177210 */ /* 0x000fe20007ffe0ff */
[----:B------:R-:W-:Y:S01]  /*cb40*/  UIADD3 UR9, UP1, UR9, -0x8, URZ ;  /* 0xfffffff809097890 */ /* 0x000fe2000ff3e03f */
[----:B------:R-:W-:Y:S01]  /*cb50*/  PLOP3.LUT P0, PT, PT, PT, PT, 0x8, 0x0 ;  /* 0x000000000000781c */ /* 0x000fe20003f0e170 */
[----:B------:R-:W-:Y:S02]  /*cb60*/  UIADD3 UR4, UP0, UR4, 0x8, URZ ;  /* 0x0000000804047890 */ /* 0x000fe4000ff1e03f */
[----:B------:R-:W-:Y:S02]  /*cb70*/  UIADD3.X UR15, UR15, -0x1, URZ, UP1, !UPT ;  /* 0xffffffff0f0f7890 */ /* 0x000fe40008ffe43f */
[----:B------:R-:W-:Y:S01]  /*cb80*/  UIADD3.X UR5, URZ, UR5, URZ, UP0, !UPT ;  /* 0x000000053f057290 */ /* 0x000fe200087fe43f */
[----:B---3--:R-:W-:-:S04]  /*cb90*/  IMAD R13, R13, R18, RZ ;  /* 0x000000120d0d7224 */ /* 0x008fc800078e02ff */
[----:B------:R-:W-:Y:S01]  /*cba0*/  IMAD R25, R12, R19, R13 ;  /* 0x000000130c197224 */ /* 0x000fe200078e020d */
[----:B------:R-:W-:Y:S01]  /*cbb0*/  IADD3 R13, P2, R20, UR10, RZ ;  /* 0x0000000a140d7c10 */ /* 0x000fe2000ff5e0ff */
[----:B------:R-:W-:-:S03]  /*cbc0*/  IMAD.WIDE.U32 R18, R12, R18, R22 ;  /* 0x000000120c127225 */ /* 0x000fc600078e0016 */
[----:B------:R-:W-:Y:S01]  /*cbd0*/  IADD3.X R12, R21, UR14, RZ, P2, !PT ;  /* 0x0000000e150c7c10 */ /* 0x000fe200097fe4ff */
[----:B------:R-:W-:Y:S01]  /*cbe0*/  IMAD.IADD R38, R19, 0x1, R25 ;  /* 0x0000000113267824 */ /* 0x000fe200078e0219 */
[----:B------:R-:W-:-:S07]  /*cbf0*/  MOV R39, R18 ;  /* 0x0000001200277202 */ /* 0x000fce0000000f00 */
.L_x_703:
[----:B------:R-:W-:-:S04]  /*cc00*/  ISETP.NE.U32.AND P2, PT, RZ, UR9, PT ;  /* 0x00000009ff007c0c */ /* 0x000fc8000bf45070 */
[----:B------:R-:W-:-:S13]  /*cc10*/  ISETP.NE.OR.EX P0, PT, RZ, UR15, P0, P2 ;  /* 0x0000000fff007c0c */ /* 0x000fda0008705720 */
[----:B------:R-:W-:Y:S05]  /*cc20*/  @!P0 BRA `(.L_x_699) ;  /* 0x0000000000c48947 */ /* 0x000fea0003800000 */
.L_x_700:
        /* <DEDUP_REMOVED lines=11> */
[----:B--2---:R-:W-:Y:S02]  /*cce0*/  IMAD R21, R21, R22, RZ ;  /* 0x0000001615157224 */ /* 0x004fe400078e02ff */
[----:B------:R-:W-:-:S04]  /*ccf0*/  IMAD.WIDE.U32 R38, R22, R20, R38 ;  /* 0x0000001416267225 */ /* 0x000fc800078e0026 */
[----:B------:R-:W-:Y:S01]  /*cd00*/  IMAD R25, R23, R20, R21 ;  /* 0x0000001417197224 */ /* 0x000fe200078e0215 */
[----:B------:R-:W-:-:S04]  /*cd10*/  IADD3 R20, P0, R13, UR10, RZ ;  /* 0x0000000a0d147c10 */ /* 0x000fc8000ff1e0ff */
[----:B------:R-:W-:Y:S02]  /*cd20*/  IADD3.X R21, R12, UR14, RZ, P0, !PT ;  /* 0x0000000e0c157c10 */ /* 0x000fe400087fe4ff */
[----:B------:R-:W2:Y:S04]  /*cd30*/  LDG.E.64 R12, desc[UR6][R18.64+0x8] ;  /* 0x00000806120c7981 */ /* 0x000ea8000c1e1b00 */
[----:B------:R0:W2:Y:S01]  /*cd40*/  LDG.E.64.CONSTANT R22, desc[UR6][R20.64] ;  /* 0x0000000614167981 */ /* 0x0000a2000c1e9b00 */
[----:B------:R-:W-:Y:S01]  /*cd50*/  IMAD.IADD R39, R39, 0x1, R25 ;  /* 0x0000000127277824 */ /* 0x000fe200078e0219 */
[----:B0-----:R-:W-:-:S04]  /*cd60*/  IADD3 R20, P0, R20, UR10, RZ ;  /* 0x0000000a14147c10 */ /* 0x001fc8000ff1e0ff */
[----:B------:R-:W-:-:S05]  /*cd70*/  IADD3.X R21, R21, UR14, RZ, P0, !PT ;  /* 0x0000000e15157c10 */ /* 0x000fca00087fe4ff */
[----:B------:R0:W3:Y:S01]  /*cd80*/  LDG.E.64.CONSTANT R24, desc[UR6][R20.64] ;  /* 0x0000000614187981 */ /* 0x0000e2000c1e9b00 */
[----:B--2---:R-:W-:-:S04]  /*cd90*/  IMAD R29, R23, R12, RZ ;  /* 0x0000000c171d7224 */ /* 0x004fc800078e02ff */
[-C--:B------:R-:W-:Y:S02]  /*cda0*/  IMAD R29, R13, R22.reuse, R29 ;  /* 0x000000160d1d7224 */ /* 0x080fe400078e021d */
[----:B------:R-:W-:Y:S02]  /*cdb0*/  IMAD.WIDE.U32 R12, R12, R22, R38 ;  /* 0x000000160c0c7225 */ /* 0x000fe400078e0026 */
[----:B------:R-:W3:Y:S01]  /*cdc0*/  LDG.E.64 R22, desc[UR6][R18.64+0x10] ;  /* 0x0000100612167981 */ /* 0x000ee2000c1e1b00 */
[----:B0-----:R-:W-:Y:S02]  /*cdd0*/  IADD3 R20, P0, R20, UR10, RZ ;  /* 0x0000000a14147c10 */ /* 0x001fe4000ff1e0ff */
[----:B------:R-:W-:Y:S02]  /*cde0*/  IADD3 R13, R13, R29, RZ ;  /* 0x0000001d0d0d7210 */ /* 0x000fe40007ffe0ff */
[----:B------:R-:W-:Y:S01]  /*cdf0*/  IADD3.X R21, R21, UR14, RZ, P0, !PT ;  /* 0x0000000e15157c10 */ /* 0x000fe200087fe4ff */
[----:B------:R-:W2:Y:S01]  /*ce00*/  LDG.E.64 R18, desc[UR6][R18.64+0x18] ;  /* 0x0000180612127981 */ /* 0x000ea2000c1e1b00 */
[----:B---3--:R-:W-:-:S02]  /*ce10*/  IMAD R25, R25, R22, RZ ;  /* 0x0000001619197224 */ /* 0x008fc400078e02ff */
[----:B------:R-:W-:-:S04]  /*ce20*/  IMAD.WIDE.U32 R12, R22, R24, R12 ;  /* 0x00000018160c7225 */ /* 0x000fc800078e000c */
[----:B------:R-:W-:Y:S02]  /*ce30*/  IMAD R25, R23, R24, R25 ;  /* 0x0000001817197224 */ /* 0x000fe400078e0219 */
[----:B------:R-:W2:Y:S01]  /*ce40*/  LDG.E.64.CONSTANT R22, desc[UR6][R20.64] ;  /* 0x0000000614167981 */ /* 0x000ea2000c1e9b00 */
[----:B------:R-:W-:-:S04]  /*ce50*/  UIADD3 UR9, UP0, UR9, -0x4, URZ ;  /* 0xfffffffc09097890 */ /* 0x000fc8000ff1e03f */
[----:B------:R-:W-:Y:S02]  /*ce60*/  UIADD3.X UR15, UR15, -0x1, URZ, UP0, !UPT ;  /* 0xffffffff0f0f7890 */ /* 0x000fe400087fe43f */
[----:B------:R-:W-:Y:S01]  /*ce70*/  ISETP.NE.U32.AND P0, PT, RZ, UR9, PT ;  /* 0x00000009ff007c0c */ /* 0x000fe2000bf05070 */
[----:B------:R-:W-:-:S03]  /*ce80*/  IMAD.IADD R13, R13, 0x1, R25 ;  /* 0x000000010d0d7824 */ /* 0x000fc600078e0219 */
[----:B------:R-:W-:Y:S01]  /*ce90*/  ISETP.NE.AND.EX P0, PT, RZ, UR15, PT, P0 ;  /* 0x0000000fff007c0c */ /* 0x000fe2000bf05300 */
[----:B------:R-:W-:-:S04]  /*cea0*/  UIADD3 UR4, UP0, UR4, 0x4, URZ ;  /* 0x0000000404047890 */ /* 0x000fc8000ff1e03f */
[----:B------:R-:W-:Y:S01]  /*ceb0*/  UIADD3.X UR5, URZ, UR5, URZ, UP0, !UPT ;  /* 0x000000053f057290 */ /* 0x000fe200087fe43f */
[----:B--2---:R-:W-:-:S04]  /*cec0*/  IMAD R23, R23, R18, RZ ;  /* 0x0000001217177224 */ /* 0x004fc800078e02ff */
[-C--:B------:R-:W-:Y:S02]  /*ced0*/  IMAD R23, R19, R22.reuse, R23 ;  /* 0x0000001613177224 */ /* 0x080fe400078e0217 */
[----:B------:R-:W-:Y:S01]  /*cee0*/  IMAD.WIDE.U32 R18, R18, R22, R12 ;  /* 0x0000001612127225 */ /* 0x000fe200078e000c */
[----:B------:R-:W-:-:S04]  /*cef0*/  IADD3 R13, P2, R20, UR10, RZ ;  /* 0x0000000a140d7c10 */ /* 0x000fc8000ff5e0ff */
[----:B------:R-:W-:Y:S01]  /*cf00*/  IADD3.X R12, R21, UR14, RZ, P2, !PT ;  /* 0x0000000e150c7c10 */ /* 0x000fe200097fe4ff */
[----:B------:R-:W-:Y:S01]  /*cf10*/  IMAD.MOV.U32 R39, RZ, RZ, R18 ;  /* 0x000000ffff277224 */ /* 0x000fe200078e0012 */
[----:B------:R-:W-:Y:S01]  /*cf20*/  IADD3 R38, R19, R23, RZ ;  /* 0x0000001713267210 */ /* 0x000fe20007ffe0ff */
[----:B------:R-:W-:Y:S06]  /*cf30*/  @P0 BRA `(.L_x_700) ;  /* 0xfffffffc003c0947 */ /* 0x000fec000383ffff */
.L_x_699:
[----:B------:R-:W0:Y:S02]  /*cf40*/  LDC R30, c[0x0][0x228] ;  /* 0x00008a00ff1e7b82 */ /* 0x000e240000000800 */
[----:B0-----:R-:W-:-:S04]  /*cf50*/  LOP3.LUT R30, R30, 0x3, RZ, 0xc0, !PT ;  /* 0x000000031e1e7812 */ /* 0x001fc800078ec0ff */
[----:B------:R-:W-:-:S04]  /*cf60*/  ISETP.NE.U32.AND P0, PT, R30, RZ, PT ;  /* 0x000000ff1e00720c */ /* 0x000fc80003f05070 */
[----:B------:R-:W-:-:S13]  /*cf70*/  ISETP.NE.AND.EX P0, PT, RZ, RZ, PT, P0 ;  /* 0x000000ffff00720c */ /* 0x000fda0003f05300 */
[----:B------:R-:W-:Y:S05]  /*cf80*/  @!P0 BRA `(.L_x_698) ;  /* 0x0000000000d88947 */ /* 0x000fea0003800000 */
[----:B------:R-:W0:Y:S01]  /*cf90*/  LDC.64 R18, c[0x0][0x238] ;  /* 0x00008e00ff127b82 */ /* 0x000e220000000a00 */
[----:B------:R-:W-:Y:S01]  /*cfa0*/  MOV R16, R14 ;  /* 0x0000000e00107202 */ /* 0x000fe20000000f00 */
[----:B------:R-:W-:Y:S01]  /*cfb0*/  ULDC.64 UR10, c[0x0][0x230] ;  /* 0x00008c00000a7ab9 */ /* 0x000fe20000000a00 */
[----:B------:R-:W-:Y:S01]  /*cfc0*/  ULDC.64 UR12, c[0x0][0x218] ;  /* 0x00008600000c7ab9 */ /* 0x000fe20000000a00 */
[----:B------:R-:W-:Y:S01]  /*cfd0*/  ULEA UR9, UP0, UR4, UR10, 0x3 ;  /* 0x0000000a04097291 */ /* 0x000fe2000f80183f */
[----:B0-----:R-:W-:-:S03]  /*cfe0*/  IMAD R20, R18, UR5, RZ ;  /* 0x0000000512147c24 */ /* 0x001fc6000f8e02ff */
[----:B------:R-:W-:Y:S02]  /*cff0*/  ULEA.HI.X UR5, UR4, UR11, UR5, 0x3, UP0 ;  /* 0x0000000b04057291 */ /* 0x000fe400080f1c05 */
[----:B------:R-:W-:-:S04]  /*d000*/  IMAD.WIDE.U32 R12, R18, UR4, R16 ;  /* 0x00000004120c7c25 */ /* 0x000fc8000f8e0010 */
[----:B------:R-:W-:Y:S01]  /*d010*/  IMAD R29, R19, UR4, R20 ;  /* 0x00000004131d7c24 */ /* 0x000fe2000f8e0214 */
[----:B------:R-:W-:-:S03]  /*d020*/  LEA R20, P0, R12, UR12, 0x3 ;  /* 0x0000000c0c147c11 */ /* 0x000fc6000f8018ff */
[----:B------:R-:W-:-:S05]  /*d030*/  IMAD.IADD R13, R13, 0x1, R29 ;  /* 0x000000010d0d7824 */ /* 0x000fca00078e021d */
[----:B------:R-:W-:Y:S01]  /*d040*/  LEA.HI.X R21, R12, UR13, R13, 0x3, P0 ;  /* 0x0000000d0c157c11 */ /* 0x000fe200080f1c0d */
[----:B------:R-:W-:Y:S01]  /*d050*/  IMAD.U32 R13, RZ, RZ, UR5 ;  /* 0x00000005ff0d7e24 */ /* 0x000fe2000f8e00ff */
[----:B------:R-:W-:-:S04]  /*d060*/  MOV R12, UR9 ;  /* 0x00000009000c7c02 */ /* 0x000fc80008000f00 */
[----:B------:R-:W2:Y:S04]  /*d070*/  LDG.E.64.CONSTANT R20, desc[UR6][R20.64] ;  /* 0x0000000614147981 */ /* 0x000ea8000c1e9b00 */
[----:B------:R-:W2:Y:S01]  /*d080*/  LDG.E.64 R22, desc[UR6][R12.64] ;  /* 0x000000060c167981 */ /* 0x000ea2000c1e1b00 */
[----:B------:R-:W-:Y:S01]  /*d090*/  ISETP.NE.U32.AND P0, PT, R30, 0x1, PT ;  /* 0x000000011e00780c */ /* 0x000fe20003f05070 */
[----:B------:R-:W-:Y:S01]  /*d0a0*/  IMAD.MOV.U32 R25, RZ, RZ, R38 ;  /* 0x000000ffff197224 */ /* 0x000fe200078e0026 */
        /* <DEDUP_REMOVED lines=8> */
[----:B------:R-:W0:Y:S02]  /*d130*/  LDC.64 R20, c[0x0][0x238] ;  /* 0x00008e00ff147b82 */ /* 0x000e240000000a00 */
[----:B0-----:R-:W-:-:S03]  /*d140*/  IMAD.WIDE.U32 R20, R18, UR4, R20 ;  /* 0x0000000412147c25 */ /* 0x001fc6000f8e0014 */
[----:B------:R-:W-:-:S04]  /*d150*/  IADD3 R15, P0, R14, R20, RZ ;  /* 0x000000140e0f7210 */ /* 0x000fc80007f1e0ff */
[----:B------:R-:W-:Y:S02]  /*d160*/  IADD3.X R16, R17, R29, R21, P0, !PT ;  /* 0x0000001d11107210 */ /* 0x000fe400007fe415 */
[C---:B------:R-:W-:Y:S01]  /*d170*/  LEA R14, P0, R15.reuse, UR12, 0x3 ;  /* 0x0000000c0f0e7c11 */ /* 0x040fe2000f8018ff */
[----:B------:R-:W2:Y:S03]  /*d180*/  LDG.E.64 R20, desc[UR6][R12.64+0x8] ;  /* 0x000008060c147981 */ /* 0x000ea6000c1e1b00 */
[----:B------:R-:W-:Y:S02]  /*d190*/  LEA.HI.X R15, R15, UR13, R16, 0x3, P0 ;  /* 0x0000000d0f0f7c11 */ /* 0x000fe400080f1c10 */
[----:B------:R-:W-:-:S03]  /*d1a0*/  ISETP.NE.U32.AND P0, PT, R30, 0x2, PT ;  /* 0x000000021e00780c */ /* 0x000fc60003f05070 */
[----:B------:R0:W2:Y:S01]  /*d1b0*/  LDG.E.64.CONSTANT R16, desc[UR6][R14.64] ;  /* 0x000000060e107981 */ /* 0x0000a2000c1e9b00 */
[----:B------:R-:W-:-:S13]  /*d1c0*/  ISETP.NE.AND.EX P0, PT, RZ, RZ, PT, P0 ;  /* 0x000000ffff00720c */ /* 0x000fda0003f05300 */
[C---:B0-----:R-:W-:Y:S01]  /*d1d0*/  @P0 LEA R14, P2, R18.reuse, R14, 0x3 ;  /* 0x0000000e120e0211 */ /* 0x041fe200078418ff */
[----:B------:R-:W3:Y:S03]  /*d1e0*/  @P0 LDG.E.64 R12, desc[UR6][R12.64+0x10] ;  /* 0x000010060c0c0981 */ /* 0x000ee6000c1e1b00 */
[----:B------:R-:W-:-:S06]  /*d1f0*/  @P0 LEA.HI.X R15, R18, R15, R19, 0x3, P2 ;  /* 0x0000000f120f0211 */ /* 0x000fcc00010f1c13 */
        /* <DEDUP_REMOVED lines=8> */
[----:B------:R-:W-:-:S03]  /*d280*/  @P0 MOV R16, R39 ;  /* 0x0000002700100202 */ /* 0x000fc60000000f00 */
[----:B------:R-:W-:Y:S02]  /*d290*/  @P0 IMAD.MOV.U32 R17, RZ, RZ, R38 ;  /* 0x000000ffff110224 */ /* 0x000fe400078e0026 */
[----:B---3--:R-:W-:-:S04]  /*d2a0*/  @P0 IMAD R19, R15, R12, RZ ;  /* 0x0000000c0f130224 */ /* 0x008fc800078e02ff */
[C---:B------:R-:W-:Y:S02]  /*d2b0*/  @P0 IMAD R19, R14.reuse, R13, R19 ;  /* 0x0000000d0e130224 */ /* 0x040fe400078e0213 */
[----:B------:R-:W-:-:S04]  /*d2c0*/  @P0 IMAD.WIDE.U32 R12, R14, R12, R16 ;  /* 0x0000000c0e0c0225 */ /* 0x000fc800078e0010 */
[----:B------:R-:W-:Y:S01]  /*d2d0*/  @P0 IMAD.MOV.U32 R39, RZ, RZ, R12 ;  /* 0x000000ffff270224 */ /* 0x000fe200078e000c */
[----:B------:R-:W-:-:S07]  /*d2e0*/  @P0 IADD3 R38, R13, R19, RZ ;  /* 0x000000130d260210 */ /* 0x000fce0007ffe0ff */
.L_x_698:
[----:B------:R-:W-:Y:S05]  /*d2f0*/  BSYNC B0 ;  /* 0x0000000000007941 */ /* 0x000fea0003800000 */
.L_x_697:
[----:B-----5:R-:W0:Y:S01]  /*d300*/  S2R R12, SR_TID.X ;  /* 0x00000000000c7919 */ /* 0x020e220000002100 */
[----:B------:R-:W-:Y:S01]  /*d310*/  ULDC UR4, c[0x0][0x210] ;  /* 0x0000840000047ab9 */ /* 0x000fe20000000800 */
[----:B------:R-:W-:Y:S01]  /*d320*/  BSSY B0, `(.L_x_704) ;  /* 0x0000186000007945 */ /* 0x000fe20003800000 */
[----:B------:R-:W-:Y:S01]  /*d330*/  UIADD3 UR4, -UR8, UR4, URZ ;  /* 0x0000000408047290 */ /* 0x000fe2000fffe13f */
[----:B0-----:R-:W-:-:S05]  /*d340*/  IADD3 R12, R12, 0x80, RZ ;  /* 0x000000800c0c7810 */ /* 0x001fca0007ffe0ff */
[----:B------:R-:W-:-:S13]  /*d350*/  ISETP.GE.AND P0, PT, R12, UR4, PT ;  /* 0x000000040c007c0c */ /* 0x000fda000bf06270 */
[----:B------:R-:W-:Y:S05]  /*d360*/  @P0 BRA `(.L_x_705) ;  /* 0x0000001800040947 */ /* 0x000fea0003800000 */
[----:B------:R-:W-:Y:S01]  /*d370*/  ULDC.64 UR10, c[0x0][0x228] ;  /* 0x00008a00000a7ab9 */ /* 0x000fe20000000a00 */
[----:B------:R-:W-:Y:S01]  /*d380*/  ULDC.64 UR16, c[0x0][0x238] ;  /* 0x00008e0000107ab9 */ /* 0x000fe20000000a00 */
[----:B------:R-:W-:Y:S01]  /*d390*/  UIADD3 UR4, UP0, UR10, -0x1, URZ ;  /* 0xffffffff0a047890 */ /* 0x000fe2000ff1e03f */
[----:B------:R-:W-:-:S03]  /*d3a0*/  CS2R R36, SRZ ;  /* 0x0000000000247805 */ /* 0x000fc6000001ff00 */
[----:B------:R-:W-:Y:S02]  /*d3b0*/  UIADD3.X UR9, UR11, -0x1, URZ, UP0, !UPT ;  /* 0xffffffff0b097890 */ /* 0x000fe400087fe43f */
[----:B------:R-:W-:-:S03]  /*d3c0*/  UISETP.GE.U32.AND UP0, UPT, UR4, 0x3, UPT ;  /* 0x000000030400788c */ /* 0x000fc6000bf06070 */
[----:B------:R-:W-:Y:S01]  /*d3d0*/  ULDC.64 UR4, c[0x0][0x220] ;  /* 0x0000880000047ab9 */ /* 0x000fe20000000a00 */
[----:B------:R-:W-:Y:S01]  /*d3e0*/  UISETP.GE.U32.AND.EX UP0, UPT, UR9, URZ, UPT, UP0 ;  /* 0x0000003f0900728c */ /* 0x000fe2000bf06100 */
[----:B------:R-:W-:Y:S01]  /*d3f0*/  IMAD R15, R27, UR4, RZ ;  /* 0x000000041b0f7c24 */ /* 0x000fe2000f8e02ff */
[----:B------:R-:W-:Y:S01]  /*d400*/  ULOP3.LUT UR9, UR10, 0x3, URZ, 0xc0, !UPT ;  /* 0x000000030a097892 */ /* 0x000fe2000f8ec03f */
[C---:B------:R-:W-:Y:S01]  /*d410*/  IMAD.WIDE.U32 R12, R26.reuse, UR4, RZ ;  /* 0x000000041a0c7c25 */ /* 0x040fe2000f8e00ff */
[----:B------:R-:W-:Y:S02]  /*d420*/  UMOV UR4, URZ ;  /* 0x0000003f00047c82 */ /* 0x000fe40008000000 */
[----:B------:R-:W-:Y:S01]  /*d430*/  PLOP3.LUT P0, PT, PT, PT, UP0, 0x80, 0x0 ;  /* 0x000000000000781c */ /* 0x000fe20003f0f008 */
[----:B------:R-:W-:Y:S01]  /*d440*/  IMAD R15, R26, UR5, R15 ;  /* 0x000000051a0f7c24 */ /* 0x000fe2000f8e020f */
[----:B------:R-:W-:-:S03]  /*d450*/  UMOV UR5, URZ ;  /* 0x0000003f00057c82 */ /* 0x000fc60008000000 */
[----:B------:R-:W-:-:S08]  /*d460*/  IMAD.IADD R31, R13, 0x1, R15 ;  /* 0x000000010d1f7824 */ /* 0x000fd000078e020f */
        /* <DEDUP_REMOVED lines=24> */
.L_x_709:
[----:B------:R-:W-:Y:S01]  /*d5f0*/  ULEA UR12, UP0, UR4, UR20, 0x3 ;  /* 0x00000014040c7291 */ /* 0x000fe2000f80183f */
[----:B------:R-:W-:Y:S01]  /*d600*/  MOV R16, R23 ;  /* 0x0000001700107202 */ /* 0x000fe20000000f00 */
[----:B------:R-:W-:Y:S02]  /*d610*/  IMAD.MOV.U32 R17, RZ, RZ, R22 ;  /* 0x000000ffff117224 */ /* 0x000fe400078e0016 */
[----:B------:R-:W-:Y:S02]  /*d620*/  ULEA.HI.X UR13, UR4, UR21, UR5, 0x3, UP0 ;  /* 0x00000015040d7291 */ /* 0x000fe400080f1c05 */
[----:B------:R-:W-:Y:S02]  /*d630*/  MOV R14, UR12 ;  /* 0x0000000c000e7c02 */ /* 0x000fe40008000f00 */
[----:B------:R-:W2:Y:S02]  /*d640*/  LDG.E.64.CONSTANT R16, desc[UR6][R16.64] ;  /* 0x0000000610107981 */ /* 0x000ea4000c1e9b00 */
[----:B------:R-:W-:Y:S01]  /*d650*/  IMAD.U32 R15, RZ, RZ, UR13 ;  /* 0x0000000dff0f7e24 */ /* 0x000fe2000f8e00ff */
[----:B------:R-:W-:-:S04]  /*d660*/  IADD3 R20, P2, R23, UR18, RZ ;  /* 0x0000001217147c10 */ /* 0x000fc8000ff5e0ff */
[----:B------:R-:W2:Y:S01]  /*d670*/  LDG.E.64 R18, desc[UR6][R14.64] ;  /* 0x000000060e127981 */ /* 0x000ea2000c1e1b00 */
[----:B------:R-:W-:-:S03]  /*d680*/  IADD3.X R21, R22, UR14, RZ, P2, !PT ;  /* 0x0000000e16157c10 */ /* 0x000fc600097fe4ff */
[----:B------:R-:W3:Y:S04]  /*d690*/  LDG.E.64 R24, desc[UR6][R14.64+0x8] ;  /* 0x000008060e187981 */ /* 0x000ee8000c1e1b00 */
[----:B------:R-:W3:Y:S01]  /*d6a0*/  LDG.E.64.CONSTANT R22, desc[UR6][R20.64] ;  /* 0x0000000614167981 */ /* 0x000ee2000c1e9b00 */
[----:B------:R-:W-:Y:S01]  /*d6b0*/  MOV R26, R37 ;  /* 0x00000025001a7202 */ /* 0x000fe20000000f00 */
[----:B------:R-:W-:Y:S02]  /*d6c0*/  IMAD.MOV.U32 R27, RZ, RZ, R36 ;  /* 0x000000ffff1b7224 */ /* 0x000fe400078e0024 */
[-C--:B--2---:R-:W-:Y:S02]  /*d6d0*/  IMAD R17, R17, R18.reuse, RZ ;  /* 0x0000001211117224 */ /* 0x084fe400078e02ff */
[----:B------:R-:W-:-:S04]  /*d6e0*/  IMAD.WIDE.U32 R26, R16, R18, R26 ;  /* 0x00000012101a7225 */ /* 0x000fc800078e001a */
[----:B------:R-:W-:Y:S01]  /*d6f0*/  IMAD R19, R16, R19, R17 ;  /* 0x0000001310137224 */ /* 0x000fe200078e0211 */
[----:B------:R-:W-:-:S04]  /*d700*/  IADD3 R16, P2, R20, UR18, RZ ;  /* 0x0000001214107c10 */ /* 0x000fc8000ff5e0ff */
[----:B------:R-:W-:Y:S01]  /*d710*/  IADD3 R27, R27, R19, RZ ;  /* 0x000000131b1b7210 */ /* 0x000fe20007ffe0ff */
[----:B---3--:R-:W-:Y:S01]  /*d720*/  IMAD R19, R23, R24, RZ ;  /* 0x0000001817137224 */ /* 0x008fe200078e02ff */
[----:B------:R-:W-:-:S03]  /*d730*/  IADD3.X R17, R21, UR14, RZ, P2, !PT ;  /* 0x0000000e15117c10 */ /* 0x000fc600097fe4ff */
[C---:B------:R-:W-:Y:S02]  /*d740*/  IMAD R25, R22.reuse, R25, R19 ;  /* 0x0000001916197224 */ /* 0x040fe400078e0213 */
[----:B------:R-:W2:Y:S01]  /*d750*/  LDG.E.64.CONSTANT R20, desc[UR6][R16.64] ;  /* 0x0000000610147981 */ /* 0x000ea2000c1e9b00 */
[----:B------:R-:W-:Y:S01]  /*d760*/  IMAD.WIDE.U32 R22, R22, R24, R26 ;  /* 0x0000001816167225 */ /* 0x000fe200078e001a */
[----:B------:R-:W-:Y:S02]  /*d770*/  IADD3 R26, P2, R16, UR18, RZ ;  /* 0x00000012101a7c10 */ /* 0x000fe4000ff5e0ff */
[----:B------:R-:W2:Y:S02]  /*d780*/  LDG.E.64 R18, desc[UR6][R14.64+0x10] ;  /* 0x000010060e127981 */ /* 0x000ea4000c1e1b00 */
[----:B------:R-:W-:Y:S01]  /*d790*/  IADD3.X R27, R17, UR14, RZ, P2, !PT ;  /* 0x0000000e111b7c10 */ /* 0x000fe200097fe4ff */
[----:B------:R-:W-:Y:S01]  /*d7a0*/  IMAD.IADD R23, R23, 0x1, R25 ;  /* 0x0000000117177824 */ /* 0x000fe200078e0219 */
[----:B------:R-:W3:Y:S04]  /*d7b0*/  LDG.E.64 R16, desc[UR6][R14.64+0x18] ;  /* 0x000018060e107981 */ /* 0x000ee8000c1e1b00 */
[----:B------:R-:W3:Y:S01]  /*d7c0*/  LDG.E.64.CONSTANT R24, desc[UR6][R26.64] ;  /* 0x000000061a187981 */ /* 0x000ee2000c1e9b00 */
[----:B--2---:R-:W-:-:S04]  /*d7d0*/  IMAD R21, R21, R18, RZ ;  /* 0x0000001215157224 */ /* 0x004fc800078e02ff */
[C---:B------:R-:W-:Y:S02]  /*d7e0*/  IMAD R19, R20.reuse, R19, R21 ;  /* 0x0000001314137224 */ /* 0x040fe400078e0215 */
[----:B------:R-:W-:Y:S01]  /*d7f0*/  IMAD.WIDE.U32 R20, R20, R18, R22 ;  /* 0x0000001214147225 */ /* 0x000fe200078e0016 */
[----:B------:R-:W-:-:S03]  /*d800*/  IADD3 R18, P2, R26, UR18, RZ ;  /* 0x000000121a127c10 */ /* 0x000fc6000ff5e0ff */
[-C--:B---3--:R-:W-:Y:S01]  /*d810*/  IMAD R25, R25, R16.reuse, RZ ;  /* 0x0000001019197224 */ /* 0x088fe200078e02ff */
[----:B------:R-:W-:Y:S02]  /*d820*/  IADD3 R21, R21, R19, RZ ;  /* 0x0000001315157210 */ /* 0x000fe40007ffe0ff */
[----:B------:R-:W-:Y:S01]  /*d830*/  IADD3.X R19, R27, UR14, RZ, P2, !PT ;  /* 0x0000000e1b137c10 */ /* 0x000fe200097fe4ff */
[C---:B------:R-:W-:Y:S02]  /*d840*/  IMAD R25, R24.reuse, R17, R25 ;  /* 0x0000001118197224 */ /* 0x040fe400078e0219 */
[----:B------:R-:W-:Y:S02]  /*d850*/  IMAD.WIDE.U32 R22, R24, R16, R20 ;  /* 0x0000001018167225 */ /* 0x000fe400078e0014 */
[----:B------:R-:W2:Y:S01]  /*d860*/  LDG.E.64.CONSTANT R20, desc[UR6][R18.64] ;  /* 0x0000000612147981 */ /* 0x000ea2000c1e9b00 */
[----:B------:R-:W-:-:S03]  /*d870*/  IADD3 R26, P2, R18, UR18, RZ ;  /* 0x00000012121a7c10 */ /* 0x000fc6000ff5e0ff */
[----:B------:R-:W2:Y:S01]  /*d880*/  LDG.E.64 R16, desc[UR6][R14.64+0x20] ;  /* 0x000020060e107981 */ /* 0x000ea2000c1e1b00 */
[----:B------:R-:W-:Y:S01]  /*d890*/  IADD3.X R27, R19, UR14, RZ, P2, !PT ;  /* 0x0000000e131b7c10 */ /* 0x000fe200097fe4ff */
[----:B------:R-:W-:-:S04]  /*d8a0*/  IMAD.IADD R23, R23, 0x1, R25 ;  /* 0x0000000117177824 */ /* 0x000fc800078e0219 */
[----:B------:R-:W3:Y:S04]  /*d8b0*/  LDG.E.64.CONSTANT R24, desc[UR6][R26.64] ;  /* 0x000000061a187981 */ /* 0x000ee8000c1e9b00 */
[----:B------:R-:W3:Y:S01]  /*d8c0*/  LDG.E.64 R18, desc[UR6][R14.64+0x28] ;  /* 0x000028060e127981 */ /* 0x000ee2000c1e1b00 */
        /* <DEDUP_REMOVED lines=40> */
[----:B------:R-:W-:Y:S01]  /*db50*/  IMAD.WIDE.U32 R22, R24, R18, R20 ;  /* 0x0000001218167225 */ /* 0x000fe200078e0014 */
[----:B------:R-:W-:Y:S01]  /*db60*/  IADD3 R26, P2, R16, UR18, RZ ;  /* 0x00000012101a7c10 */ /* 0x000fe2000ff5e0ff */
[----:B------:R-:W2:Y:S04]  /*db70*/  LDG.E.64.CONSTANT R20, desc[UR6][R16.64] ;  /* 0x0000000610147981 */ /* 0x000ea8000c1e9b00 */
        /* <DEDUP_REMOVED lines=8> */
[----:B------:R-:W-:Y:S01]  /*dc00*/  IADD3 R18, P2, R26, UR18, RZ ;  /* 0x000000121a127c10 */ /* 0x000fe2000ff5e0ff */
[----:B------:R-:W2:Y:S02]  /*dc10*/  LDG.E.64 R22, desc[UR6][R14.64+0x60] ;  /* 0x000060060e167981 */ /* 0x000ea4000c1e1b00 */
[-C--:B---3--:R-:W-:Y:S01]  /*dc20*/  IMAD R25, R25, R16.reuse, RZ ;  /* 0x0000001019197224 */ /* 0x088fe200078e02ff */
[----:B------:R-:W-:Y:S02]  /*dc30*/  IADD3 R21, R21, R19, RZ ;  /* 0x0000001315157210 */ /* 0x000fe40007ffe0ff */
[----:B------:R-:W-:Y:S01]  /*dc40*/  IADD3.X R19, R27, UR14, RZ, P2, !PT ;  /* 0x0000000e1b137c10 */ /* 0x000fe200097fe4ff */
[C---:B------:R-:W-:Y:S01]  /*dc50*/  IMAD R25, R24.reuse, R17, R25 ;  /* 0x0000001118197224 */ /* 0x040fe200078e0219 */
[----:B------:R-:W3:Y:S01]  /*dc60*/  LDG.E.64 R26, desc[UR6][R14.64+0x68] ;  /* 0x000068060e1a7981 */ /* 0x000ee2000c1e1b00 */
[----:B------:R-:W-:-:S03]  /*dc70*/  IMAD.WIDE.U32 R16, R24, R16, R20 ;  /* 0x0000001018107225 */ /* 0x000fc600078e0014 */
[----:B------:R0:W2:Y:S01]  /*dc80*/  LDG.E.64.CONSTANT R20, desc[UR6][R18.64] ;  /* 0x0000000612147981 */ /* 0x0000a2000c1e9b00 */
[----:B------:R-:W-:Y:S01]  /*dc90*/  IMAD.IADD R17, R17, 0x1, R25 ;  /* 0x0000000111117824 */ /* 0x000fe200078e0219 */
[----:B0-----:R-:W-:-:S04]  /*dca0*/  IADD3 R18, P2, R18, UR18, RZ ;  /* 0x0000001212127c10 */ /* 0x001fc8000ff5e0ff */
[----:B------:R-:W-:-:S05]  /*dcb0*/  IADD3.X R19, R19, UR14, RZ, P2, !PT ;  /* 0x0000000e13137c10 */ /* 0x000fca00097fe4ff */
[----:B------:R-:W3:Y:S01]  /*dcc0*/  LDG.E.64.CONSTANT R24, desc[UR6][R18.64] ;  /* 0x0000000612187981 */ /* 0x000ee2000c1e9b00 */
[----:B--2---:R-:W-:-:S04]  /*dcd0*/  IMAD R21, R21, R22, RZ ;  /* 0x0000001615157224 */ /* 0x004fc800078e02ff */
[C---:B------:R-:W-:Y:S02]  /*dce0*/  IMAD R23, R20.reuse, R23, R21 ;  /* 0x0000001714177224 */ /* 0x040fe400078e0215 */
[----:B------:R-:W-:Y:S01]  /*dcf0*/  IMAD.WIDE.U32 R20, R20, R22, R16 ;  /* 0x0000001614147225 */ /* 0x000fe200078e0010 */
[----:B------:R-:W-:-:S04]  /*dd00*/  IADD3 R16, P2, R18, UR18, RZ ;  /* 0x0000001212107c10 */ /* 0x000fc8000ff5e0ff */
[----:B------:R-:W-:Y:S02]  /*dd10*/  IADD3 R21, R21, R23, RZ ;  /* 0x0000001715157210 */ /* 0x000fe40007ffe0ff */
[----:B------:R-:W-:Y:S02]  /*dd20*/  IADD3.X R17, R19, UR14, RZ, P2, !PT ;  /* 0x0000000e13117c10 */ /* 0x000fe400097fe4ff */
[----:B------:R-:W2:Y:S01]  /*dd30*/  LDG.E.64 R18, desc[UR6][R14.64+0x70] ;  /* 0x000070060e127981 */ /* 0x000ea2000c1e1b00 */
[----:B---3--:R-:W-:-:S04]  /*dd40*/  IMAD R23, R25, R26, RZ ;  /* 0x0000001a19177224 */ /* 0x008fc800078e02ff */
[C---:B------:R-:W-:Y:S02]  /*dd50*/  IMAD R27, R24.reuse, R27, R23 ;  /* 0x0000001b181b7224 */ /* 0x040fe400078e0217 */
[----:B------:R-:W-:Y:S01]  /*dd60*/  IMAD.WIDE.U32 R24, R24, R26, R20 ;  /* 0x0000001a18187225 */ /* 0x000fe200078e0014 */
[----:B------:R-:W3:Y:S04]  /*dd70*/  LDG.E.64 R22, desc[UR6][R14.64+0x78] ;  /* 0x000078060e167981 */ /* 0x000ee8000c1e1b00 */
[----:B------:R0:W2:Y:S02]  /*dd80*/  LDG.E.64.CONSTANT R20, desc[UR6][R16.64] ;  /* 0x0000000610147981 */ /* 0x0000a4000c1e9b00 */
[----:B0-----:R-:W-:-:S04]  /*dd90*/  IADD3 R16, P2, R16, UR18, RZ ;  /* 0x0000001210107c10 */ /* 0x001fc8000ff5e0ff */
[----:B------:R-:W-:-:S05]  /*dda0*/  IADD3.X R17, R17, UR14, RZ, P2, !PT ;  /* 0x0000000e11117c10 */ /* 0x000fca00097fe4ff */
[----:B------:R-:W3:Y:S01]  /*ddb0*/  LDG.E.64.CONSTANT R14, desc[UR6][R16.64] ;  /* 0x00000006100e7981 */ /* 0x000ee2000c1e9b00 */
[----:B------:R-:W-:-:S04]  /*ddc0*/  UIADD3 UR9, UP0, UR9, -0x10, URZ ;  /* 0xfffffff009097890 */ /* 0x000fc8000ff1e03f */
[----:B------:R-:W-:Y:S02]  /*ddd0*/  UIADD3.X UR11, UR11, -0x1, URZ, UP0, !UPT ;  /* 0xffffffff0b0b7890 */ /* 0x000fe400087fe43f */
[----:B------:R-:W-:Y:S01]  /*dde0*/  UISETP.GT.U32.AND UP0, UPT, UR9, 0xc, UPT ;  /* 0x0000000c0900788c */ /* 0x000fe2000bf04070 */
[----:B------:R-:W-:-:S03]  /*ddf0*/  IMAD.IADD R25, R25, 0x1, R27 ;  /* 0x0000000119197824 */ /* 0x000fc600078e021b */
[----:B------:R-:W-:-:S06]  /*de00*/  UISETP.GT.AND.EX UP0, UPT, UR11, URZ, UPT, UP0 ;  /* 0x0000003f0b00728c */ /* 0x000fcc000bf04300 */
[----:B------:R-:W-:Y:S01]  /*de10*/  PLOP3.LUT P3, PT, PT, PT, UP0, 0x80, 0x0 ;  /* 0x000000000000781c */ /* 0x000fe20003f6f008 */
[----:B------:R-:W-:-:S04]  /*de20*/  UIADD3 UR4, UP1, UR4, 0x10, URZ ;  /* 0x0000001004047890 */ /* 0x000fc8000ff3e03f */
[----:B------:R-:W-:Y:S01]  /*de30*/  UIADD3.X UR5, URZ, UR5, URZ, UP1, !UPT ;  /* 0x000000053f057290 */ /* 0x000fe20008ffe43f */
[----:B--2---:R-:W-:-:S04]  /*de40*/  IMAD R21, R21, R18, RZ ;  /* 0x0000001215157224 */ /* 0x004fc800078e02ff */
[C---:B------:R-:W-:Y:S02]  /*de50*/  IMAD R21, R20.reuse, R19, R21 ;  /* 0x0000001314157224 */ /* 0x040fe400078e0215 */
[----:B------:R-:W-:-:S05]  /*de60*/  IMAD.WIDE.U32 R18, R20, R18, R24 ;  /* 0x0000001214127225 */ /* 0x000fca00078e0018 */
[----:B------:R-:W-:Y:S01]  /*de70*/  IADD3 R19, R19, R21, RZ ;  /* 0x0000001513137210 */ /* 0x000fe20007ffe0ff */
[----:B---3--:R-:W-:-:S04]  /*de80*/  IMAD R15, R15, R22, RZ ;  /* 0x000000160f0f7224 */ /* 0x008fc800078e02ff */
[----:B------:R-:W-:Y:S01]  /*de90*/  IMAD R21, R14, R23, R15 ;  /* 0x000000170e157224 */ /* 0x000fe200078e020f */
[----:B------:R-:W-:Y:S01]  /*dea0*/  IADD3 R23, P2, R16, UR18, RZ ;  /* 0x0000001210177c10 */ /* 0x000fe2000ff5e0ff */
[----:B------:R-:W-:-:S03]  /*deb0*/  IMAD.WIDE.U32 R14, R14, R22, R18 ;  /* 0x000000160e0e7225 */ /* 0x000fc600078e0012 */
[----:B------:R-:W-:Y:S01]  /*dec0*/  IADD3.X R22, R17, UR14, RZ, P2, !PT ;  /* 0x0000000e11167c10 */ /* 0x000fe200097fe4ff */
[----:B------:R-:W-:Y:S01]  /*ded0*/  IMAD.IADD R36, R15, 0x1, R21 ;  /* 0x000000010f247824 */ /* 0x000fe200078e0215 */
[----:B------:R-:W-:Y:S01]  /*dee0*/  MOV R37, R14 ;  /* 0x0000000e00257202 */ /* 0x000fe20000000f00 */
[----:B------:R-:W-:Y:S06]  /*def0*/  @P3 BRA `(.L_x_709) ;  /* 0xfffffff400bc3947 */ /* 0x000fec000383ffff */
.L_x_708:
[----:B------:R-:W-:-:S04]  /*df00*/  UISETP.GT.U32.AND UP0, UPT, UR9, 0x4, UPT ;  /* 0x000000040900788c */ /* 0x000fc8000bf04070 */
[----:B------:R-:W-:-:S06]  /*df10*/  UISETP.GT.AND.EX UP0, UPT, UR11, URZ, UPT, UP0 ;  /* 0x0000003f0b00728c */ /* 0x000fcc000bf04300 */
[----:B------:R-:W-:-:S13]  /*df20*/  PLOP3.LUT P2, PT, PT, PT, UP0, 0x80, 0x0 ;  /* 0x000000000000781c */ /* 0x000fda0003f4f008 */
[----:B------:R-:W-:Y:S05]  /*df30*/  @!P2 BRA `(.L_x_710) ;  /* 0x00000004003ca947 */ /* 0x000fea0003800000 */
[----:B------:R-:W-:Y:S01]  /*df40*/  ULDC.64 UR12, c[0x0][0x230] ;  /* 0x00008c00000c7ab9 */ /* 0x000fe20000000a00 */
[----:B------:R-:W-:Y:S01]  /*df50*/  IMAD.MOV.U32 R16, RZ, RZ, R23 ;  /* 0x000000ffff107224 */ /* 0x000fe200078e0017 */
[----:B------:R-:W-:Y:S01]  /*df60*/  ULEA UR12, UP0, UR4, UR12, 0x3 ;  /* 0x0000000c040c7291 */ /* 0x000fe2000f80183f */
[----:B------:R-:W-:-:S03]  /*df70*/  MOV R17, R22 ;  /* 0x0000001600117202 */ /* 0x000fc60000000f00 */
[----:B------:R-:W-:Y:S02]  /*df80*/  ULEA.HI.X UR13, UR4, UR13, UR5, 0x3, UP0 ;  /* 0x0000000d040d7291 */ /* 0x000fe400080f1c05 */
[----:B------:R-:W-:Y:S01]  /*df90*/  IMAD.U32 R14, RZ, RZ, UR12 ;  /* 0x0000000cff0e7e24 */ /* 0x000fe2000f8e00ff */
[----:B------:R0:W2:Y:S03]  /*dfa0*/  LDG.E.64.CONSTANT R18, desc[UR6][R16.64] ;  /* 0x0000000610127981 */ /* 0x0000a6000c1e9b00 */
[----:B------:R-:W-:-:S05]  /*dfb0*/  MOV R15, UR13 ;  /* 0x0000000d000f7c02 */ /* 0x000fca0008000f00 */
[----:B------:R-:W2:Y:S01]  /*dfc0*/  LDG.E.64 R20, desc[UR6][R14.64] ;  /* 0x000000060e147981 */ /* 0x000ea2000c1e1b00 */
[----:B0-----:R-:W-:-:S04]  /*dfd0*/  IADD3 R16, P0, R23, UR18, RZ ;  /* 0x0000001217107c10 */ /* 0x001fc8000ff1e0ff */
[----:B------:R-:W-:Y:S02]  /*dfe0*/  IADD3.X R17, R22, UR14, RZ, P0, !PT ;  /* 0x0000000e16117c10 */ /* 0x000fe400087fe4ff */
[----:B------:R-:W3:Y:S04]  /*dff0*/  LDG.E.64 R22, desc[UR6][R14.64+0x8] ;  /* 0x000008060e167981 */ /* 0x000ee8000c1e1b00 */
[----:B------:R0:W3:Y:S01]  /*e000*/  LDG.E.64.CONSTANT R24, desc[UR6][R16.64] ;  /* 0x0000000610187981 */ /* 0x0000e2000c1e9b00 */
[----:B------:R-:W-:Y:S01]  /*e010*/  MOV R27, R36 ;  /* 0x00000024001b7202 */ /* 0x000fe20000000f00 */
[----:B------:R-:W-:Y:S01]  /*e020*/  IMAD.MOV.U32 R26, RZ, RZ, R37 ;  /* 0x000000ffff1a7224 */ /* 0x000fe200078e0025 */
[----:B0-----:R-:W-:-:S04]  /*e030*/  IADD3 R16, P0, R16, UR18, RZ ;  /* 0x0000001210107c10 */ /* 0x001fc8000ff1e0ff */
[----:B------:R-:W-:Y:S01]  /*e040*/  IADD3.X R17, R17, UR14, RZ, P0, !PT ;  /* 0x0000000e11117c10 */ /* 0x000fe200087fe4ff */
[-C--:B--2---:R-:W-:Y:S02]  /*e050*/  IMAD R19, R19, R20.reuse, RZ ;  /* 0x0000001413137224 */ /* 0x084fe400078e02ff */
[----:B------:R-:W-:-:S04]  /*e060*/  IMAD.WIDE.U32 R26, R18, R20, R26 ;  /* 0x00000014121a7225 */ /* 0x000fc800078e001a */
[----:B------:R-:W-:Y:S02]  /*e070*/  IMAD R19, R18, R21, R19 ;  /* 0x0000001512137224 */ /* 0x000fe400078e0213 */
[----:B------:R-:W2:Y:S02]  /*e080*/  LDG.E.64.CONSTANT R20, desc[UR6][R16.64] ;  /* 0x0000000610147981 */ /* 0x000ea4000c1e9b00 */
[----:B------:R-:W-:Y:S02]  /*e090*/  IMAD.IADD R27, R27, 0x1, R19 ;  /* 0x000000011b1b7824 */ /* 0x000fe400078e0213 */
[----:B---3--:R-:W-:Y:S01]  /*e0a0*/  IMAD R25, R25, R22, RZ ;  /* 0x0000001619197224 */ /* 0x008fe200078e02ff */
[----:B------:R-:W2:Y:S03]  /*e0b0*/  LDG.E.64 R18, desc[UR6][R14.64+0x10] ;  /* 0x000010060e127981 */ /* 0x000ea6000c1e1b00 */
[----:B------:R-:W-:-:S02]  /*e0c0*/  IMAD R25, R24, R23, R25 ;  /* 0x0000001718197224 */ /* 0x000fc400078e0219 */
[----:B------:R-:W-:Y:S01]  /*e0d0*/  IMAD.WIDE.U32 R22, R24, R22, R26 ;  /* 0x0000001618167225 */ /* 0x000fe200078e001a */
[----:B------:R-:W-:-:S04]  /*e0e0*/  IADD3 R26, P0, R16, UR18, RZ ;  /* 0x00000012101a7c10 */ /* 0x000fc8000ff1e0ff */
[----:B------:R-:W-:Y:S02]  /*e0f0*/  IADD3.X R27, R17, UR14, RZ, P0, !PT ;  /* 0x0000000e111b7c10 */ /* 0x000fe400087fe4ff */
[----:B------:R-:W-:Y:S01]  /*e100*/  IADD3 R23, R23, R25, RZ ;  /* 0x0000001917177210 */ /* 0x000fe20007ffe0ff */
[----:B------:R-:W3:Y:S04]  /*e110*/  LDG.E.64 R16, desc[UR6][R14.64+0x18] ;  /* 0x000018060e107981 */ /* 0x000ee8000c1e1b00 */
[----:B------:R-:W3:Y:S01]  /*e120*/  LDG.E.64.CONSTANT R24, desc[UR6][R26.64] ;  /* 0x000000061a187981 */ /* 0x000ee2000c1e9b00 */
[----:B--2---:R-:W-:-:S04]  /*e130*/  IMAD R21, R21, R18, RZ ;  /* 0x0000001215157224 */ /* 0x004fc800078e02ff */
[C---:B------:R-:W-:Y:S02]  /*e140*/  IMAD R19, R20.reuse, R19, R21 ;  /* 0x0000001314137224 */ /* 0x040fe400078e0215 */
[----:B------:R-:W-:Y:S01]  /*e150*/  IMAD.WIDE.U32 R20, R20, R18, R22 ;  /* 0x0000001214147225 */ /* 0x000fe200078e0016 */
[----:B------:R-:W-:Y:S01]  /*e160*/  IADD3 R18, P0, R26, UR18, RZ ;  /* 0x000000121a127c10 */ /* 0x000fe2000ff1e0ff */
[----:B------:R-:W2:Y:S02]  /*e170*/  LDG.E.64 R22, desc[UR6][R14.64+0x20] ;  /* 0x000020060e167981 */ /* 0x000ea4000c1e1b00 */
[----:B------:R-:W-:Y:S01]  /*e180*/  IMAD.IADD R21, R21, 0x1, R19 ;  /* 0x0000000115157824 */ /* 0x000fe200078e0213 */
[----:B------:R-:W-:Y:S02]  /*e190*/  IADD3.X R19, R27, UR14, RZ, P0, !PT ;  /* 0x0000000e1b137c10 */ /* 0x000fe400087fe4ff */
[----:B------:R-:W4:Y:S01]  /*e1a0*/  LDG.E.64 R26, desc[UR6][R14.64+0x28] ;  /* 0x000028060e1a7981 */ /* 0x000f22000c1e1b00 */
[----:B---3--:R-:W-:-:S04]  /*e1b0*/  IMAD R25, R25, R16, RZ ;  /* 0x0000001019197224 */ /* 0x008fc800078e02ff */
[C---:B------:R-:W-:Y:S02]  /*e1c0*/  IMAD R25, R24.reuse, R17, R25 ;  /* 0x0000001118197224 */ /* 0x040fe400078e0219 */
[----:B------:R-:W-:Y:S02]  /*e1d0*/  IMAD.WIDE.U32 R16, R24, R16, R20 ;  /* 0x0000001018107225 */ /* 0x000fe400078e0014 */
[----:B------:R0:W2:Y:S02]  /*e1e0*/  LDG.E.64.CONSTANT R20, desc[UR6][R18.64] ;  /* 0x0000000612147981 */ /* 0x0000a4000c1e9b00 */
[----:B0-----:R-:W-:-:S04]  /*e1f0*/  IADD3 R18, P0, R18, UR18, RZ ;  /* 0x0000001212127c10 */ /* 0x001fc8000ff1e0ff */
[----:B------:R-:W-:Y:S02]  /*e200*/  IADD3.X R19, R19, UR14, RZ, P0, !PT ;  /* 0x0000000e13137c10 */ /* 0x000fe400087fe4ff */
[----:B------:R-:W-:-:S03]  /*e210*/  IADD3 R17, R17, R25, RZ ;  /* 0x0000001911117210 */ /* 0x000fc60007ffe0ff */
[----:B------:R0:W4:Y:S02]  /*e220*/  LDG.E.64.CONSTANT R24, desc[UR6][R18.64] ;  /* 0x0000000612187981 */ /* 0x000124000c1e9b00 */
[----:B0-----:R-:W-:-:S04]  /*e230*/  IADD3 R18, P0, R18, UR18, RZ ;  /* 0x0000001212127c10 */ /* 0x001fc8000ff1e0ff */
[----:B------:R-:W-:Y:S01]  /*e240*/  IADD3.X R19, R19, UR14, RZ, P0, !PT ;  /* 0x0000000e13137c10 */ /* 0x000fe200087fe4ff */
[-C--:B--2---:R-:W-:Y:S02]  /*e250*/  IMAD R21, R21, R22.reuse, RZ ;  /* 0x0000001615157224 */ /* 0x084fe400078e02ff */
[----:B------:R-:W-:-:S04]  /*e260*/  IMAD.WIDE.U32 R16, R20, R22, R16 ;  /* 0x0000001614107225 */ /* 0x000fc800078e0010 */
[----:B------:R-:W-:Y:S02]  /*e270*/  IMAD R21, R20, R23, R21 ;  /* 0x0000001714157224 */ /* 0x000fe400078e0215 */
[----:B------:R-:W2:Y:S02]  /*e280*/  LDG.E.64.CONSTANT R22, desc[UR6][R18.64] ;  /* 0x0000000612167981 */ /* 0x000ea4000c1e9b00 */
[----:B------:R-:W-:Y:S02]  /*e290*/  IMAD.IADD R17, R17, 0x1, R21 ;  /* 0x0000000111117824 */ /* 0x000fe400078e0215 */
[----:B----4-:R-:W-:-:S04]  /*e2a0*/  IMAD R21, R25, R26, RZ ;  /* 0x0000001a19157224 */ /* 0x010fc800078e02ff */
[C---:B------:R-:W-:Y:S02]  /*e2b0*/  IMAD R27, R24.reuse, R27, R21 ;  /* 0x0000001b181b7224 */ /* 0x040fe400078e0215 */
[----:B------:R-:W-:Y:S01]  /*e2c0*/  IMAD.WIDE.U32 R24, R24, R26, R16 ;  /* 0x0000001a18187225 */ /* 0x000fe200078e0010 */
[----:B------:R-:W-:Y:S01]  /*e2d0*/  IADD3 R16, P0, R18, UR18, RZ ;  /* 0x0000001212107c10 */ /* 0x000fe2000ff1e0ff */
[----:B------:R-:W2:Y:S03]  /*e2e0*/  LDG.E.64 R20, desc[UR6][R14.64+0x30] ;  /* 0x000030060e147981 */ /* 0x000ea6000c1e1b00 */
[----:B------:R-:W-:Y:S02]  /*e2f0*/  IADD3.X R17, R19, UR14, RZ, P0, !PT ;  /* 0x0000000e13117c10 */ /* 0x000fe400087fe4ff */
        /* <DEDUP_REMOVED lines=11> */
[----:B------:R-:W-:Y:S02]  /*e3b0*/  IMAD.IADD R21, R21, 0x1, R23 ;  /* 0x0000000115157824 */ /* 0x000fe400078e0217 */
[----:B---3--:R-:W-:Y:S01]  /*e3c0*/  IMAD R25, R15, R18, RZ ;  /* 0x000000120f197224 */ /* 0x008fe200078e02ff */
[----:B------:R-:W-:-:S03]  /*e3d0*/  IADD3 R23, P2, R16, UR18, RZ ;  /* 0x0000001210177c10 */ /* 0x000fc6000ff5e0ff */
[C---:B------:R-:W-:Y:S02]  /*e3e0*/  IMAD R25, R14.reuse, R19, R25 ;  /* 0x000000130e197224 */ /* 0x040fe400078e0219 */
[----:B------:R-:W-:Y:S01]  /*e3f0*/  IMAD.WIDE.U32 R14, R14, R18, R20 ;  /* 0x000000120e0e7225 */ /* 0x000fe200078e0014 */
[----:B------:R-:W-:-:S03]  /*e400*/  IADD3.X R22, R17, UR14, RZ, P2, !PT ;  /* 0x0000000e11167c10 */ /* 0x000fc600097fe4ff */
[----:B------:R-:W-:Y:S01]  /*e410*/  IMAD.MOV.U32 R37, RZ, RZ, R14 ;  /* 0x000000ffff257224 */ /* 0x000fe200078e000e */
[----:B------:R-:W-:-:S07]  /*e420*/  IADD3 R36, R15, R25, RZ ;  /* 0x000000190f247210 */ /* 0x000fce0007ffe0ff */
.L_x_710:
[----:B------:R-:W-:-:S04]  /*e430*/  ISETP.NE.U32.AND P2, PT, RZ, UR9, PT ;  /* 0x00000009ff007c0c */ /* 0x000fc8000bf45070 */
[----:B------:R-:W-:-:S13]  /*e440*/  ISETP.NE.OR.EX P0, PT, RZ, UR11, P0, P2 ;  /* 0x0000000bff007c0c */ /* 0x000fda0008705720 */
[----:B------:R-:W-:Y:S05]  /*e450*/  @!P0 BRA `(.L_x_706) ;  /* 0x0000000000c48947 */ /* 0x000fea0003800000 */
.L_x_707:
        /* <DEDUP_REMOVED lines=12> */
[----:B------:R-:W-:-:S04]  /*e520*/  LOP3.LUT R37, R37, R36, RZ, 0x3c, !PT ;  /* 0x0000002425257212 */ /* 0x000fc800078e3cff */
[----:B------:R-:W-:-:S04]  /*e530*/  LOP3.LUT R36, R37, R36, RZ, 0x3c, !PT ;  /* 0x0000002425247212 */ /* 0x000fc800078e3cff */
[----:B------:R-:W-:Y:S01]  /*e540*/  LOP3.LUT R37, R37, R36, RZ, 0x3c, !PT ;  /* 0x0000002425257212 */ /* 0x000fe200078e3cff */
[----:B--2---:R-:W-:Y:S02]  /*e550*/  IMAD R17, R17, R18, RZ ;  /* 0x0000001211117224 */ /* 0x004fe400078e02ff */
[----:B------:R-:W-:-:S04]  /*e560*/  IMAD.WIDE.U32 R36, R18, R16, R36 ;  /* 0x0000001012247225 */ /* 0x000fc800078e0024 */
[----:B------:R-:W-:Y:S01]  /*e570*/  IMAD R19, R19, R16, R17 ;  /* 0x0000001013137224 */ /* 0x000fe200078e0211 */
[----:B------:R-:W-:-:S04]  /*e580*/  IADD3 R16, P0, R20, UR18, RZ ;  /* 0x0000001214107c10 */ /* 0x000fc8000ff1e0ff */
[----:B------:R-:W-:Y:S01]  /*e590*/  IADD3 R37, R37, R19, RZ ;  /* 0x0000001325257210 */ /* 0x000fe20007ffe0ff */
[----:B---3--:R-:W-:Y:S01]  /*e5a0*/  IMAD R19, R23, R24, RZ ;  /* 0x0000001817137224 */ /* 0x008fe200078e02ff */
[----:B------:R-:W-:Y:S02]  /*e5b0*/  IADD3.X R17, R21, UR14, RZ, P0, !PT ;  /* 0x0000000e15117c10 */ /* 0x000fe400087fe4ff */
[----:B------:R-:W2:Y:S01]  /*e5c0*/  LDG.E.64 R20, desc[UR6][R14.64+0x10] ;  /* 0x000010060e147981 */ /* 0x000ea2000c1e1b00 */
[----:B------:R-:W-:-:S03]  /*e5d0*/  IMAD R26, R25, R22, R19 ;  /* 0x00000016191a7224 */ /* 0x000fc600078e0213 */
[----:B------:R0:W2:Y:S01]  /*e5e0*/  LDG.E.64.CONSTANT R18, desc[UR6][R16.64] ;  /* 0x0000000610127981 */ /* 0x0000a2000c1e9b00 */
[----:B------:R-:W-:-:S03]  /*e5f0*/  IMAD.WIDE.U32 R22, R24, R22, R36 ;  /* 0x0000001618167225 */ /* 0x000fc600078e0024 */
[----:B------:R-:W3:Y:S01]  /*e600*/  LDG.E.64 R14, desc[UR6][R14.64+0x18] ;  /* 0x000018060e0e7981 */ /* 0x000ee2000c1e1b00 */
[----:B0-----:R-:W-:-:S04]  /*e610*/  IADD3 R16, P0, R16, UR18, RZ ;  /* 0x0000001210107c10 */ /* 0x001fc8000ff1e0ff */
[----:B------:R-:W-:-:S05]  /*e620*/  IADD3.X R17, R17, UR14, RZ, P0, !PT ;  /* 0x0000000e11117c10 */ /* 0x000fca00087fe4ff */
[----:B------:R-:W3:Y:S01]  /*e630*/  LDG.E.64.CONSTANT R24, desc[UR6][R16.64] ;  /* 0x0000000610187981 */ /* 0x000ee2000c1e9b00 */
[----:B------:R-:W-:Y:S01]  /*e640*/  UIADD3 UR9, UP0, UR9, -0x4, URZ ;  /* 0xfffffffc09097890 */ /* 0x000fe2000ff1e03f */
[----:B------:R-:W-:-:S03]  /*e650*/  IMAD.IADD R23, R23, 0x1, R26 ;  /* 0x0000000117177824 */ /* 0x000fc600078e021a */
[----:B------:R-:W-:Y:S02]  /*e660*/  UIADD3.X UR11, UR11, -0x1, URZ, UP0, !UPT ;  /* 0xffffffff0b0b7890 */ /* 0x000fe400087fe43f */
[----:B------:R-:W-:-:S04]  /*e670*/  ISETP.NE.U32.AND P0, PT, RZ, UR9, PT ;  /* 0x00000009ff007c0c */ /* 0x000fc8000bf05070 */
[----:B------:R-:W-:Y:S01]  /*e680*/  ISETP.NE.AND.EX P0, PT, RZ, UR11, PT, P0 ;  /* 0x0000000bff007c0c */ /* 0x000fe2000bf05300 */
[----:B------:R-:W-:-:S04]  /*e690*/  UIADD3 UR4, UP0, UR4, 0x4, URZ ;  /* 0x0000000404047890 */ /* 0x000fc8000ff1e03f */
[----:B------:R-:W-:Y:S01]  /*e6a0*/  UIADD3.X UR5, URZ, UR5, URZ, UP0, !UPT ;  /* 0x000000053f057290 */ /* 0x000fe200087fe43f */
[----:B--2---:R-:W-:-:S04]  /*e6b0*/  IMAD R19, R19, R20, RZ ;  /* 0x0000001413137224 */ /* 0x004fc800078e02ff */
[-C--:B------:R-:W-:Y:S02]  /*e6c0*/  IMAD R21, R21, R18.reuse, R19 ;  /* 0x0000001215157224 */ /* 0x080fe400078e0213 */
[----:B------:R-:W-:Y:S01]  /*e6d0*/  IMAD.WIDE.U32 R18, R20, R18, R22 ;  /* 0x0000001214127225 */ /* 0x000fe200078e0016 */
[----:B------:R-:W-:-:S04]  /*e6e0*/  IADD3 R23, P2, R16, UR18, RZ ;  /* 0x0000001210177c10 */ /* 0x000fc8000ff5e0ff */
[----:B------:R-:W-:Y:S01]  /*e6f0*/  IADD3 R19, R19, R21, RZ ;  /* 0x0000001513137210 */ /* 0x000fe20007ffe0ff */
[----:B---3--:R-:W-:Y:S01]  /*e700*/  IMAD R21, R25, R14, RZ ;  /* 0x0000000e19157224 */ /* 0x008fe200078e02ff */
[----:B------:R-:W-:-:S03]  /*e710*/  IADD3.X R22, R17, UR14, RZ, P2, !PT ;  /* 0x0000000e11167c10 */ /* 0x000fc600097fe4ff */
[-C--:B------:R-:W-:Y:S02]  /*e720*/  IMAD R21, R15, R24.reuse, R21 ;  /* 0x000000180f157224 */ /* 0x080fe400078e0215 */
[----:B------:R-:W-:-:S04]  /*e730*/  IMAD.WIDE.U32 R14, R14, R24, R18 ;  /* 0x000000180e0e7225 */ /* 0x000fc800078e0012 */
[----:B------:R-:W-:Y:S01]  /*e740*/  IMAD.IADD R36, R15, 0x1, R21 ;  /* 0x000000010f247824 */ /* 0x000fe200078e0215 */
[----:B------:R-:W-:Y:S01]  /*e750*/  MOV R37, R14 ;  /* 0x0000000e00257202 */ /* 0x000fe20000000f00 */
[----:B------:R-:W-:Y:S06]  /*e760*/  @P0 BRA `(.L_x_707) ;  /* 0xfffffffc003c0947 */ /* 0x000fec000383ffff */
.L_x_706:
[----:B------:R-:W-:-:S06]  /*e770*/  ULOP3.LUT UP0, URZ, UR10, 0x3, URZ, 0xc0, !UPT ;  /* 0x000000030a3f7892 */ /* 0x000fcc000f80c03f */
[----:B------:R-:W-:-:S13]  /*e780*/  PLOP3.LUT P0, PT, PT, PT, UP0, 0x80, 0x0 ;  /* 0x000000000000781c */ /* 0x000fda0003f0f008 */
[----:B------:R-:W-:Y:S05]  /*e790*/  @!P0 BRA `(.L_x_705) ;  /* 0x0000000000f88947 */ /* 0x000fea0003800000 */
[----:B------:R-:W-:Y:S01]  /*e7a0*/  UIMAD UR11, UR5, UR16, URZ ;  /* 0x00000010050b72a4 */ /* 0x000fe2000f8e023f */
[----:B------:R-:W-:Y:S01]  /*e7b0*/  MOV R30, R12 ;  /* 0x0000000c001e7202 */ /* 0x000fe20000000f00 */
[----:B------:R-:W-:Y:S01]  /*e7c0*/  ULDC.64 UR12, c[0x0][0x230] ;  /* 0x00008c00000c7ab9 */ /* 0x000fe20000000a00 */
[----:B------:R-:W-:Y:S01]  /*e7d0*/  ULDC UR17, c[0x0][0x23c] ;  /* 0x00008f0000117ab9 */ /* 0x000fe20000000800 */
[----:B------:R-:W-:Y:S01]  /*e7e0*/  IMAD.U32 R17, RZ, RZ, UR4 ;  /* 0x00000004ff117e24 */ /* 0x000fe2000f8e00ff */
[----:B------:R-:W-:Y:S02]  /*e7f0*/  ULEA UR9, UP0, UR4, UR12, 0x3 ;  /* 0x0000000c04097291 */ /* 0x000fe4000f80183f */
[----:B------:R-:W-:Y:S01]  /*e800*/  UIMAD UR12, UR4, UR17, UR11 ;  /* 0x00000011040c72a4 */ /* 0x000fe2000f8e020b */
[----:B------:R-:W-:Y:S01]  /*e810*/  IMAD.WIDE.U32 R16, R17, UR16, R30 ;  /* 0x0000001011107c25 */ /* 0x000fe2000f8e001e */
[----:B------:R-:W-:Y:S01]  /*e820*/  ULDC.64 UR14, c[0x0][0x218] ;  /* 0x00008600000e7ab9 */ /* 0x000fe20000000a00 */
[----:B------:R-:W-:Y:S01]  /*e830*/  ULEA.HI.X UR5, UR4, UR13, UR5, 0x3, UP0 ;  /* 0x0000000d04057291 */ /* 0x000fe200080f1c05 */
[----:B------:R-:W-:-:S02]  /*e840*/  MOV R14, UR9 ;  /* 0x00000009000e7c02 */ /* 0x000fc40008000f00 */
[----:B------:R-:W-:Y:S01]  /*e850*/  VIADD R15, R17, UR12 ;  /* 0x0000000c110f7c36 */ /* 0x000fe20008000000 */
[----:B------:R-:W-:-:S04]  /*e860*/  LEA R18, P0, R16, UR14, 0x3 ;  /* 0x0000000e10127c11 */ /* 0x000fc8000f8018ff */
[----:B------:R-:W-:Y:S01]  /*e870*/  LEA.HI.X R19, R16, UR15, R15, 0x3, P0 ;  /* 0x0000000f10137c11 */ /* 0x000fe200080f1c0f */
[----:B------:R-:W-:-:S04]  /*e880*/  IMAD.U32 R15, RZ, RZ, UR5 ;  /* 0x00000005ff0f7e24 */ /* 0x000fc8000f8e00ff */
[----:B------:R-:W2:Y:S04]  /*e890*/  LDG.E.64.CONSTANT R16, desc[UR6][R18.64] ;  /* 0x0000000612107981 */ /* 0x000ea8000c1e9b00 */
[----:B------:R-:W2:Y:S01]  /*e8a0*/  LDG.E.64 R18, desc[UR6][R14.64] ;  /* 0x000000060e127981 */ /* 0x000ea2000c1e1b00 */
[----:B------:R-:W-:Y:S01]  /*e8b0*/  ULOP3.LUT UR10, UR10, 0x3, URZ, 0xc0, !UPT ;  /* 0x000000030a0a7892 */ /* 0x000fe2000f8ec03f */
[----:B------:R-:W-:Y:S01]  /*e8c0*/  MOV R20, R37 ;  /* 0x0000002500147202 */ /* 0x000fe20000000f00 */
[----:B------:R-:W-:Y:S02]  /*e8d0*/  IMAD.MOV.U32 R21, RZ, RZ, R36 ;  /* 0x000000ffff157224 */ /* 0x000fe400078e0024 */
[----:B------:R-:W-:-:S04]  /*e8e0*/  UISETP.NE.U32.AND UP0, UPT, UR10, 0x1, UPT ;  /* 0x000000010a00788c */ /* 0x000fc8000bf05070 */
[----:B------:R-:W-:-:S06]  /*e8f0*/  UISETP.NE.AND.EX UP0, UPT, URZ, URZ, UPT, UP0 ;  /* 0x0000003f3f00728c */ /* 0x000fcc000bf05300 */
[----:B------:R-:W-:Y:S01]  /*e900*/  PLOP3.LUT P0, PT, PT, PT, UP0, 0x80, 0x0 ;  /* 0x000000000000781c */ /* 0x000fe20003f0f008 */
[-C--:B--2---:R-:W-:Y:S02]  /*e910*/  IMAD R17, R17, R18.reuse, RZ ;  /* 0x0000001211117224 */ /* 0x084fe400078e02ff */
[----:B------:R-:W-:-:S04]  /*e920*/  IMAD.WIDE.U32 R20, R16, R18, R20 ;  /* 0x0000001210147225 */ /* 0x000fc800078e0014 */
[----:B------:R-:W-:Y:S01]  /*e930*/  IMAD R17, R16, R19, R17 ;  /* 0x0000001310117224 */ /* 0x000fe200078e0211 */
[----:B------:R-:W-:-:S03]  /*e940*/  MOV R37, R20 ;  /* 0x0000001400257202 */ /* 0x000fc60000000f00 */
[----:B------:R-:W-:Y:S02]  /*e950*/  IMAD.IADD R36, R21, 0x1, R17 ;  /* 0x0000000115247824 */ /* 0x000fe400078e0211 */
[----:B------:R-:W-:Y:S05]  /*e960*/  @!P0 BRA `(.L_x_705) ;  /* 0x0000000000848947 */ /* 0x000fea0003800000 */
[----:B------:R-:W-:Y:S01]  /*e970*/  UISETP.NE.U32.AND UP0, UPT, UR10, 0x2, UPT ;  /* 0x000000020a00788c */ /* 0x000fe2000bf05070 */
[----:B------:R-:W-:Y:S01]  /*e980*/  IMAD.U32 R19, RZ, RZ, UR16 ;  /* 0x00000010ff137e24 */ /* 0x000fe2000f8e00ff */
[----:B------:R-:W2:Y:S01]  /*e990*/  LDG.E.64 R16, desc[UR6][R14.64+0x8] ;  /* 0x000008060e107981 */ /* 0x000ea2000c1e1b00 */
[----:B------:R-:W-:Y:S01]  /*e9a0*/  ULDC.64 UR10, c[0x0][0x238] ;  /* 0x00008e00000a7ab9 */ /* 0x000fe20000000a00 */
[----:B------:R-:W-:Y:S01]  /*e9b0*/  UISETP.NE.AND.EX UP0, UPT, URZ, URZ, UPT, UP0 ;  /* 0x0000003f3f00728c */ /* 0x000fe2000bf05300 */
[----:B------:R-:W-:Y:S01]  /*e9c0*/  IMAD.U32 R22, RZ, RZ, UR17 ;  /* 0x00000011ff167e24 */ /* 0x000fe2000f8e00ff */
[----:B------:R-:W-:Y:S02]  /*e9d0*/  UIMAD.WIDE.U32 UR4, UR4, UR16, UR10 ;  /* 0x00000010040472a5 */ /* 0x000fe4000f8e000a */
[----:B------:R-:W-:Y:S02]  /*e9e0*/  MOV R23, UR16 ;  /* 0x0000001000177c02 */ /* 0x000fe40008000f00 */
[----:B------:R-:W-:-:S02]  /*e9f0*/  PLOP3.LUT P2, PT, PT, PT, UP0, 0x80, 0x0 ;  /* 0x000000000000781c */ /* 0x000fc40003f4f008 */
[----:B------:R-:W-:Y:S02]  /*ea00*/  IADD3 R13, P0, R12, UR4, RZ ;  /* 0x000000040c0d7c10 */ /* 0x000fe4000ff1e0ff */
[----:B------:R-:W-:-:S04]  /*ea10*/  MOV R30, UR5 ;  /* 0x00000005001e7c02 */ /* 0x000fc80008000f00 */
[----:B------:R-:W-:Y:S02]  /*ea20*/  IADD3.X R30, R31, UR12, R30, P0, !PT ;  /* 0x0000000c1f1e7c10 */ /* 0x000fe400087fe41e */
[----:B------:R-:W-:-:S03]  /*ea30*/  LEA R12, P0, R13, UR14, 0x3 ;  /* 0x0000000e0d0c7c11 */ /* 0x000fc6000f8018ff */
[----:B------:R-:W3:Y:S01]  /*ea40*/  @P2 LDG.E.64 R14, desc[UR6][R14.64+0x10] ;  /* 0x000010060e0e2981 */ /* 0x000ee2000c1e1b00 */
[----:B------:R-:W-:Y:S02]  /*ea50*/  LEA.HI.X R13, R13, UR15, R30, 0x3, P0 ;  /* 0x0000000f0d0d7c11 */ /* 0x000fe400080f1c1e */
[----:B------:R-:W-:-:S03]  /*ea60*/  @P2 LEA R18, P0, R19, R12, 0x3 ;  /* 0x0000000c13122211 */ /* 0x000fc600078018ff */
[----:B------:R0:W2:Y:S01]  /*ea70*/  LDG.E.64.CONSTANT R20, desc[UR6][R12.64] ;  /* 0x000000060c147981 */ /* 0x0000a2000c1e9b00 */
[----:B------:R-:W-:-:S06]  /*ea80*/  @P2 LEA.HI.X R19, R23, R13, R22, 0x3, P0 ;  /* 0x0000000d17132211 */ /* 0x000fcc00000f1c16 */
[----:B------:R-:W3:Y:S01]  /*ea90*/  @P2 LDG.E.64.CONSTANT R18, desc[UR6][R18.64] ;  /* 0x0000000612122981 */ /* 0x000ee2000c1e9b00 */
[----:B0-----:R-:W-:Y:S01]  /*eaa0*/  MOV R12, R37 ;  /* 0x00000025000c7202 */ /* 0x001fe20000000f00 */
[----:B------:R-:W-:Y:S02]  /*eab0*/  IMAD.MOV.U32 R13, RZ, RZ, R36 ;  /* 0x000000ffff0d7224 */ /* 0x000fe400078e0024 */
[-C--:B--2---:R-:W-:Y:S02]  /*eac0*/  IMAD R21, R21, R16.reuse, RZ ;  /* 0x0000001015157224 */ /* 0x084fe400078e02ff */
[----:B------:R-:W-:-:S04]  /*ead0*/  IMAD.WIDE.U32 R12, R20, R16, R12 ;  /* 0x00000010140c7225 */ /* 0x000fc800078e000c */
[----:B------:R-:W-:Y:S01]  /*eae0*/  IMAD R21, R20, R17, R21 ;  /* 0x0000001114157224 */ /* 0x000fe200078e0215 */
[----:B------:R-:W-:-:S03]  /*eaf0*/  MOV R37, R12 ;  /* 0x0000000c00257202 */ /* 0x000fc60000000f00 */
[----:B------:R-:W-:Y:S01]  /*eb00*/  IMAD.IADD R36, R13, 0x1, R21 ;  /* 0x000000010d247824 */ /* 0x000fe200078e0215 */
[----:B------:R-:W-:Y:S01]  /*eb10*/  @P2 MOV R12, R37 ;  /* 0x00000025000c2202 */ /* 0x000fe20000000f00 */
[-C--:B---3--:R-:W-:Y:S02]  /*eb20*/  @P2 IMAD R17, R19, R14.reuse, RZ ;  /* 0x0000000e13112224 */ /* 0x088fe400078e02ff */
[----:B------:R-:W-:Y:S02]  /*eb30*/  @P2 IMAD.MOV.U32 R13, RZ, RZ, R36 ;  /* 0x000000ffff0d2224 */ /* 0x000fe400078e0024 */
[C---:B------:R-:W-:Y:S02]  /*eb40*/  @P2 IMAD R17, R18.reuse, R15, R17 ;  /* 0x0000000f12112224 */ /* 0x040fe400078e0211 */
[----:B------:R-:W-:-:S04]  /*eb50*/  @P2 IMAD.WIDE.U32 R14, R18, R14, R12 ;  /* 0x0000000e120e2225 */ /* 0x000fc800078e000c */
[----:B------:R-:W-:Y:S01]  /*eb60*/  @P2 IMAD.MOV.U32 R37, RZ, RZ, R14 ;  /* 0x000000ffff252224 */ /* 0x000fe200078e000e */
[----:B------:R-:W-:-:S07]  /*eb70*/  @P2 IADD3 R36, R15, R17, RZ ;  /* 0x000000110f242210 */ /* 0x000fce0007ffe0ff */
.L_x_705:
[----:B------:R-:W-:Y:S05]  /*eb80*/  BSYNC B0 ;  /* 0x0000000000007941 */ /* 0x000fea0003800000 */
.L_x_704:
[----:B------:R-:W0:Y:S01]  /*eb90*/  S2R R12, SR_TID.X ;  /* 0x00000000000c7919 */ /* 0x000e220000002100 */
        /* <DEDUP_REMOVED lines=9> */
[----:B------:R-:W-:-:S03]  /*ec30*/  HFMA2.MMA R10, -RZ, RZ, 0, 0 ;  /* 0x00000000ff0a7435 */ /* 0x000fc600000001ff */
        /* <DEDUP_REMOVED lines=10> */
[----:B------:R-:W-:Y:S01]  /*ece0*/  UMOV UR5, URZ ;  /* 0x0000003f00057c82 */ /* 0x000fe20008000000 */
[----:B------:R-:W-:-:S02]  /*ecf0*/  IMAD.MOV.U32 R9, RZ, RZ, RZ ;  /* 0x000000ffff097224 */ /* 0x000fc400078e00ff */
[----:B------:R-:W-:-:S08]  /*ed00*/  IMAD.IADD R31, R13, 0x1, R15 ;  /* 0x000000010d1f7824 */ /* 0x000fd000078e020f */
[----:B------:R-:W-:Y:S05]  /*ed10*/  @!P0 BRA `(.L_x_713) ;  /* 0x0000001000c08947 */ /* 0x000fea0003800000 */
[----:B------:R-:W-:Y:S01]  /*ed20*/  UIADD3 UR12, UP0, -UR12, UR10, URZ ;  /* 0x0000000a0c0c7290 */ /* 0x000fe2000ff1e13f */
[----:B------:R-:W-:Y:S01]  /*ed30*/  IMAD.IADD R15, R15, 0x1, R13 ;  /* 0x000000010f0f7824 */ /* 0x000fe200078e020d */
[----:B------:R-:W-:Y:S01]  /*ed40*/  ULDC.64 UR4, c[0x0][0x218] ;  /* 0x0000860000047ab9 */ /* 0x000fe20000000a00 */
[----:B------:R-:W-:Y:S01]  /*ed50*/  UIMAD.WIDE.U32 UR18, UR16, 0x8, URZ ;  /* 0x00000008101278a5 */ /* 0x000fe2000f8e003f */
[C---:B------:R-:W-:Y:S01]  /*ed60*/  LEA R18, P2, R12.reuse, UR4, 0x3 ;  /* 0x000000040c127c11 */ /* 0x040fe2000f8418ff */
[----:B------:R-:W-:Y:S01]  /*ed70*/  UIADD3.X UR11, UR11, -0x1, URZ, UP0, !UPT ;  /* 0xffffffff0b0b7890 */ /* 0x000fe200087fe43f */
[----:B------:R-:W-:Y:S01]  /*ed80*/  ISETP.LT.U32.AND P0, PT, RZ, UR12, PT ;  /* 0x0000000cff007c0c */ /* 0x000fe2000bf01070 */
[----:B------:R-:W-:Y:S01]  /*ed90*/  UMOV UR4, URZ ;  /* 0x0000003f00047c82 */ /* 0x000fe20008000000 */
[----:B------:R-:W-:Y:S01]  /*eda0*/  LEA.HI.X R22, R12, UR5, R15, 0x3, P2 ;  /* 0x000000050c167c11 */ /* 0x000fe200090f1c0f */
[----:B------:R-:W-:Y:S01]  /*edb0*/  UMOV UR5, URZ ;  /* 0x0000003f00057c82 */ /* 0x000fe20008000000 */
[----:B------:R-:W-:Y:S01]  /*edc0*/  ULDC.64 UR22, c[0x0][0x230] ;  /* 0x00008c0000167ab9 */ /* 0x000fe20000000a00 */
[----:B------:R-:W-:-:S04]  /*edd0*/  MOV R14, UR11 ;  /* 0x0000000b000e7c02 */ /* 0x000fc80008000f00 */
        /* <DEDUP_REMOVED lines=9> */
.L_x_716:
[----:B------:R-:W-:Y:S01]  /*ee70*/  ULEA UR14, UP0, UR4, UR20, 0x3 ;  /* 0x00000014040e7291 */ /* 0x000fe2000f80183f */
[----:B------:R-:W-:Y:S01]  /*ee80*/  MOV R19, R22 ;  /* 0x0000001600137202 */ /* 0x000fe20000000f00 */
[----:B------:R-:W-:Y:S01]  /*ee90*/  USHF.L.U32 UR13, UR17, 0x3, URZ ;  /* 0x00000003110d7899 */ /* 0x000fe2000800063f */
[----:B------:R-:W-:Y:S01]  /*eea0*/  IADD3 R16, P2, R18, UR18, RZ ;  /* 0x0000001212107c10 */ /* 0x000fe2000ff5e0ff */
[----:B------:R-:W-:Y:S02]  /*eeb0*/  ULEA.HI.X UR15, UR4, UR21, UR5, 0x3, UP0 ;  /* 0x00000015040f7291 */ /* 0x000fe400080f1c05 */
[----:B------:R-:W-:Y:S01]  /*eec0*/  MOV R14, UR14 ;  /* 0x0000000e000e7c02 */ /* 0x000fe20008000f00 */
[----:B------:R-:W-:Y:S01]  /*eed0*/  UIADD3 UR13, UR19, UR13, URZ ;  /* 0x0000000d130d7290 */ /* 0x000fe2000fffe03f */
[----:B------:R-:W2:Y:S02]  /*eee0*/  LDG.E.64.CONSTANT R18, desc[UR6][R18.64] ;  /* 0x0000000612127981 */ /* 0x000ea4000c1e9b00 */
[----:B------:R-:W-:-:S03]  /*eef0*/  IMAD.U32 R15, RZ, RZ, UR15 ;  /* 0x0000000fff0f7e24 */ /* 0x000fc6000f8e00ff */
[----:B------:R-:W-:Y:S02]  /*ef00*/  IADD3.X R17, R22, UR13, RZ, P2, !PT ;  /* 0x0000000d16117c10 */ /* 0x000fe400097fe4ff */
[----:B------:R-:W2:Y:S04]  /*ef10*/  LDG.E.64 R20, desc[UR6][R14.64] ;  /* 0x000000060e147981 */ /* 0x000ea8000c1e1b00 */
[----:B------:R0:W3:Y:S04]  /*ef20*/  LDG.E.64.CONSTANT R22, desc[UR6][R16.64] ;  /* 0x0000000610167981 */ /* 0x0000e8000c1e9b00 */
[----:B------:R-:W3:Y:S01]  /*ef30*/  LDG.E.64 R24, desc[UR6][R14.64+0x8] ;  /* 0x000008060e187981 */ /* 0x000ee2000c1e1b00 */
[----:B------:R-:W-:Y:S01]  /*ef40*/  MOV R27, R10 ;  /* 0x0000000a001b7202 */ /* 0x000fe20000000f00 */
[----:B------:R-:W-:Y:S01]  /*ef50*/  IMAD.MOV.U32 R26, RZ, RZ, R9 ;  /* 0x000000ffff1a7224 */ /* 0x000fe200078e0009 */
[----:B0-----:R-:W-:-:S04]  /*ef60*/  IADD3 R16, P2, R16, UR18, RZ ;  /* 0x0000001210107c10 */ /* 0x001fc8000ff5e0ff */
[----:B------:R-:W-:Y:S01]  /*ef70*/  IADD3.X R17, R17, UR13, RZ, P2, !PT ;  /* 0x0000000d11117c10 */ /* 0x000fe200097fe4ff */
[-C--:B--2---:R-:W-:Y:S02]  /*ef80*/  IMAD R19, R19, R20.reuse, RZ ;  /* 0x0000001413137224 */ /* 0x084fe400078e02ff */
[----:B------:R-:W-:-:S04]  /*ef90*/  IMAD.WIDE.U32 R26, R18, R20, R26 ;  /* 0x00000014121a7225 */ /* 0x000fc800078e001a */
[----:B------:R-:W-:Y:S02]  /*efa0*/  IMAD R21, R18, R21, R19 ;  /* 0x0000001512157224 */ /* 0x000fe400078e0213 */
[-C--:B---3--:R-:W-:Y:S01]  /*efb0*/  IMAD R9, R23, R24.reuse, RZ ;  /* 0x0000001817097224 */ /* 0x088fe200078e02ff */
[----:B------:R-:W-:Y:S01]  /*efc0*/  IADD3 R20, P2, R16, UR18, RZ ;  /* 0x0000001210147c10 */ /* 0x000fe2000ff5e0ff */
[----:B------:R-:W-:Y:S01]  /*efd0*/  IMAD.IADD R27, R27, 0x1, R21 ;  /* 0x000000011b1b7824 */ /* 0x000fe200078e0215 */
[----:B------:R-:W2:Y:S01]  /*efe0*/  LDG.E.64 R18, desc[UR6][R14.64+0x10] ;  /* 0x000010060e127981 */ /* 0x000ea2000c1e1b00 */
[C---:B------:R-:W-:Y:S02]  /*eff0*/  IMAD R9, R22.reuse, R25, R9 ;  /* 0x0000001916097224 */ /* 0x040fe400078e0209 */
[----:B------:R-:W-:Y:S02]  /*f000*/  IMAD.WIDE.U32 R24, R22, R24, R26 ;  /* 0x0000001816187225 */ /* 0x000fe400078e001a */
[----:B------:R-:W2:Y:S01]  /*f010*/  LDG.E.64.CONSTANT R22, desc[UR6][R16.64] ;  /* 0x0000000610167981 */ /* 0x000ea2000c1e9b00 */
[----:B------:R-:W-:-:S05]  /*f020*/  IADD3.X R21, R17, UR13, RZ, P2, !PT ;  /* 0x0000000d11157c10 */ /* 0x000fca00097fe4ff */
[----:B------:R-:W3:Y:S04]  /*f030*/  LDG.E.64.CONSTANT R26, desc[UR6][R20.64] ;  /* 0x00000006141a7981 */ /* 0x000ee8000c1e9b00 */
[----:B------:R-:W3:Y:S01]  /*f040*/  LDG.E.64 R16, desc[UR6][R14.64+0x18] ;  /* 0x000018060e107981 */ /* 0x000ee2000c1e1b00 */
[----:B------:R-:W-:Y:S01]  /*f050*/  IADD3 R25, R25, R9, RZ ;  /* 0x0000000919197210 */ /* 0x000fe20007ffe0ff */
[----:B--2---:R-:W-:-:S04]  /*f060*/  IMAD R9, R23, R18, RZ ;  /* 0x0000001217097224 */ /* 0x004fc800078e02ff */
[C---:B------:R-:W-:Y:S02]  /*f070*/  IMAD R9, R22.reuse, R19, R9 ;  /* 0x0000001316097224 */ /* 0x040fe400078e0209 */
[----:B------:R-:W-:Y:S01]  /*f080*/  IMAD.WIDE.U32 R22, R22, R18, R24 ;  /* 0x0000001216167225 */ /* 0x000fe200078e0018 */
[----:B------:R-:W-:-:S03]  /*f090*/  IADD3 R18, P2, R20, UR18, RZ ;  /* 0x0000001214127c10 */ /* 0x000fc6000ff5e0ff */
[-C--:B---3--:R-:W-:Y:S01]  /*f0a0*/  IMAD R25, R27, R16.reuse, RZ ;  /* 0x000000101b197224 */ /* 0x088fe200078e02ff */
[----:B------:R-:W-:Y:S01]  /*f0b0*/  IADD3.X R19, R21, UR13, RZ, P2, !PT ;  /* 0x0000000d15137c10 */ /* 0x000fe200097fe4ff */
[----:B------:R-:W-:Y:S01]  /*f0c0*/  IMAD.IADD R23, R23, 0x1, R9 ;  /* 0x0000000117177824 */ /* 0x000fe200078e0209 */
[----:B------:R-:W-:Y:S01]  /*f0d0*/  IADD3 R20, P2, R18, UR18, RZ ;  /* 0x0000001212147c10 */ /* 0x000fe2000ff5e0ff */
[C---:B------:R-:W-:Y:S02]  /*f0e0*/  IMAD R9, R26.reuse, R17, R25 ;  /* 0x000000111a097224 */ /* 0x040fe400078e0219 */
[----:B------:R-:W-:Y:S02]  /*f0f0*/  IMAD.WIDE.U32 R26, R26, R16, R22 ;  /* 0x000000101a1a7225 */ /* 0x000fe400078e0016 */
[----:B------:R-:W2:Y:S01]  /*f100*/  LDG.E.64 R16, desc[UR6][R14.64+0x20] ;  /* 0x000020060e107981 */ /* 0x000ea2000c1e1b00 */
[----:B------:R-:W-:-:S03]  /*f110*/  IADD3.X R21, R19, UR13, RZ, P2, !PT ;  /* 0x0000000d13157c10 */ /* 0x000fc600097fe4ff */
[----:B------:R-:W2:Y:S04]  /*f120*/  LDG.E.64.CONSTANT R22, desc[UR6][R18.64] ;  /* 0x0000000612167981 */ /* 0x000ea8000c1e9b00 */
        /* <DEDUP_REMOVED lines=10> */
[----:B------:R-:W2:Y:S01]  /*f1d0*/  LDG.E.64 R20, desc[UR6][R14.64+0x30] ;  /* 0x000030060e147981 */ /* 0x000ea2000c1e1b00 */
[C---:B------:R-:W-:Y:S02]  /*f1e0*/  IMAD R9, R24.reuse, R19, R25 ;  /* 0x0000001318097224 */ /* 0x040fe400078e0219 */
[----:B------:R-:W-:Y:S01]  /*f1f0*/  IMAD.WIDE.U32 R24, R24, R18, R22 ;  /* 0x0000001218187225 */ /* 0x000fe200078e0016 */
[----:B------:R-:W-:Y:S01]  /*f200*/  IADD3 R18, P2, R16, UR18, RZ ;  /* 0x0000001210127c10 */ /* 0x000fe2000ff5e0ff */
[----:B------:R-:W2:Y:S03]  /*f210*/  LDG.E.64.CONSTANT R22, desc[UR6][R16.64] ;  /* 0x0000000610167981 */ /* 0x000ea6000c1e9b00 */
[----:B------:R-:W-:-:S05]  /*f220*/  IADD3.X R19, R17, UR13, RZ, P2, !PT ;  /* 0x0000000d11137c10 */ /* 0x000fca00097fe4ff */
[----:B------:R0:W3:Y:S04]  /*f230*/  LDG.E.64.CONSTANT R26, desc[UR6][R18.64] ;  /* 0x00000006121a7981 */ /* 0x0000e8000c1e9b00 */
[----:B------:R-:W3:Y:S01]  /*f240*/  LDG.E.64 R16, desc[UR6][R14.64+0x38] ;  /* 0x000038060e107981 */ /* 0x000ee2000c1e1b00 */
[----:B------:R-:W-:Y:S02]  /*f250*/  IADD3 R25, R25, R9, RZ ;  /* 0x0000000919197210 */ /* 0x000fe40007ffe0ff */
[----:B0-----:R-:W-:-:S04]  /*f260*/  IADD3 R18, P2, R18, UR18, RZ ;  /* 0x0000001212127c10 */ /* 0x001fc8000ff5e0ff */
[----:B------:R-:W-:Y:S01]  /*f270*/  IADD3.X R19, R19, UR13, RZ, P2, !PT ;  /* 0x0000000d13137c10 */ /* 0x000fe200097fe4ff */
[----:B--2---:R-:W-:-:S04]  /*f280*/  IMAD R9, R23, R20, RZ ;  /* 0x0000001417097224 */ /* 0x004fc800078e02ff */
[C---:B------:R-:W-:Y:S02]  /*f290*/  IMAD R9, R22.reuse, R21, R9 ;  /* 0x0000001516097224 */ /* 0x040fe400078e0209 */
[----:B------:R-:W-:-:S04]  /*f2a0*/  IMAD.WIDE.U32 R20, R22, R20, R24 ;  /* 0x0000001416147225 */ /* 0x000fc800078e0018 */
[----:B------:R-:W-:Y:S02]  /*f2b0*/  IMAD.IADD R21, R21, 0x1, R9 ;  /* 0x0000000115157824 */ /* 0x000fe400078e0209 */
[----:B---3--:R-:W-:-:S04]  /*f2c0*/  IMAD R23, R27, R16, RZ ;  /* 0x000000101b177224 */ /* 0x008fc800078e02ff */
[C---:B------:R-:W-:Y:S02]  /*f2d0*/  IMAD R9, R26.reuse, R17, R23 ;  /* 0x000000111a097224 */ /* 0x040fe400078e0217 */
[----:B------:R-:W-:Y:S01]  /*f2e0*/  IMAD.WIDE.U32 R26, R26, R16, R20 ;  /* 0x000000101a1a7225 */ /* 0x000fe200078e0014 */
[----:B------:R-:W-:Y:S01]  /*f2f0*/  IADD3 R20, P2, R18, UR18, RZ ;  /* 0x0000001212147c10 */ /* 0x000fe2000ff5e0ff */
[----:B------:R-:W2:Y:S04]  /*f300*/  LDG.E.64 R16, desc[UR6][R14.64+0x40] ;  /* 0x000040060e107981 */ /* 0x000ea8000c1e1b00 */
        /* <DEDUP_REMOVED lines=25> */
[----:B------:R-:W-:Y:S02]  /*f4a0*/  IMAD.WIDE.U32 R20, R22, R20, R24 ;  /* 0x0000001416147225 */ /* 0x000fe400078e0018 */
[----:B------:R-:W2:Y:S02]  /*f4b0*/  LDG.E.64 R24, desc[UR6][R14.64+0x68] ;  /* 0x000068060e187981 */ /* 0x000ea4000c1e1b00 */
[----:B------:R-:W-:Y:S02]  /*f4c0*/  IMAD.IADD R21, R21, 0x1, R9 ;  /* 0x0000000115157824 */ /* 0x000fe400078e0209 */
[----:B---3--:R-:W-:-:S04]  /*f4d0*/  IMAD R23, R27, R16, RZ ;  /* 0x000000101b177224 */ /* 0x008fc800078e02ff */
[C---:B------:R-:W-:Y:S02]  /*f4e0*/  IMAD R9, R26.reuse, R17, R23 ;  /* 0x000000111a097224 */ /* 0x040fe400078e0217 */
[----:B------:R-:W-:Y:S01]  /*f4f0*/  IMAD.WIDE.U32 R26, R26, R16, R20 ;  /* 0x000000101a1a7225 */ /* 0x000fe200078e0014 */
[----:B------:R-:W-:Y:S01]  /*f500*/  IADD3 R20, P2, R18, UR18, RZ ;  /* 0x0000001212147c10 */ /* 0x000fe2000ff5e0ff */
[----:B------:R-:W3:Y:S04]  /*f510*/  LDG.E.64 R16, desc[UR6][R14.64+0x60] ;  /* 0x000060060e107981 */ /* 0x000ee8000c1e1b00 */
[----:B------:R-:W3:Y:S01]  /*f520*/  LDG.E.64.CONSTANT R22, desc[UR6][R18.64] ;  /* 0x0000000612167981 */ /* 0x000ee2000c1e9b00 */
[----:B------:R-:W-:-:S05]  /*f530*/  IADD3.X R21, R19, UR13, RZ, P2, !PT ;  /* 0x0000000d13157c10 */ /* 0x000fca00097fe4ff */
[----:B------:R-:W2:Y:S01]  /*f540*/  LDG.E.64.CONSTANT R18, desc[UR6][R20.64] ;  /* 0x0000000614127981 */ /* 0x000ea2000c1e9b00 */
[----:B------:R-:W-:Y:S01]  /*f550*/  IADD3 R27, R27, R9, RZ ;  /* 0x000000091b1b7210 */ /* 0x000fe20007ffe0ff */
[----:B---3--:R-:W-:-:S04]  /*f560*/  IMAD R9, R23, R16, RZ ;  /* 0x0000001017097224 */ /* 0x008fc800078e02ff */
[C---:B------:R-:W-:Y:S02]  /*f570*/  IMAD R9, R22.reuse, R17, R9 ;  /* 0x0000001116097224 */ /* 0x040fe400078e0209 */
[----:B------:R-:W-:Y:S01]  /*f580*/  IMAD.WIDE.U32 R22, R22, R16, R26 ;  /* 0x0000001016167225 */ /* 0x000fe200078e001a */
[----:B------:R-:W-:-:S03]  /*f590*/  IADD3 R16, P2, R20, UR18, RZ ;  /* 0x0000001214107c10 */ /* 0x000fc6000ff5e0ff */
[-C--:B--2---:R-:W-:Y:S01]  /*f5a0*/  IMAD R27, R19, R24.reuse, RZ ;  /* 0x00000018131b7224 */ /* 0x084fe200078e02ff */
[----:B------:R-:W-:Y:S01]  /*f5b0*/  IADD3.X R17, R21, UR13, RZ, P2, !PT ;  /* 0x0000000d15117c10 */ /* 0x000fe200097fe4ff */
[----:B------:R-:W-:Y:S02]  /*f5c0*/  IMAD.IADD R23, R23, 0x1, R9 ;  /* 0x0000000117177824 */ /* 0x000fe400078e0209 */
[C---:B------:R-:W-:Y:S02]  /*f5d0*/  IMAD R9, R18.reuse, R25, R27 ;  /* 0x0000001912097224 */ /* 0x040fe400078e021b */
[----:B------:R-:W-:Y:S01]  /*f5e0*/  IMAD.WIDE.U32 R24, R18, R24, R22 ;  /* 0x0000001812187225 */ /* 0x000fe200078e0016 */
[----:B------:R-:W2:Y:S01]  /*f5f0*/  LDG.E.64.CONSTANT R20, desc[UR6][R16.64] ;  /* 0x0000000610147981 */ /* 0x000ea2000c1e9b00 */
[----:B------:R-:W-:-:S03]  /*f600*/  IADD3 R22, P2, R16, UR18, RZ ;  /* 0x0000001210167c10 */ /* 0x000fc6000ff5e0ff */
[----:B------:R-:W2:Y:S01]  /*f610*/  LDG.E.64 R18, desc[UR6][R14.64+0x70] ;  /* 0x000070060e127981 */ /* 0x000ea2000c1e1b00 */
[----:B------:R-:W-:-:S03]  /*f620*/  IADD3.X R23, R17, UR13, RZ, P2, !PT ;  /* 0x0000000d11177c10 */ /* 0x000fc600097fe4ff */
[----:B------:R-:W3:Y:S04]  /*f630*/  LDG.E.64 R16, desc[UR6][R14.64+0x78] ;  /* 0x000078060e107981 */ /* 0x000ee8000c1e1b00 */
[----:B------:R-:W3:Y:S01]  /*f640*/  LDG.E.64.CONSTANT R14, desc[UR6][R22.64] ;  /* 0x00000006160e7981 */ /* 0x000ee2000c1e9b00 */
[----:B------:R-:W-:Y:S01]  /*f650*/  UIADD3 UR12, UP0, UR12, -0x10, URZ ;  /* 0xfffffff00c0c7890 */ /* 0x000fe2000ff1e03f */
[----:B------:R-:W-:-:S03]  /*f660*/  IADD3 R25, R25, R9, RZ ;  /* 0x0000000919197210 */ /* 0x000fc60007ffe0ff */
[----:B------:R-:W-:Y:S02]  /*f670*/  UIADD3.X UR11, UR11, -0x1, URZ, UP0, !UPT ;  /* 0xffffffff0b0b7890 */ /* 0x000fe400087fe43f */
[----:B------:R-:W-:-:S04]  /*f680*/  UISETP.GT.U32.AND UP0, UPT, UR12, 0xc, UPT ;  /* 0x0000000c0c00788c */ /* 0x000fc8000bf04070 */
[----:B------:R-:W-:-:S06]  /*f690*/  UISETP.GT.AND.EX UP0, UPT, UR11, URZ, UPT, UP0 ;  /* 0x0000003f0b00728c */ /* 0x000fcc000bf04300 */
[----:B------:R-:W-:Y:S01]  /*f6a0*/  PLOP3.LUT P3, PT, PT, PT, UP0, 0x80, 0x0 ;  /* 0x000000000000781c */ /* 0x000fe20003f6f008 */
        /* <DEDUP_REMOVED lines=10> */
[----:B------:R-:W-:Y:S02]  /*f750*/  IADD3.X R22, R23, UR13, RZ, P2, !PT ;  /* 0x0000000d17167c10 */ /* 0x000fe400097fe4ff */
[----:B------:R-:W-:Y:S01]  /*f760*/  IADD3 R10, R15, R9, RZ ;  /* 0x000000090f0a7210 */ /* 0x000fe20007ffe0ff */
[----:B------:R-:W-:Y:S01]  /*f770*/  IMAD.MOV.U32 R9, RZ, RZ, R14 ;  /* 0x000000ffff097224 */ /* 0x000fe200078e000e */
[----:B------:R-:W-:Y:S06]  /*f780*/  @P3 BRA `(.L_x_716) ;  /* 0xfffffff400b83947 */ /* 0x000fec000383ffff */
.L_x_715:
        /* <DEDUP_REMOVED lines=10> */
[----:B------:R-:W-:Y:S01]  /*f830*/  USHF.L.U32 UR15, UR17, 0x3, URZ ;  /* 0x00000003110f7899 */ /* 0x000fe2000800063f */
[----:B------:R-:W-:-:S03]  /*f840*/  MOV R16, UR13 ;  /* 0x0000000d00107c02 */ /* 0x000fc60008000f00 */
[----:B------:R-:W-:Y:S01]  /*f850*/  IMAD.U32 R17, RZ, RZ, UR14 ;  /* 0x0000000eff117e24 */ /* 0x000fe2000f8e00ff */
[----:B------:R-:W-:-:S04]  /*f860*/  UIADD3 UR15, UR19, UR15, URZ ;  /* 0x0000000f130f7290 */ /* 0x000fc8000fffe03f */
[----:B------:R-:W2:Y:S02]  /*f870*/  LDG.E.64 R18, desc[UR6][R16.64] ;  /* 0x0000000610127981 */ /* 0x000ea4000c1e1b00 */
        /* <DEDUP_REMOVED lines=9> */
[----:B------:R-:W-:Y:S01]  /*f910*/  IMAD R25, R24, R19, R25 ;  /* 0x0000001318197224 */ /* 0x000fe200078e0219 */
[----:B------:R-:W-:Y:S01]  /*f920*/  MOV R24, R26 ;  /* 0x0000001a00187202 */ /* 0x000fe20000000f00 */
[-C--:B---3--:R-:W-:Y:S01]  /*f930*/  IMAD R9, R21, R22.reuse, RZ ;  /* 0x0000001615097224 */ /* 0x088fe200078e02ff */
[----:B------:R-:W2:Y:S01]  /*f940*/  LDG.E.64 R18, desc[UR6][R16.64+0x10] ;  /* 0x0000100610127981 */ /* 0x000ea2000c1e1b00 */
[----:B------:R-:W-:Y:S02]  /*f950*/  IMAD.IADD R25, R27, 0x1, R25 ;  /* 0x000000011b197824 */ /* 0x000fe400078e0219 */
[C---:B------:R-:W-:Y:S02]  /*f960*/  IMAD R9, R20.reuse, R23, R9 ;  /* 0x0000001714097224 */ /* 0x040fe400078e0209 */
[----:B------:R-:W-:Y:S01]  /*f970*/  IMAD.WIDE.U32 R24, R20, R22, R24 ;  /* 0x0000001614187225 */ /* 0x000fe200078e0018 */
[----:B------:R-:W-:Y:S01]  /*f980*/  IADD3 R20, P0, R14, UR18, RZ ;  /* 0x000000120e147c10 */ /* 0x000fe2000ff1e0ff */
[----:B------:R-:W2:Y:S03]  /*f990*/  LDG.E.64.CONSTANT R22, desc[UR6][R14.64] ;  /* 0x000000060e167981 */ /* 0x000ea6000c1e9b00 */
[----:B------:R-:W-:-:S05]  /*f9a0*/  IADD3.X R21, R15, UR15, RZ, P0, !PT ;  /* 0x0000000f0f157c10 */ /* 0x000fca00087fe4ff */
[----:B------:R-:W3:Y:S04]  /*f9b0*/  LDG.E.64.CONSTANT R26, desc[UR6][R20.64] ;  /* 0x00000006141a7981 */ /* 0x000ee8000c1e9b00 */
[----:B------:R-:W3:Y:S01]  /*f9c0*/  LDG.E.64 R14, desc[UR6][R16.64+0x18] ;  /* 0x00001806100e7981 */ /* 0x000ee2000c1e1b00 */
[----:B------:R-:W-:Y:S02]  /*f9d0*/  IMAD.IADD R25, R25, 0x1, R9 ;  /* 0x0000000119197824 */ /* 0x000fe400078e0209 */
[----:B--2---:R-:W-:-:S04]  /*f9e0*/  IMAD R9, R23, R18, RZ ;  /* 0x0000001217097224 */ /* 0x004fc800078e02ff */
[C---:B------:R-:W-:Y:S02]  /*f9f0*/  IMAD R9, R22.reuse, R19, R9 ;  /* 0x0000001316097224 */ /* 0x040fe400078e0209 */
[----:B------:R-:W-:Y:S01]  /*fa00*/  IMAD.WIDE.U32 R22, R22, R18, R24 ;  /* 0x0000001216167225 */ /* 0x000fe200078e0018 */
[----:B------:R-:W-:-:S04]  /*fa10*/  IADD3 R18, P0, R20, UR18, RZ ;  /* 0x0000001214127c10 */ /* 0x000fc8000ff1e0ff */
[----:B------:R-:W-:Y:S01]  /*fa20*/  IADD3 R23, R23, R9, RZ ;  /* 0x0000000917177210 */ /* 0x000fe20007ffe0ff */
[----:B---3--:R-:W-:Y:S01]  /*fa30*/  IMAD R25, R27, R14, RZ ;  /* 0x0000000e1b197224 */ /* 0x008fe200078e02ff */
[----:B------:R-:W-:-:S03]  /*fa40*/  IADD3.X R19, R21, UR15, RZ, P0, !PT ;  /* 0x0000000f15137c10 */ /* 0x000fc600087fe4ff */
[C---:B------:R-:W-:Y:S02]  /*fa50*/  IMAD R9, R26.reuse, R15, R25 ;  /* 0x0000000f1a097224 */ /* 0x040fe400078e0219 */
[----:B------:R-:W-:Y:S01]  /*fa60*/  IMAD.WIDE.U32 R26, R26, R14, R22 ;  /* 0x0000000e1a1a7225 */ /* 0x000fe200078e0016 */
[----:B------:R-:W-:Y:S01]  /*fa70*/  IADD3 R20, P0, R18, UR18, RZ ;  /* 0x0000001212147c10 */ /* 0x000fe2000ff1e0ff */
[----:B------:R-:W2:Y:S04]  /*fa80*/  LDG.E.64 R14, desc[UR6][R16.64+0x20] ;  /* 0x00002006100e7981 */ /* 0x000ea8000c1e1b00 */
[----:B------:R-:W2:Y:S01]  /*fa90*/  LDG.E.64.CONSTANT R22, desc[UR6][R18.64] ;  /* 0x0000000612167981 */ /* 0x000ea2000c1e9b00 */
[----:B------:R-:W-:-:S03]  /*faa0*/  IADD3.X R21, R19, UR15, RZ, P0, !PT ;  /* 0x0000000f13157c10 */ /* 0x000fc600087fe4ff */
[----:B------:R-:W3:Y:S04]  /*fab0*/  LDG.E.64 R24, desc[UR6][R16.64+0x28] ;  /* 0x0000280610187981 */ /* 0x000ee8000c1e1b00 */
[----:B------:R-:W3:Y:S01]  /*fac0*/  LDG.E.64.CONSTANT R18, desc[UR6][R20.64] ;  /* 0x0000000614127981 */ /* 0x000ee2000c1e9b00 */
[----:B------:R-:W-:Y:S02]  /*fad0*/  IMAD.IADD R27, R27, 0x1, R9 ;  /* 0x000000011b1b7824 */ /* 0x000fe400078e0209 */
        /* <DEDUP_REMOVED lines=15> */
[----:B------:R-:W-:Y:S01]  /*fbd0*/  IMAD.IADD R25, R25, 0x1, R9 ;  /* 0x0000000119197824 */ /* 0x000fe200078e0209 */
[----:B------:R-:W-:Y:S01]  /*fbe0*/  UIADD3 UR12, UP1, UR12, -0x8, URZ ;  /* 0xfffffff80c0c7890 */ /* 0x000fe2000ff3e03f */
[----:B------:R-:W-:Y:S01]  /*fbf0*/  PLOP3.LUT P0, PT, PT, PT, PT, 0x8, 0x0 ;  /* 0x000000000000781c */ /* 0x000fe20003f0e170 */
[----:B------:R-:W-:Y:S02]  /*fc00*/  UIADD3 UR4, UP0, UR4, 0x8, URZ ;  /* 0x0000000804047890 */ /* 0x000fe4000ff1e03f */
[----:B------:R-:W-:-:S02]  /*fc10*/  UIADD3.X UR11, UR11, -0x1, URZ, UP1, !UPT ;  /* 0xffffffff0b0b7890 */ /* 0x000fc40008ffe43f */
[----:B------:R-:W-:Y:S01]  /*fc20*/  UIADD3.X UR5, URZ, UR5, URZ, UP0, !UPT ;  /* 0x000000053f057290 */ /* 0x000fe200087fe43f */
[----:B--2---:R-:W-:-:S04]  /*fc30*/  IMAD R9, R21, R18, RZ ;  /* 0x0000001215097224 */ /* 0x004fc800078e02ff */
[C---:B------:R-:W-:Y:S02]  /*fc40*/  IMAD R9, R20.reuse, R19, R9 ;  /* 0x0000001314097224 */ /* 0x040fe400078e0209 */
[----:B------:R-:W-:-:S04]  /*fc50*/  IMAD.WIDE.U32 R18, R20, R18, R24 ;  /* 0x0000001214127225 */ /* 0x000fc800078e0018 */
[----:B---3--:R-:W-:Y:S01]  /*fc60*/  IMAD R21, R15, R16, RZ ;  /* 0x000000100f157224 */ /* 0x008fe200078e02ff */
[----:B------:R-:W-:-:S03]  /*fc70*/  IADD3 R19, R19, R9, RZ ;  /* 0x0000000913137210 */ /* 0x000fc60007ffe0ff */
[C---:B------:R-:W-:Y:S02]  /*fc80*/  IMAD R21, R14.reuse, R17, R21 ;  /* 0x000000110e157224 */ /* 0x040fe400078e0215 */
[----:B------:R-:W-:Y:S01]  /*fc90*/  IMAD.WIDE.U32 R14, R14, R16, R18 ;  /* 0x000000100e0e7225 */ /* 0x000fe200078e0012 */
[----:B------:R-:W-:-:S03]  /*fca0*/  IADD3 R18, P2, R22, UR18, RZ ;  /* 0x0000001216127c10 */ /* 0x000fc6000ff5e0ff */
[----:B------:R-:W-:Y:S01]  /*fcb0*/  IMAD.IADD R10, R15, 0x1, R21 ;  /* 0x000000010f0a7824 */ /* 0x000fe200078e0215 */
[----:B------:R-:W-:Y:S02]  /*fcc0*/  MOV R9, R14 ;  /* 0x0000000e00097202 */ /* 0x000fe40000000f00 */
[----:B------:R-:W-:-:S07]  /*fcd0*/  IADD3.X R22, R23, UR15, RZ, P2, !PT ;  /* 0x0000000f17167c10 */ /* 0x000fce00097fe4ff */
.L_x_717:
[----:B------:R-:W-:-:S04]  /*fce0*/  ISETP.NE.U32.AND P2, PT, RZ, UR12, PT ;  /* 0x0000000cff007c0c */ /* 0x000fc8000bf45070 */
[----:B------:R-:W-:-:S13]  /*fcf0*/  ISETP.NE.OR.EX P0, PT, RZ, UR11, P0, P2 ;  /* 0x0000000bff007c0c */ /* 0x000fda0008705720 */
[----:B------:R-:W-:Y:S05]  /*fd00*/  @!P0 BRA `(.L_x_713) ;  /* 0x0000000000c48947 */ /* 0x000fea0003800000 */
.L_x_714:
[----:B------:R-:W-:Y:S01]  /*fd10*/  ULEA UR14, UP0, UR4, UR22, 0x3 ;  /* 0x00000016040e7291 */ /* 0x000fe2000f80183f */
[----:B------:R-:W-:Y:S01]  /*fd20*/  IMAD.MOV.U32 R19, RZ, RZ, R22 ;  /* 0x000000ffff137224 */ /* 0x000fe200078e0016 */
[----:B------:R-:W-:Y:S01]  /*fd30*/  USHF.L.U32 UR13, UR17, 0x3, URZ ;  /* 0x00000003110d7899 */ /* 0x000fe2000800063f */
[----:B------:R-:W-:Y:S01]  /*fd40*/  IADD3 R16, P0, R18, UR18, RZ ;  /* 0x0000001212107c10 */ /* 0x000fe2000ff1e0ff */
[----:B------:R-:W-:Y:S02]  /*fd50*/  ULEA.HI.X UR15, UR4, UR23, UR5, 0x3, UP0 ;  /* 0x00000017040f7291 */ /* 0x000fe400080f1c05 */
[----:B------:R-:W-:Y:S01]  /*fd60*/  IMAD.U32 R14, RZ, RZ, UR14 ;  /* 0x0000000eff0e7e24 */ /* 0x000fe2000f8e00ff */
[----:B------:R-:W-:Y:S01]  /*fd70*/  UIADD3 UR13, UR19, UR13, URZ ;  /* 0x0000000d130d7290 */ /* 0x000fe2000fffe03f */
[----:B------:R-:W2:Y:S02]  /*fd80*/  LDG.E.64.CONSTANT R18, desc[UR6][R18.64] ;  /* 0x0000000612127981 */ /* 0x000ea4000c1e9b00 */
[----:B------:R-:W-:-:S05]  /*fd90*/  MOV R15, UR15 ;  /* 0x0000000f000f7c02 */ /* 0x000fca0008000f00 */
[----:B------:R-:W2:Y:S01]  /*fda0*/  LDG.E.64 R20, desc[UR6][R14.64] ;  /* 0x000000060e147981 */ /* 0x000ea2000c1e1b00 */
[----:B------:R-:W-:-:S03]  /*fdb0*/  IADD3.X R17, R22, UR13, RZ, P0, !PT ;  /* 0x0000000d16117c10 */ /* 0x000fc600087fe4ff */
[----:B------:R-:W3:Y:S04]  /*fdc0*/  LDG.E.64 R24, desc[UR6][R14.64+0x8] ;  /* 0x000008060e187981 */ /* 0x000ee8000c1e1b00 */
[----:B------:R0:W3:Y:S01]  /*fdd0*/  LDG.E.64.CONSTANT R22, desc[UR6][R16.64] ;  /* 0x0000000610167981 */ /* 0x0000e2000c1e9b00 */
[----:B------:R-:W-:Y:S01]  /*fde0*/  MOV R26, R9 ;  /* 0x00000009001a7202 */ /* 0x000fe20000000f00 */
[----:B------:R-:W-:Y:S01]  /*fdf0*/  IMAD.MOV.U32 R27, RZ, RZ, R10 ;  /* 0x000000ffff1b7224 */ /* 0x000fe200078e000a */
[----:B0-----:R-:W-:-:S04]  /*fe00*/  IADD3 R16, P0, R16, UR18, RZ ;  /* 0x0000001210107c10 */ /* 0x001fc8000ff1e0ff */
[----:B------:R-:W-:Y:S01]  /*fe10*/  IADD3.X R17, R17, UR13, RZ, P0, !PT ;  /* 0x0000000d11117c10 */ /* 0x000fe200087fe4ff */
[----:B--2---:R-:W-:Y:S02]  /*fe20*/  IMAD R19, R19, R20, RZ ;  /* 0x0000001413137224 */ /* 0x004fe400078e02ff */
[----:B------:R-:W-:-:S04]  /*fe30*/  IMAD.WIDE.U32 R26, R20, R18, R26 ;  /* 0x00000012141a7225 */ /* 0x000fc800078e001a */
[----:B------:R-:W-:Y:S02]  /*fe40*/  IMAD R21, R21, R18, R19 ;  /* 0x0000001215157224 */ /* 0x000fe400078e0213 */
[----:B---3--:R-:W-:Y:S01]  /*fe50*/  IMAD R9, R23, R24, RZ ;  /* 0x0000001817097224 */ /* 0x008fe200078e02ff */
[----:B------:R-:W2:Y:S02]  /*fe60*/  LDG.E.64.CONSTANT R18, desc[UR6][R16.64] ;  /* 0x0000000610127981 */ /* 0x000ea4000c1e9b00 */
[----:B------:R-:W-:Y:S01]  /*fe70*/  IADD3 R27, R27, R21, RZ ;  /* 0x000000151b1b7210 */ /* 0x000fe20007ffe0ff */
[-C--:B------:R-:W-:Y:S01]  /*fe80*/  IMAD R9, R25, R22.reuse, R9 ;  /* 0x0000001619097224 */ /* 0x080fe200078e0209 */
[----:B------:R-:W2:Y:S01]  /*fe90*/  LDG.E.64 R20, desc[UR6][R14.64+0x10] ;  /* 0x000010060e147981 */ /* 0x000ea2000c1e1b00 */
[----:B------:R-:W-:Y:S01]  /*fea0*/  IMAD.WIDE.U32 R24, R24, R22, R26 ;  /* 0x0000001618187225 */ /* 0x000fe200078e001a */
[----:B------:R-:W-:-:S04]  /*feb0*/  IADD3 R22, P0, R16, UR18, RZ ;  /* 0x0000001210167c10 */ /* 0x000fc8000ff1e0ff */
[----:B------:R-:W-:Y:S01]  /*fec0*/  IADD3.X R23, R17, UR13, RZ, P0, !PT ;  /* 0x0000000d11177c10 */ /* 0x000fe200087fe4ff */
[----:B------:R-:W3:Y:S04]  /*fed0*/  LDG.E.64 R14, desc[UR6][R14.64+0x18] ;  /* 0x000018060e0e7981 */ /* 0x000ee8000c1e1b00 */
[----:B------:R-:W3:Y:S01]  /*fee0*/  LDG.E.64.CONSTANT R16, desc[UR6][R22.64] ;  /* 0x0000000616107981 */ /* 0x000ee2000c1e9b00 */
[----:B------:R-:W-:Y:S01]  /*fef0*/  IMAD.IADD R25, R25, 0x1, R9 ;  /* 0x0000000119197824 */ /* 0x000fe200078e0209 */
[----:B------:R-:W-:-:S04]  /*ff00*/  UIADD3 UR12, UP0, UR12, -0x4, URZ ;  /* 0xfffffffc0c0c7890 */ /* 0x000fc8000ff1e03f */
[----:B------:R-:W-:Y:S02]  /*ff10*/  UIADD3.X UR11, UR11, -0x1, URZ, UP0, !UPT ;  /* 0xffffffff0b0b7890 */ /* 0x000fe400087fe43f */
[----:B------:R-:W-:-:S04]  /*ff20*/  ISETP.NE.U32.AND P0, PT, RZ, UR12, PT ;  /* 0x0000000cff007c0c */ /* 0x000fc8000bf05070 */
[----:B------:R-:W-:Y:S01]  /*ff30*/  ISETP.NE.AND.EX P0, PT, RZ, UR11, PT, P0 ;  /* 0x0000000bff007c0c */ /* 0x000fe2000bf05300 */
[----:B------:R-:W-:-:S04]  /*ff40*/  UIADD3 UR4, UP0, UR4, 0x4, URZ ;  /* 0x0000000404047890 */ /* 0x000fc8000ff1e03f */
[----:B------:R-:W-:Y:S01]  /*ff50*/  UIADD3.X UR5, URZ, UR5, URZ, UP0, !UPT ;  /* 0x000000053f057290 */ /* 0x000fe200087fe43f */
[----:B--2---:R-:W-:-:S04]  /*ff60*/  IMAD R9, R19, R20, RZ ;  /* 0x0000001413097224 */ /* 0x004fc800078e02ff */
[-C--:B------:R-:W-:Y:S02]  /*ff70*/  IMAD R9, R21, R18.reuse, R9 ;  /* 0x0000001215097224 */ /* 0x080fe400078e0209 */
[----:B------:R-:W-:-:S05]  /*ff80*/  IMAD.WIDE.U32 R18, R20, R18, R24 ;  /* 0x0000001214127225 */ /* 0x000fca00078e0018 */
[----:B------:R-:W-:Y:S01]  /*ff90*/  IADD3 R19, R19, R9, RZ ;  /* 0x0000000913137210 */ /* 0x000fe20007ffe0ff */
[----:B---3--:R-:W-:-:S04]  /*ffa0*/  IMAD R9, R17, R14, RZ ;  /* 0x0000000e11097224 */ /* 0x008fc800078e02ff */
[-C--:B------:R-:W-:Y:S02]  /*ffb0*/  IMAD R9, R15, R16.reuse, R9 ;  /* 0x000000100f097224 */ /* 0x080fe400078e0209 */
[----:B------:R-:W-:Y:S01]  /*ffc0*/  IMAD.WIDE.U32 R14, R14, R16, R18 ;  /* 0x000000100e0e7225 */ /* 0x000fe200078e0012 */
[----:B------:R-:W-:-:S04]  /*ffd0*/  IADD3 R18, P2, R22, UR18, RZ ;  /* 0x0000001216127c10 */ /* 0x000fc8000ff5e0ff */
[----:B------:R-:W-:Y:S01]  /*ffe0*/  IADD3.X R22, R23, UR13, RZ, P2, !PT ;  /* 0x0000000d17167c10 */ /* 0x000fe200097fe4ff */
[----:B------:R-:W-:Y:S01]  /*fff0*/  IMAD.IADD R10, R15, 0x1, R9 ;  /* 0x000000010f0a7824 */ /* 0x000fe200078e0209 */
[----:B------:R-:W-:Y:S01]  /*10000*/  MOV R9, R14 ;  /* 0x0000000e00097202 */ /* 0x000fe20000000f00 */
[----:B------:R-:W-:Y:S06]  /*10010*/  @P0 BRA `(.L_x_714) ;  /* 0xfffffffc003c0947 */ /* 0x000fec000383ffff */
.L_x_713:
[----:B------:R-:W-:-:S06]  /*10020*/  ULOP3.LUT UR14, UR10, 0x3, URZ, 0xc0, !UPT ;  /* 0x000000030a0e7892 */ /* 0x000fcc000f8ec03f */
[----:B------:R-:W-:-:S04]  /*10030*/  ISETP.NE.U32.AND P0, PT, RZ, UR14, PT ;  /* 0x0000000eff007c0c */ /* 0x000fc8000bf05070 */
[----:B------:R-:W-:-:S13]  /*10040*/  ISETP.NE.AND.EX P0, PT, RZ, RZ, PT, P0 ;  /* 0x000000ffff00720c */ /* 0x000fda0003f05300 */
[----:B------:R-:W-:Y:S05]  /*10050*/  @!P0 BRA `(.L_x_712) ;  /* 0x0000000000f08947 */ /* 0x000fea0003800000 */
[----:B------:R-:W-:Y:S01]  /*10060*/  UIMAD UR11, UR5, UR16, URZ ;  /* 0x00000010050b72a4 */ /* 0x000fe2000f8e023f */
[----:B------:R-:W-:Y:S01]  /*10070*/  MOV R30, R12 ;  /* 0x0000000c001e7202 */ /* 0x000fe20000000f00 */
[----:B------:R-:W-:Y:S01]  /*10080*/  ULDC.64 UR12, c[0x0][0x230] ;  /* 0x00008c00000c7ab9 */ /* 0x000fe20000000a00 */
        /* <DEDUP_REMOVED lines=13> */
[----:B------:R-:W-:Y:S01]  /*10160*/  UISETP.NE.U32.AND UP0, UPT, UR14, 0x1, UPT ;  /* 0x000000010e00788c */ /* 0x000fe2000bf05070 */
[----:B------:R-:W-:Y:S01]  /*10170*/  MOV R20, R9 ;  /* 0x0000000900147202 */ /* 0x000fe20000000f00 */
[----:B------:R-:W-:Y:S02]  /*10180*/  IMAD.MOV.U32 R21, RZ, RZ, R10 ;  /* 0x000000ffff157224 */ /* 0x000fe400078e000a */
        /* <DEDUP_REMOVED lines=10> */
[----:B------:R-:W-:Y:S01]  /*10230*/  ULDC.64 UR10, c[0x0][0x238] ;  /* 0x00008e00000a7ab9 */ /* 0x000fe20000000a00 */
[----:B------:R-:W-:Y:S01]  /*10240*/  IMAD.U32 R22, RZ, RZ, UR17 ;  /* 0x00000011ff167e24 */ /* 0x000fe2000f8e00ff */
[----:B------:R-:W-:Y:S01]  /*10250*/  UIMAD.WIDE.U32 UR4, UR4, UR16, UR10 ;  /* 0x00000010040472a5 */ /* 0x000fe2000f8e000a */
[----:B------:R-:W2:Y:S01]  /*10260*/  LDG.E.64 R16, desc[UR6][R14.64+0x8] ;  /* 0x000008060e107981 */ /* 0x000ea2000c1e1b00 */
[----:B------:R-:W-:Y:S01]  /*10270*/  UISETP.NE.AND.EX UP0, UPT, URZ, URZ, UPT, UP0 ;  /* 0x0000003f3f00728c */ /* 0x000fe2000bf05300 */
[----:B------:R-:W-:-:S03]  /*10280*/  MOV R23, UR16 ;  /* 0x0000001000177c02 */ /* 0x000fc60008000f00 */
[----:B------:R-:W-:Y:S02]  /*10290*/  IADD3 R13, P0, R12, UR4, RZ ;  /* 0x000000040c0d7c10 */ /* 0x000fe4000ff1e0ff */
[----:B------:R-:W-:Y:S02]  /*102a0*/  MOV R30, UR5 ;  /* 0x00000005001e7c02 */ /* 0x000fe40008000f00 */
[----:B------:R-:W-:Y:S02]  /*102b0*/  PLOP3.LUT P2, PT, PT, PT, UP0, 0x80, 0x0 ;  /* 0x000000000000781c */ /* 0x000fe40003f4f008 */
[----:B------:R-:W-:Y:S02]  /*102c0*/  IADD3.X R30, R31, UR12, R30, P0, !PT ;  /* 0x0000000c1f1e7c10 */ /* 0x000fe400087fe41e */
[----:B------:R-:W-:-:S04]  /*102d0*/  LEA R12, P0, R13, UR18, 0x3 ;  /* 0x000000120d0c7c11 */ /* 0x000fc8000f8018ff */
[----:B------:R-:W-:-:S05]  /*102e0*/  LEA.HI.X R13, R13, UR19, R30, 0x3, P0 ;  /* 0x000000130d0d7c11 */ /* 0x000fca00080f1c1e */
[----:B------:R0:W2:Y:S01]  /*102f0*/  LDG.E.64.CONSTANT R20, desc[UR6][R12.64] ;  /* 0x000000060c147981 */ /* 0x0000a2000c1e9b00 */
[----:B------:R-:W-:-:S03]  /*10300*/  @P2 LEA R18, P0, R19, R12, 0x3 ;  /* 0x0000000c13122211 */ /* 0x000fc600078018ff */
[----:B------:R-:W3:Y:S01]  /*10310*/  @P2 LDG.E.64 R14, desc[UR6][R14.64+0x10] ;  /* 0x000010060e0e2981 */ /* 0x000ee2000c1e1b00 */
        /* <DEDUP_REMOVED lines=16> */
.L_x_712:
[----:B------:R-:W-:Y:S05]  /*10420*/  BSYNC B0 ;  /* 0x0000000000007941 */ /* 0x000fea0003800000 */
.L_x_711:
[----:B------:R-:W0:Y:S01]  /*10430*/  S2R R29, SR_TID.X ;  /* 0x00000000001d7919 */ /* 0x000e220000002100 */
[----:B------:R-:W-:Y:S01]  /*10440*/  BSSY B0, `(.L_x_718) ;  /* 0x0000184000007945 */ /* 0x000fe20003800000 */
[----:B0-----:R-:W-:-:S04]  /*10450*/  IADD3 R12, R29, 0x180, RZ ;  /* 0x000001801d0c7810 */ /* 0x001fc80007ffe0ff */
        /* <DEDUP_REMOVED lines=43> */
.L_x_723:
[----:B------:R-:W-:Y:S01]  /*10710*/  ULEA UR12, UP0, UR4, UR22, 0x3 ;  /* 0x00000016040c7291 */ /* 0x000fe2000f80183f */
[----:B------:R-:W-:Y:S01]  /*10720*/  MOV R14, R22 ;  /* 0x00000016000e7202 */ /* 0x000fe20000000f00 */
[----:B------:R-:W-:Y:S02]  /*10730*/  IMAD.MOV.U32 R15, RZ, RZ, R19 ;  /* 0x000000ffff0f7224 */ /* 0x000fe400078e0013 */
[----:B------:R-:W-:Y:S02]  /*10740*/  ULEA.HI.X UR13, UR4, UR23, UR5, 0x3, UP0 ;  /* 0x00000017040d7291 */ /* 0x000fe400080f1c05 */
[----:B------:R-:W-:Y:S01]  /*10750*/  MOV R12, UR12 ;  /* 0x0000000c000c7c02 */ /* 0x000fe20008000f00 */
[----:B------:R-:W2:Y:S03]  /*10760*/  LDG.E.64.CONSTANT R16, desc[UR6][R14.64] ;  /* 0x000000060e107981 */ /* 0x000ea6000c1e9b00 */
[----:B------:R-:W-:Y:S01]  /*10770*/  IMAD.U32 R13, RZ, RZ, UR13 ;  /* 0x0000000dff0d7e24 */ /* 0x000fe2000f8e00ff */
[----:B------:R-:W-:-:S04]  /*10780*/  IADD3 R22, P2, R22, UR20, RZ ;  /* 0x0000001416167c10 */ /* 0x000fc8000ff5e0ff */
[----:B------:R-:W3:Y:S04]  /*10790*/  LDG.E.64 R20, desc[UR6][R12.64+0x8] ;  /* 0x000008060c147981 */ /* 0x000ee8000c1e1b00 */
[----:B------:R-:W2:Y:S01]  /*107a0*/  LDG.E.64 R14, desc[UR6][R12.64] ;  /* 0x000000060c0e7981 */ /* 0x000ea2000c1e1b00 */
[----:B------:R-:W-:-:S05]  /*107b0*/  IADD3.X R23, R19, UR14, RZ, P2, !PT ;  /* 0x0000000e13177c10 */ /* 0x000fca00097fe4ff */
        /* <DEDUP_REMOVED lines=26> */
[----:B------:R-:W-:Y:S02]  /*10960*/  IADD3 R25, R25, R7, RZ ;  /* 0x0000000719197210 */ /* 0x000fe40007ffe0ff */
[----:B0-----:R-:W-:Y:S01]  /*10970*/  IADD3 R22, P2, R22, UR20, RZ ;  /* 0x0000001416167c10 */ /* 0x001fe2000ff5e0ff */
[----:B---3--:R-:W-:-:S03]  /*10980*/  IMAD R7, R21, R18, RZ ;  /* 0x0000001215077224 */ /* 0x008fc600078e02ff */
        /* <DEDUP_REMOVED lines=51> */
[----:B------:R-:W3:Y:S04]  /*10cc0*/  LDG.E.64.CONSTANT R20, desc[UR6][R22.64] ;  /* 0x0000000616147981 */ /* 0x000ee8000c1e9b00 */
[----:B------:R-:W3:Y:S01]  /*10cd0*/  LDG.E.64 R18, desc[UR6][R12.64+0x58] ;  /* 0x000058060c127981 */ /* 0x000ee2000c1e1b00 */
[----:B------:R-:W-:-:S02]  /*10ce0*/  IMAD.IADD R25, R25, 0x1, R7 ;  /* 0x0000000119197824 */ /* 0x000fc400078e0207 */
[----:B--2---:R-:W-:-:S04]  /*10cf0*/  IMAD R7, R15, R16, RZ ;  /* 0x000000100f077224 */ /* 0x004fc800078e02ff */
[C---:B------:R-:W-:Y:S02]  /*10d00*/  IMAD R7, R14.reuse, R17, R7 ;  /* 0x000000110e077224 */ /* 0x040fe400078e0207 */
[----:B------:R-:W-:Y:S01]  /*10d10*/  IMAD.WIDE.U32 R14, R14, R16, R24 ;  /* 0x000000100e0e7225 */ /* 0x000fe200078e0018 */
[----:B------:R-:W-:-:S04]  /*10d20*/  IADD3 R24, P2, R22, UR20, RZ ;  /* 0x0000001416187c10 */ /* 0x000fc8000ff5e0ff */
[----:B------:R-:W-:Y:S02]  /*10d30*/  IADD3.X R25, R23, UR14, RZ, P2, !PT ;  /* 0x0000000e17197c10 */ /* 0x000fe400097fe4ff */
[----:B------:R-:W-:Y:S01]  /*10d40*/  IADD3 R16, P2, R24, UR20, RZ ;  /* 0x0000001418107c10 */ /* 0x000fe2000ff5e0ff */
[----:B------:R-:W2:Y:S01]  /*10d50*/  LDG.E.64 R22, desc[UR6][R12.64+0x60] ;  /* 0x000060060c167981 */ /* 0x000ea2000c1e1b00 */
[----:B------:R-:W-:Y:S02]  /*10d60*/  IADD3 R15, R15, R7, RZ ;  /* 0x000000070f0f7210 */ /* 0x000fe40007ffe0ff */
[----:B------:R-:W-:Y:S02]  /*10d70*/  IADD3.X R17, R25, UR14, RZ, P2, !PT ;  /* 0x0000000e19117c10 */ /* 0x000fe400097fe4ff */
[----:B------:R-:W2:Y:S01]  /*10d80*/  LDG.E.64.CONSTANT R24, desc[UR6][R24.64] ;  /* 0x0000000618187981 */ /* 0x000ea2000c1e9b00 */
[----:B---3--:R-:W-:-:S04]  /*10d90*/  IMAD R7, R21, R18, RZ ;  /* 0x0000001215077224 */ /* 0x008fc800078e02ff */
[C---:B------:R-:W-:Y:S02]  /*10da0*/  IMAD R7, R20.reuse, R19, R7 ;  /* 0x0000001314077224 */ /* 0x040fe400078e0207 */
[----:B------:R-:W-:Y:S02]  /*10db0*/  IMAD.WIDE.U32 R20, R20, R18, R14 ;  /* 0x0000001214147225 */ /* 0x000fe400078e000e */
[----:B------:R0:W3:Y:S04]  /*10dc0*/  LDG.E.64.CONSTANT R14, desc[UR6][R16.64] ;  /* 0x00000006100e7981 */ /* 0x0000e8000c1e9b00 */
[----:B------:R-:W3:Y:S01]  /*10dd0*/  LDG.E.64 R18, desc[UR6][R12.64+0x68] ;  /* 0x000068060c127981 */ /* 0x000ee2000c1e1b00 */
[----:B------:R-:W-:Y:S02]  /*10de0*/  IADD3 R21, R21, R7, RZ ;  /* 0x0000000715157210 */ /* 0x000fe40007ffe0ff */
[----:B0-----:R-:W-:-:S04]  /*10df0*/  IADD3 R16, P2, R16, UR20, RZ ;  /* 0x0000001410107c10 */ /* 0x001fc8000ff5e0ff */
[----:B------:R-:W-:Y:S01]  /*10e00*/  IADD3.X R17, R17, UR14, RZ, P2, !PT ;  /* 0x0000000e11117c10 */ /* 0x000fe200097fe4ff */
[-C--:B--2---:R-:W-:Y:S02]  /*10e10*/  IMAD R7, R25, R22.reuse, RZ ;  /* 0x0000001619077224 */ /* 0x084fe400078e02ff */
[----:B------:R-:W-:-:S04]  /*10e20*/  IMAD.WIDE.U32 R20, R24, R22, R20 ;  /* 0x0000001618147225 */ /* 0x000fc800078e0014 */
[----:B------:R-:W-:Y:S02]  /*10e30*/  IMAD R7, R24, R23, R7 ;  /* 0x0000001718077224 */ /* 0x000fe400078e0207 */
[----:B------:R-:W2:Y:S02]  /*10e40*/  LDG.E.64 R22, desc[UR6][R12.64+0x70] ;  /* 0x000070060c167981 */ /* 0x000ea4000c1e1b00 */
[----:B------:R-:W-:Y:S02]  /*10e50*/  IMAD.IADD R21, R21, 0x1, R7 ;  /* 0x0000000115157824 */ /* 0x000fe400078e0207 */
[----:B---3--:R-:W-:-:S04]  /*10e60*/  IMAD R15, R15, R18, RZ ;  /* 0x000000120f0f7224 */ /* 0x008fc800078e02ff */
[C---:B------:R-:W-:Y:S02]  /*10e70*/  IMAD R7, R14.reuse, R19, R15 ;  /* 0x000000130e077224 */ /* 0x040fe400078e020f */
[----:B------:R-:W-:Y:S01]  /*10e80*/  IMAD.WIDE.U32 R18, R14, R18, R20 ;  /* 0x000000120e127225 */ /* 0x000fe200078e0014 */
[----:B------:R-:W-:Y:S01]  /*10e90*/  IADD3 R14, P2, R16, UR20, RZ ;  /* 0x00000014100e7c10 */ /* 0x000fe2000ff5e0ff */
[----:B------:R-:W2:Y:S03]  /*10ea0*/  LDG.E.64.CONSTANT R20, desc[UR6][R16.64] ;  /* 0x0000000610147981 */ /* 0x000ea6000c1e9b00 */
[----:B------:R-:W-:Y:S02]  /*10eb0*/  IADD3.X R15, R17, UR14, RZ, P2, !PT ;  /* 0x0000000e110f7c10 */ /* 0x000fe400097fe4ff */
[----:B------:R-:W3:Y:S04]  /*10ec0*/  LDG.E.64 R16, desc[UR6][R12.64+0x78] ;  /* 0x000078060c107981 */ /* 0x000ee8000c1e1b00 */
[----:B------:R-:W3:Y:S01]  /*10ed0*/  LDG.E.64.CONSTANT R12, desc[UR6][R14.64] ;  /* 0x000000060e0c7981 */ /* 0x000ee2000c1e9b00 */
[----:B------:R-:W-:-:S04]  /*10ee0*/  UIADD3 UR10, UP0, UR10, -0x10, URZ ;  /* 0xfffffff00a0a7890 */ /* 0x000fc8000ff1e03f */
[----:B------:R-:W-:Y:S02]  /*10ef0*/  UIADD3.X UR11, UR11, -0x1, URZ, UP0, !UPT ;  /* 0xffffffff0b0b7890 */ /* 0x000fe400087fe43f */
[----:B------:R-:W-:Y:S01]  /*10f00*/  UISETP.GT.U32.AND UP0, UPT, UR10, 0xc, UPT ;  /* 0x0000000c0a00788c */ /* 0x000fe2000bf04070 */
[----:B------:R-:W-:-:S03]  /*10f10*/  IADD3 R19, R19, R7, RZ ;  /* 0x0000000713137210 */ /* 0x000fc60007ffe0ff */
[----:B------:R-:W-:-:S06]  /*10f20*/  UISETP.GT.AND.EX UP0, UPT, UR11, URZ, UPT, UP0 ;  /* 0x0000003f0b00728c */ /* 0x000fcc000bf04300 */
[----:B------:R-:W-:Y:S01]  /*10f30*/  PLOP3.LUT P3, PT, PT, PT, UP0, 0x80, 0x0 ;  /* 0x000000000000781c */ /* 0x000fe20003f6f008 */
[----:B------:R-:W-:-:S04]  /*10f40*/  UIADD3 UR4, UP1, UR4, 0x10, URZ ;  /* 0x0000001004047890 */ /* 0x000fc8000ff3e03f */
[----:B------:R-:W-:Y:S01]  /*10f50*/  UIADD3.X UR5, URZ, UR5, URZ, UP1, !UPT ;  /* 0x000000053f057290 */ /* 0x000fe20008ffe43f */
[-C--:B--2---:R-:W-:Y:S02]  /*10f60*/  IMAD R7, R21, R22.reuse, RZ ;  /* 0x0000001615077224 */ /* 0x084fe400078e02ff */
[----:B------:R-:W-:-:S04]  /*10f70*/  IMAD.WIDE.U32 R18, R20, R22, R18 ;  /* 0x0000001614127225 */ /* 0x000fc800078e0012 */
[----:B------:R-:W-:Y:S01]  /*10f80*/  IMAD R7, R20, R23, R7 ;  /* 0x0000001714077224 */ /* 0x000fe200078e0207 */
[----:B------:R-:W-:-:S04]  /*10f90*/  IADD3 R22, P2, R14, UR20, RZ ;  /* 0x000000140e167c10 */ /* 0x000fc8000ff5e0ff */
[----:B------:R-:W-:Y:S01]  /*10fa0*/  IADD3 R19, R19, R7, RZ ;  /* 0x0000000713137210 */ /* 0x000fe20007ffe0ff */
[----:B---3--:R-:W-:-:S04]  /*10fb0*/  IMAD R7, R13, R16, RZ ;  /* 0x000000100d077224 */ /* 0x008fc800078e02ff */
[C---:B------:R-:W-:Y:S02]  /*10fc0*/  IMAD R7, R12.reuse, R17, R7 ;  /* 0x000000110c077224 */ /* 0x040fe400078e0207 */
[----:B------:R-:W-:Y:S01]  /*10fd0*/  IMAD.WIDE.U32 R12, R12, R16, R18 ;  /* 0x000000100c0c7225 */ /* 0x000fe200078e0012 */
[----:B------:R-:W-:-:S03]  /*10fe0*/  IADD3.X R19, R15, UR14, RZ, P2, !PT ;  /* 0x0000000e0f137c10 */ /* 0x000fc600097fe4ff */
[----:B------:R-:W-:Y:S01]  /*10ff0*/  IMAD.IADD R8, R13, 0x1, R7 ;  /* 0x000000010d087824 */ /* 0x000fe200078e0207 */
[----:B------:R-:W-:Y:S01]  /*11000*/  MOV R7, R12 ;  /* 0x0000000c00077202 */ /* 0x000fe20000000f00 */
[----:B------:R-:W-:Y:S06]  /*11010*/  @P3 BRA `(.L_x_723) ;  /* 0xfffffff400bc3947 */ /* 0x000fec000383ffff */
.L_x_722:
[----:B------:R-:W-:-:S04]  /*11020*/  UISETP.GT.U32.AND UP0, UPT, UR10, 0x4, UPT ;  /* 0x000000040a00788c */ /* 0x000fc8000bf04070 */
[----:B------:R-:W-:-:S06]  /*11030*/  UISETP.GT.AND.EX UP0, UPT, UR11, URZ, UPT, UP0 ;  /* 0x0000003f0b00728c */ /* 0x000fcc000bf04300 */
[----:B------:R-:W-:-:S13]  /*11040*/  PLOP3.LUT P2, PT, PT, PT, UP0, 0x80, 0x0 ;  /* 0x000000000000781c */ /* 0x000fda0003f4f008 */
[----:B------:R-:W-:Y:S05]  /*11050*/  @!P2 BRA `(.L_x_724) ;  /* 0x00000004003ca947 */ /* 0x000fea0003800000 */
[----:B------:R-:W-:Y:S01]  /*11060*/  ULDC.64 UR12, c[0x0][0x230] ;  /* 0x00008c00000c7ab9 */ /* 0x000fe20000000a00 */
[----:B------:R-:W-:Y:S01]  /*11070*/  MOV R14, R22 ;  /* 0x00000016000e7202 */ /* 0x000fe20000000f00 */
[----:B------:R-:W-:Y:S01]  /*11080*/  ULEA UR12, UP0, UR4, UR12, 0x3 ;  /* 0x0000000c040c7291 */ /* 0x000fe2000f80183f */
[----:B------:R-:W-:-:S03]  /*11090*/  MOV R15, R19 ;  /* 0x00000013000f7202 */ /* 0x000fc60000000f00 */
        /* <DEDUP_REMOVED lines=64> */
[-C--:B--2---:R-:W-:Y:S02]  /*114a0*/  IMAD R7, R21, R22.reuse, RZ ;  /* 0x0000001615077224 */ /* 0x084fe400078e02ff */
        /* <DEDUP_REMOVED lines=10> */
.L_x_724:
[----:B------:R-:W-:-:S04]  /*11550*/  ISETP.NE.U32.AND P2, PT, RZ, UR10, PT ;  /* 0x0000000aff007c0c */ /* 0x000fc8000bf45070 */
[----:B------:R-:W-:-:S13]  /*11560*/  ISETP.NE.OR.EX P0, PT, RZ, UR11, P0, P2 ;  /* 0x0000000bff007c0c */ /* 0x000fda0008705720 */
[----:B------:R-:W-:Y:S05]  /*11570*/  @!P0 BRA `(.L_x_720) ;  /* 0x0000000000c08947 */ /* 0x000fea0003800000 */
.L_x_721:
[----:B------:R-:W-:Y:S01]  /*11580*/  ULEA UR12, UP0, UR4, UR24, 0x3 ;  /* 0x00000018040c7291 */ /* 0x000fe2000f80183f */
[----:B------:R-:W-:Y:S02]  /*11590*/  MOV R14, R22 ;  /* 0x00000016000e7202 */ /* 0x000fe40000000f00 */
[----:B------:R-:W-:Y:S01]  /*115a0*/  MOV R15, R19 ;  /* 0x00000013000f7202 */ /* 0x000fe20000000f00 */
[----:B------:R-:W-:Y:S02]  /*115b0*/  ULEA.HI.X UR13, UR4, UR25, UR5, 0x3, UP0 ;  /* 0x00000019040d7291 */ /* 0x000fe400080f1c05 */
[----:B------:R-:W-:-:S03]  /*115c0*/  MOV R12, UR12 ;  /* 0x0000000c000c7c02 */ /* 0x000fc60008000f00 */
[----:B------:R-:W2:Y:S01]  /*115d0*/  LDG.E.64.CONSTANT R14, desc[UR6][R14.64] ;  /* 0x000000060e0e7981 */ /* 0x000ea2000c1e9b00 */
[----:B------:R-:W-:-:S05]  /*115e0*/  IMAD.U32 R13, RZ, RZ, UR13 ;  /* 0x0000000dff0d7e24 */ /* 0x000fca000f8e00ff */
[----:B------:R-:W2:Y:S01]  /*115f0*/  LDG.E.64 R16, desc[UR6][R12.64] ;  /* 0x000000060c107981 */ /* 0x000ea2000c1e1b00 */
[----:B------:R-:W-:-:S03]  /*11600*/  IADD3 R18, P0, R22, UR20, RZ ;  /* 0x0000001416127c10 */ /* 0x000fc6000ff1e0ff */
[----:B------:R-:W3:Y:S01]  /*11610*/  LDG.E.64 R22, desc[UR6][R12.64+0x8] ;  /* 0x000008060c167981 */ /* 0x000ee2000c1e1b00 */
[----:B------:R-:W-:-:S05]  /*11620*/  IADD3.X R19, R19, UR14, RZ, P0, !PT ;  /* 0x0000000e13137c10 */ /* 0x000fca00087fe4ff */
[----:B------:R-:W3:Y:S01]  /*11630*/  LDG.E.64.CONSTANT R20, desc[UR6][R18.64] ;  /* 0x0000000612147981 */ /* 0x000ee2000c1e9b00 */
[----:B------:R-:W-:Y:S01]  /*11640*/  MOV R25, R8 ;  /* 0x0000000800197202 */ /* 0x000fe20000000f00 */
[----:B------:R-:W-:Y:S02]  /*11650*/  IMAD.MOV.U32 R24, RZ, RZ, R7 ;  /* 0x000000ffff187224 */ /* 0x000fe400078e0007 */
[----:B--2---:R-:W-:Y:S02]  /*11660*/  IMAD R15, R15, R16, RZ ;  /* 0x000000100f0f7224 */ /* 0x004fe400078e02ff */
[----:B------:R-:W-:-:S04]  /*11670*/  IMAD.WIDE.U32 R24, R16, R14, R24 ;  /* 0x0000000e10187225 */ /* 0x000fc800078e0018 */
[----:B------:R-:W-:Y:S01]  /*11680*/  IMAD R17, R17, R14, R15 ;  /* 0x0000000e11117224 */ /* 0x000fe200078e020f */
[----:B------:R-:W-:-:S04]  /*11690*/  IADD3 R14, P0, R18, UR20, RZ ;  /* 0x00000014120e7c10 */ /* 0x000fc8000ff1e0ff */
[----:B------:R-:W-:Y:S02]  /*116a0*/  IADD3.X R15, R19, UR14, RZ, P0, !PT ;  /* 0x0000000e130f7c10 */ /* 0x000fe400087fe4ff */
[----:B------:R-:W-:Y:S01]  /*116b0*/  IADD3 R25, R25, R17, RZ ;  /* 0x0000001119197210 */ /* 0x000fe20007ffe0ff */
[----:B------:R-:W2:Y:S04]  /*116c0*/  LDG.E.64 R18, desc[UR6][R12.64+0x10] ;  /* 0x000010060c127981 */ /* 0x000ea8000c1e1b00 */
[----:B------:R0:W2:Y:S01]  /*116d0*/  LDG.E.64.CONSTANT R16, desc[UR6][R14.64] ;  /* 0x000000060e107981 */ /* 0x0000a2000c1e9b00 */
[----:B---3--:R-:W-:-:S03]  /*116e0*/  IMAD R7, R21, R22, RZ ;  /* 0x0000001615077224 */ /* 0x008fc600078e02ff */
[----:B------:R-:W3:Y:S01]  /*116f0*/  LDG.E.64 R12, desc[UR6][R12.64+0x18] ;  /* 0x000018060c0c7981 */ /* 0x000ee2000c1e1b00 */
[----:B0-----:R-:W-:Y:S01]  /*11700*/  IADD3 R14, P0, R14, UR20, RZ ;  /* 0x000000140e0e7c10 */ /* 0x001fe2000ff1e0ff */
[----:B------:R-:W-:-:S03]  /*11710*/  IMAD R7, R23, R20, R7 ;  /* 0x0000001417077224 */ /* 0x000fc600078e0207 */
[----:B------:R-:W-:Y:S01]  /*11720*/  IADD3.X R15, R15, UR14, RZ, P0, !PT ;  /* 0x0000000e0f0f7c10 */ /* 0x000fe200087fe4ff */
[----:B------:R-:W-:-:S04]  /*11730*/  IMAD.WIDE.U32 R20, R22, R20, R24 ;  /* 0x0000001416147225 */ /* 0x000fc800078e0018 */
        /* <DEDUP_REMOVED lines=16> */
[----:B------:R-:W-:Y:S02]  /*11840*/  IADD3.X R19, R15, UR14, RZ, P2, !PT ;  /* 0x0000000e0f137c10 */ /* 0x000fe400097fe4ff */
[----:B------:R-:W-:Y:S01]  /*11850*/  IADD3 R8, R13, R7, RZ ;  /* 0x000000070d087210 */ /* 0x000fe20007ffe0ff */
[----:B------:R-:W-:Y:S01]  /*11860*/  IMAD.MOV.U32 R7, RZ, RZ, R12 ;  /* 0x000000ffff077224 */ /* 0x000fe200078e000c */
[----:B------:R-:W-:Y:S06]  /*11870*/  @P0 BRA `(.L_x_721) ;  /* 0xfffffffc00400947 */ /* 0x000fec000383ffff */
.L_x_720:
[----:B------:R-:W-:-:S06]  /*11880*/  ULOP3.LUT UR16, UR16, 0x3, URZ, 0xc0, !UPT ;  /* 0x0000000310107892 */ /* 0x000fcc000f8ec03f */
[----:B------:R-:W-:-:S04]  /*11890*/  ISETP.NE.U32.AND P0, PT, RZ, UR16, PT ;  /* 0x00000010ff007c0c */ /* 0x000fc8000bf05070 */
[----:B------:R-:W-:-:S13]  /*118a0*/  ISETP.NE.AND.EX P0, PT, RZ, RZ, PT, P0 ;  /* 0x000000ffff00720c */ /* 0x000fda0003f05300 */
[----:B------:R-:W-:Y:S05]  /*118b0*/  @!P0 BRA `(.L_x_719) ;  /* 0x0000000000f08947 */ /* 0x000fea0003800000 */
[----:B------:R-:W-:Y:S01]  /*118c0*/  UIMAD UR11, UR5, UR18, URZ ;  /* 0x00000012050b72a4 */ /* 0x000fe2000f8e023f */
[----:B------:R-:W-:Y:S01]  /*118d0*/  MOV R15, UR4 ;  /* 0x00000004000f7c02 */ /* 0x000fe20008000f00 */
[----:B------:R-:W-:Y:S01]  /*118e0*/  ULDC.64 UR12, c[0x0][0x230] ;  /* 0x00008c00000c7ab9 */ /* 0x000fe20000000a00 */
[----:B------:R-:W-:Y:S01]  /*118f0*/  MOV R30, R26 ;  /* 0x0000001a001e7202 */ /* 0x000fe20000000f00 */
[----:B------:R-:W-:Y:S02]  /*11900*/  ULEA UR10, UP0, UR4, UR12, 0x3 ;  /* 0x0000000c040a7291 */ /* 0x000fe4000f80183f */
[----:B------:R-:W-:Y:S02]  /*11910*/  UIMAD UR12, UR4, UR19, UR11 ;  /* 0x00000013040c72a4 */ /* 0x000fe4000f8e020b */
[----:B------:R-:W-:Y:S01]  /*11920*/  IMAD.WIDE.U32 R14, R15, UR18, R30 ;  /* 0x000000120f0e7c25 */ /* 0x000fe2000f8e001e */
[----:B------:R-:W-:Y:S01]  /*11930*/  ULDC.64 UR14, c[0x0][0x218] ;  /* 0x00008600000e7ab9 */ /* 0x000fe20000000a00 */
[----:B------:R-:W-:Y:S01]  /*11940*/  ULEA.HI.X UR5, UR4, UR13, UR5, 0x3, UP0 ;  /* 0x0000000d04057291 */ /* 0x000fe200080f1c05 */
[----:B------:R-:W-:Y:S01]  /*11950*/  MOV R12, UR10 ;  /* 0x0000000a000c7c02 */ /* 0x000fe20008000f00 */
[----:B------:R-:W-:Y:S01]  /*11960*/  VIADD R13, R15, UR12 ;  /* 0x0000000c0f0d7c36 */ /* 0x000fe20008000000 */
[----:B------:R-:W-:-:S04]  /*11970*/  LEA R16, P0, R14, UR14, 0x3 ;  /* 0x0000000e0e107c11 */ /* 0x000fc8000f8018ff */
[----:B------:R-:W-:Y:S02]  /*11980*/  LEA.HI.X R17, R14, UR15, R13, 0x3, P0 ;  /* 0x0000000f0e117c11 */ /* 0x000fe400080f1c0d */
[----:B------:R-:W-:-:S03]  /*11990*/  MOV R13, UR5 ;  /* 0x00000005000d7c02 */ /* 0x000fc60008000f00 */
        /* <DEDUP_REMOVED lines=13> */
[----:B------:R-:W-:Y:S01]  /*11a70*/  ULDC.64 UR10, c[0x0][0x238] ;  /* 0x00008e00000a7ab9 */ /* 0x000fe20000000a00 */
[----:B------:R-:W-:Y:S01]  /*11a80*/  UISETP.NE.U32.AND UP0, UPT, UR16, 0x2, UPT ;  /* 0x000000021000788c */ /* 0x000fe2000bf05070 */
[----:B------:R-:W-:Y:S01]  /*11a90*/  MOV R19, UR18 ;  /* 0x0000001200137c02 */ /* 0x000fe20008000f00 */
[----:B------:R-:W-:Y:S01]  /*11aa0*/  UIMAD.WIDE.U32 UR4, UR4, UR18, UR10 ;  /* 0x00000012040472a5 */ /* 0x000fe2000f8e000a */
[----:B------:R-:W2:Y:S01]  /*11ab0*/  LDG.E.64 R16, desc[UR6][R12.64+0x8] ;  /* 0x000008060c107981 */ /* 0x000ea2000c1e1b00 */
[----:B------:R-:W-:Y:S01]  /*11ac0*/  UISETP.NE.AND.EX UP0, UPT, URZ, URZ, UPT, UP0 ;  /* 0x0000003f3f00728c */ /* 0x000fe2000bf05300 */
[----:B------:R-:W-:Y:S01]  /*11ad0*/  IMAD.U32 R23, RZ, RZ, UR18 ;  /* 0x00000012ff177e24 */ /* 0x000fe2000f8e00ff */
[----:B------:R-:W-:Y:S02]  /*11ae0*/  MOV R22, UR19 ;  /* 0x0000001300167c02 */ /* 0x000fe40008000f00 */
[----:B------:R-:W-:Y:S02]  /*11af0*/  IADD3 R26, P0, R26, UR4, RZ ;  /* 0x000000041a1a7c10 */ /* 0x000fe4000ff1e0ff */
[----:B------:R-:W-:-:S02]  /*11b00*/  MOV R15, UR5 ;  /* 0x00000005000f7c02 */ /* 0x000fc40008000f00 */
        /* <DEDUP_REMOVED lines=14> */
[----:B------:R-:W-:-:S04]  /*11bf0*/  MOV R7, R14 ;  /* 0x0000000e00077202 */ /* 0x000fc80000000f00 */
[----:B------:R-:W-:Y:S01]  /*11c00*/  IADD3 R8, R15, R21, RZ ;  /* 0x000000150f087210 */ /* 0x000fe20007ffe0ff */
[----:B---3--:R-:W-:Y:S02]  /*11c10*/  @P2 IMAD R17, R19, R12, RZ ;  /* 0x0000000c13112224 */ /* 0x008fe400078e02ff */
[----:B------:R-:W-:Y:S01]  /*11c20*/  @P2 IMAD.MOV.U32 R14, RZ, RZ, R7 ;  /* 0x000000ffff0e2224 */ /* 0x000fe200078e0007 */
[----:B------:R-:W-:Y:S01]  /*11c30*/  @P2 MOV R15, R8 ;  /* 0x00000008000f2202 */ /* 0x000fe20000000f00 */
[C---:B------:R-:W-:Y:S02]  /*11c40*/  @P2 IMAD R17, R18.reuse, R13, R17 ;  /* 0x0000000d12112224 */ /* 0x040fe400078e0211 */
[----:B------:R-:W-:-:S04]  /*11c50*/  @P2 IMAD.WIDE.U32 R12, R18, R12, R14 ;  /* 0x0000000c120c2225 */ /* 0x000fc800078e000e */
[----:B------:R-:W-:Y:S01]  /*11c60*/  @P2 IMAD.MOV.U32 R7, RZ, RZ, R12 ;  /* 0x000000ffff072224 */ /* 0x000fe200078e000c */
[----:B------:R-:W-:-:S07]  /*11c70*/  @P2 IADD3 R8, R13, R17, RZ ;  /* 0x000000110d082210 */ /* 0x000fce0007ffe0ff */
.L_x_719:
[----:B------:R-:W-:Y:S05]  /*11c80*/  BSYNC B0 ;  /* 0x0000000000007941 */ /* 0x000fea0003800000 */
.L_x_718:
[----:B------:R-:W-:Y:S01]  /*11c90*/  IADD3 R12, R29, 0x200, RZ ;  /* 0x000002001d0c7810 */ /* 0x000fe20007ffe0ff */
[----:B------:R-:W-:Y:S03]  /*11ca0*/  BSSY B0, `(.L_x_725) ;  /* 0x0000182000007945 */ /* 0x000fe60003800000 */
[----:B------:R-:W-:-:S13]  /*11cb0*/  ISETP.GE.AND P0, PT, R12, UR9, PT ;  /* 0x000000090c007c0c */ /* 0x000fda000bf06270 */
[----:B------:R-:W-:Y:S05]  /*11cc0*/  @P0 BRA `(.L_x_726) ;  /* 0x0000001400fc0947 */ /* 0x000fea0003800000 */
[----:B------:R-:W-:Y:S01]  /*11cd0*/  ULDC.64 UR10, c[0x0][0x228] ;  /* 0x00008a00000a7ab9 */ /* 0x000fe20000000a00 */
[----:B------:R-:W-:Y:S01]  /*11ce0*/  ULDC.64 UR16, c[0x0][0x238] ;  /* 0x00008e0000107ab9 */ /* 0x000fe20000000a00 */
[----:B------:R-:W-:Y:S01]  /*11cf0*/  UIADD3 UR4, UP0, UR10, -0x1, URZ ;  /* 0xffffffff0a047890 */ /* 0x000fe2000ff1e03f */
[----:B------:R-:W-:Y:S01]  /*11d00*/  IMAD.MOV.U32 R6, RZ, RZ, RZ ;  /* 0x000000ffff067224 */ /* 0x000fe200078e00ff */
        /* <DEDUP_REMOVED lines=11> */
[----:B------:R-:W-:-:S03]  /*11dc0*/  HFMA2.MMA R5, -RZ, RZ, 0, 0 ;  /* 0x00000000ff057435 */ /* 0x000fc600000001ff */
        /* <DEDUP_REMOVED lines=25> */
.L_x_730:
[----:B------:R-:W-:Y:S01]  /*11f60*/  ULEA UR12, UP0, UR4, UR20, 0x3 ;  /* 0x00000014040c7291 */ /* 0x000fe2000f80183f */
[----:B------:R-:W-:Y:S01]  /*11f70*/  IMAD.MOV.U32 R12, RZ, RZ, R24 ;  /* 0x000000ffff0c7224 */ /* 0x000fe200078e0018 */
[----:B------:R-:W-:Y:S02]  /*11f80*/  MOV R13, R25 ;  /* 0x00000019000d7202 */ /* 0x000fe40000000f00 */
[----:B------:R-:W-:Y:S02]  /*11f90*/  ULEA.HI.X UR13, UR4, UR21, UR5, 0x3, UP0 ;  /* 0x00000015040d7291 */ /* 0x000fe400080f1c05 */
[----:B------:R-:W-:Y:S01]  /*11fa0*/  MOV R18, UR12 ;  /* 0x0000000c00127c02 */ /* 0x000fe20008000f00 */
[----:B------:R-:W2:Y:S03]  /*11fb0*/  LDG.E.64.CONSTANT R20, desc[UR6][R12.64] ;  /* 0x000000060c147981 */ /* 0x000ea6000c1e9b00 */
[----:B------:R-:W-:-:S05]  /*11fc0*/  MOV R19, UR13 ;  /* 0x0000000d00137c02 */ /* 0x000fca0008000f00 */
[----:B------:R-:W2:Y:S01]  /*11fd0*/  LDG.E.64 R22, desc[UR6][R18.64] ;  /* 0x0000000612167981 */ /* 0x000ea2000c1e1b00 */
[----:B------:R-:W-:-:S03]  /*11fe0*/  IADD3 R16, P2, R24, UR18, RZ ;  /* 0x0000001218107c10 */ /* 0x000fc6000ff5e0ff */
[----:B------:R-:W3:Y:S01]  /*11ff0*/  LDG.E.64 R14, desc[UR6][R18.64+0x8] ;  /* 0x00000806120e7981 */ /* 0x000ee2000c1e1b00 */
        /* <DEDUP_REMOVED lines=22> */
[-C--:B--2---:R-:W-:Y:S02]  /*12160*/  IMAD R5, R21, R22.reuse, RZ ;  /* 0x0000001615057224 */ /* 0x084fe400078e02ff */
[----:B------:R-:W-:-:S04]  /*12170*/  IMAD.WIDE.U32 R24, R20, R22, R24 ;  /* 0x0000001614187225 */ /* 0x000fc800078e0018 */
[----:B------:R-:W-:Y:S02]  /*12180*/  IMAD R5, R20, R23, R5 ;  /* 0x0000001714057224 */ /* 0x000fe400078e0205 */
[----:B------:R-:W2:Y:S04]  /*12190*/  LDG.E.64 R22, desc[UR6][R18.64+0x20] ;  /* 0x0000200612167981 */ /* 0x000ea8000c1e1b00 */
[----:B------:R0:W2:Y:S01]  /*121a0*/  LDG.E.64.CONSTANT R20, desc[UR6][R16.64] ;  /* 0x0000000610147981 */ /* 0x0000a2000c1e9b00 */
[----:B------:R-:W-:Y:S01]  /*121b0*/  IMAD.IADD R25, R25, 0x1, R5 ;  /* 0x0000000119197824 */ /* 0x000fe200078e0205 */
[----:B0-----:R-:W-:Y:S01]  /*121c0*/  IADD3 R16, P2, R16, UR18, RZ ;  /* 0x0000001210107c10 */ /* 0x001fe2000ff5e0ff */
[----:B---3--:R-:W-:-:S03]  /*121d0*/  IMAD R5, R13, R14, RZ ;  /* 0x0000000e0d057224 */ /* 0x008fc600078e02ff */
        /* <DEDUP_REMOVED lines=57> */
[C---:B------:R-:W-:Y:S02]  /*12570*/  IMAD.WIDE.U32 R26, R22.reuse, R20, R24 ;  /* 0x00000014161a7225 */ /* 0x040fe400078e0018 */
[----:B------:R-:W2:Y:S02]  /*12580*/  LDG.E.64 R24, desc[UR6][R18.64+0x60] ;  /* 0x0000600612187981 */ /* 0x000ea4000c1e1b00 */
[----:B------:R-:W-:Y:S02]  /*12590*/  IMAD R5, R22, R21, R5 ;  /* 0x0000001516057224 */ /* 0x000fe400078e0205 */
[----:B------:R-:W2:Y:S01]  /*125a0*/  LDG.E.64.CONSTANT R20, desc[UR6][R16.64] ;  /* 0x0000000610147981 */ /* 0x000ea2000c1e9b00 */
[----:B------:R-:W-:-:S02]  /*125b0*/  IADD3 R22, P2, R16, UR18, RZ ;  /* 0x0000001210167c10 */ /* 0x000fc4000ff5e0ff */
[----:B------:R-:W-:Y:S02]  /*125c0*/  IADD3 R27, R27, R5, RZ ;  /* 0x000000051b1b7210 */ /* 0x000fe40007ffe0ff */
[----:B------:R-:W-:-:S05]  /*125d0*/  IADD3.X R23, R17, UR14, RZ, P2, !PT ;  /* 0x0000000e11177c10 */ /* 0x000fca00097fe4ff */
[----:B------:R-:W4:Y:S01]  /*125e0*/  LDG.E.64.CONSTANT R16, desc[UR6][R22.64] ;  /* 0x0000000616107981 */ /* 0x000f22000c1e9b00 */
[-C--:B---3--:R-:W-:Y:S02]  /*125f0*/  IMAD R5, R15, R12.reuse, RZ ;  /* 0x0000000c0f057224 */ /* 0x088fe400078e02ff */
[----:B------:R-:W-:Y:S01]  /*12600*/  IMAD.WIDE.U32 R26, R14, R12, R26 ;  /* 0x0000000c0e1a7225 */ /* 0x000fe200078e001a */
[----:B------:R-:W-:-:S03]  /*12610*/  IADD3 R12, P2, R22, UR18, RZ ;  /* 0x00000012160c7c10 */ /* 0x000fc6000ff5e0ff */
[----:B------:R-:W-:Y:S02]  /*12620*/  IMAD R5, R14, R13, R5 ;  /* 0x0000000d0e057224 */ /* 0x000fe400078e0205 */
[----:B------:R-:W4:Y:S02]  /*12630*/  LDG.E.64 R14, desc[UR6][R18.64+0x68] ;  /* 0x00006806120e7981 */ /* 0x000f24000c1e1b00 */
[----:B------:R-:W-:Y:S01]  /*12640*/  IMAD.IADD R27, R27, 0x1, R5 ;  /* 0x000000011b1b7824 */ /* 0x000fe200078e0205 */
[----:B------:R-:W-:Y:S02]  /*12650*/  IADD3.X R13, R23, UR14, RZ, P2, !PT ;  /* 0x0000000e170d7c10 */ /* 0x000fe400097fe4ff */
[----:B------:R-:W3:Y:S01]  /*12660*/  LDG.E.64 R22, desc[UR6][R18.64+0x70] ;  /* 0x0000700612167981 */ /* 0x000ee2000c1e1b00 */
[----:B--2---:R-:W-:-:S04]  /*12670*/  IMAD R5, R21, R24, RZ ;  /* 0x0000001815057224 */ /* 0x004fc800078e02ff */
[C---:B------:R-:W-:Y:S02]  /*12680*/  IMAD R5, R20.reuse, R25, R5 ;  /* 0x0000001914057224 */ /* 0x040fe400078e0205 */
[----:B------:R-:W-:Y:S02]  /*12690*/  IMAD.WIDE.U32 R24, R20, R24, R26 ;  /* 0x0000001814187225 */ /* 0x000fe400078e001a */
[----:B------:R0:W3:Y:S04]  /*126a0*/  LDG.E.64.CONSTANT R20, desc[UR6][R12.64] ;  /* 0x000000060c147981 */ /* 0x0000e8000c1e9b00 */
[----:B------:R-:W2:Y:S01]  /*126b0*/  LDG.E.64 R26, desc[UR6][R18.64+0x78] ;  /* 0x00007806121a7981 */ /* 0x000ea2000c1e1b00 */
[----:B0-----:R-:W-:-:S04]  /*126c0*/  IADD3 R12, P2, R12, UR18, RZ ;  /* 0x000000120c0c7c10 */ /* 0x001fc8000ff5e0ff */
[----:B------:R-:W-:-:S05]  /*126d0*/  IADD3.X R13, R13, UR14, RZ, P2, !PT ;  /* 0x0000000e0d0d7c10 */ /* 0x000fca00097fe4ff */
[----:B------:R-:W2:Y:S01]  /*126e0*/  LDG.E.64.CONSTANT R18, desc[UR6][R12.64] ;  /* 0x000000060c127981 */ /* 0x000ea2000c1e9b00 */
[----:B------:R-:W-:Y:S01]  /*126f0*/  IADD3 R25, R25, R5, RZ ;  /* 0x0000000519197210 */ /* 0x000fe20007ffe0ff */
[----:B----4-:R-:W-:Y:S01]  /*12700*/  IMAD R5, R17, R14, RZ ;  /* 0x0000000e11057224 */ /* 0x010fe200078e02ff */
[----:B------:R-:W-:-:S03]  /*12710*/  UIADD3 UR10, UP0, UR10, -0x10, URZ ;  /* 0xfffffff00a0a7890 */ /* 0x000fc6000ff1e03f */
[C---:B------:R-:W-:Y:S01]  /*12720*/  IMAD R5, R16.reuse, R15, R5 ;  /* 0x0000000f10057224 */ /* 0x040fe200078e0205 */
[----:B------:R-:W-:Y:S01]  /*12730*/  UIADD3.X UR11, UR11, -0x1, URZ, UP0, !UPT ;  /* 0xffffffff0b0b7890 */ /* 0x000fe200087fe43f */
[----:B------:R-:W-:Y:S01]  /*12740*/  IMAD.WIDE.U32 R14, R16, R14, R24 ;  /* 0x0000000e100e7225 */ /* 0x000fe200078e0018 */
[----:B------:R-:W-:-:S04]  /*12750*/  UISETP.GT.U32.AND UP0, UPT, UR10, 0xc, UPT ;  /* 0x0000000c0a00788c */ /* 0x000fc8000bf04070 */
[----:B------:R-:W-:Y:S01]  /*12760*/  UISETP.GT.AND.EX UP0, UPT, UR11, URZ, UPT, UP0 ;  /* 0x0000003f0b00728c */ /* 0x000fe2000bf04300 */
[----:B------:R-:W-:-:S05]  /*12770*/  IADD3 R15, R15, R5, RZ ;  /* 0x000000050f0f7210 */ /* 0x000fca0007ffe0ff */
[----:B------:R-:W-:Y:S01]  /*12780*/  PLOP3.LUT P3, PT, PT, PT, UP0, 0x80, 0x0 ;  /* 0x000000000000781c */ /* 0x000fe20003f6f008 */
[----:B------:R-:W-:Y:S01]  /*12790*/  UIADD3 UR4, UP1, UR4, 0x10, URZ ;  /* 0x0000001004047890 */ /* 0x000fe2000ff3e03f */
[----:B------:R-:W-:-:S03]  /*127a0*/  IADD3 R24, P2, R12, UR18, RZ ;  /* 0x000000120c187c10 */ /* 0x000fc6000ff5e0ff */
[----:B------:R-:W-:Y:S01]  /*127b0*/  UIADD3.X UR5, URZ, UR5, URZ, UP1, !UPT ;  /* 0x000000053f057290 */ /* 0x000fe20008ffe43f */
[----:B------:R-:W-:Y:S01]  /*127c0*/  IADD3.X R25, R13, UR14, RZ, P2, !PT ;  /* 0x0000000e0d197c10 */ /* 0x000fe200097fe4ff */
        /* <DEDUP_REMOVED lines=8> */
[----:B------:R-:W-:Y:S01]  /*12850*/  MOV R5, R14 ;  /* 0x0000000e00057202 */ /* 0x000fe20000000f00 */
[----:B------:R-:W-:Y:S06]  /*12860*/  @P3 BRA `(.L_x_730) ;  /* 0xfffffff400bc3947 */ /* 0x000fec000383ffff */
.L_x_729:
        /* <DEDUP_REMOVED lines=15> */
[----:B------:R-:W-:-:S05]  /*12960*/  IADD3.X R17, R25, UR14, RZ, P0, !PT ;  /* 0x0000000e19117c10 */ /* 0x000fca00087fe4ff */
[----:B------:R0:W3:Y:S01]  /*12970*/  LDG.E.64.CONSTANT R18, desc[UR6][R16.64] ;  /* 0x0000000610127981 */ /* 0x0000e2000c1e9b00 */
[----:B------:R-:W-:Y:S02]  /*12980*/  MOV R24, R5 ;  /* 0x0000000500187202 */ /* 0x000fe40000000f00 */
        /* <DEDUP_REMOVED lines=14> */
[----:B------:R-:W3:Y:S01]  /*12a70*/  LDG.E.64.CONSTANT R18, desc[UR6][R16.64] ;  /* 0x0000000610127981 */ /* 0x000ee2000c1e9b00 */
[----:B------:R-:W-:-:S03]  /*12a80*/  IADD3 R24, P0, R16, UR18, RZ ;  /* 0x0000001210187c10 */ /* 0x000fc6000ff1e0ff */
[----:B------:R-:W3:Y:S01]  /*12a90*/  LDG.E.64 R14, desc[UR6][R12.64+0x18] ;  /* 0x000018060c0e7981 */ /* 0x000ee2000c1e1b00 */
[----:B------:R-:W-:Y:S02]  /*12aa0*/  IADD3 R27, R27, R5, RZ ;  /* 0x000000051b1b7210 */ /* 0x000fe40007ffe0ff */
[----:B------:R-:W-:Y:S02]  /*12ab0*/  IADD3.X R25, R17, UR14, RZ, P0, !PT ;  /* 0x0000000e11197c10 */ /* 0x000fe400087fe4ff */
[----:B------:R-:W4:Y:S01]  /*12ac0*/  LDG.E.64 R16, desc[UR6][R12.64+0x20] ;  /* 0x000020060c107981 */ /* 0x000f22000c1e1b00 */
[----:B--2---:R-:W-:-:S04]  /*12ad0*/  IMAD R5, R21, R22, RZ ;  /* 0x0000001615057224 */ /* 0x004fc800078e02ff */
[C---:B------:R-:W-:Y:S02]  /*12ae0*/  IMAD R5, R20.reuse, R23, R5 ;  /* 0x0000001714057224 */ /* 0x040fe400078e0205 */
[----:B------:R-:W-:Y:S02]  /*12af0*/  IMAD.WIDE.U32 R22, R20, R22, R26 ;  /* 0x0000001614167225 */ /* 0x000fe400078e001a */
[----:B------:R0:W4:Y:S03]  /*12b00*/  LDG.E.64.CONSTANT R20, desc[UR6][R24.64] ;  /* 0x0000000618147981 */ /* 0x000126000c1e9b00 */
[----:B------:R-:W-:Y:S02]  /*12b10*/  IADD3 R23, R23, R5, RZ ;  /* 0x0000000517177210 */ /* 0x000fe40007ffe0ff */
[----:B0-----:R-:W-:Y:S01]  /*12b20*/  IADD3 R24, P0, R24, UR18, RZ ;  /* 0x0000001218187c10 */ /* 0x001fe2000ff1e0ff */
[----:B---3--:R-:W-:-:S03]  /*12b30*/  IMAD R5, R19, R14, RZ ;  /* 0x0000000e13057224 */ /* 0x008fc600078e02ff */
[----:B------:R-:W-:Y:S01]  /*12b40*/  IADD3.X R25, R25, UR14, RZ, P0, !PT ;  /* 0x0000000e19197c10 */ /* 0x000fe200087fe4ff */
[C---:B------:R-:W-:Y:S02]  /*12b50*/  IMAD R5, R18.reuse, R15, R5 ;  /* 0x0000000f12057224 */ /* 0x040fe400078e0205 */
[----:B------:R-:W-:Y:S02]  /*12b60*/  IMAD.WIDE.U32 R26, R18, R14, R22 ;  /* 0x0000000e121a7225 */ /* 0x000fe400078e0016 */
[----:B------:R-:W2:Y:S01]  /*12b70*/  LDG.E.64 R14, desc[UR6][R12.64+0x28] ;  /* 0x000028060c0e7981 */ /* 0x000ea2000c1e1b00 */
[----:B------:R-:W-:-:S03]  /*12b80*/  IADD3 R18, P0, R24, UR18, RZ ;  /* 0x0000001218127c10 */ /* 0x000fc6000ff1e0ff */
[----:B------:R-:W2:Y:S01]  /*12b90*/  LDG.E.64.CONSTANT R22, desc[UR6][R24.64] ;  /* 0x0000000618167981 */ /* 0x000ea2000c1e9b00 */
[----:B------:R-:W-:Y:S01]  /*12ba0*/  IMAD.IADD R27, R27, 0x1, R5 ;  /* 0x000000011b1b7824 */ /* 0x000fe200078e0205 */
[----:B------:R-:W-:Y:S02]  /*12bb0*/  IADD3.X R19, R25, UR14, RZ, P0, !PT ;  /* 0x0000000e19137c10 */ /* 0x000fe400087fe4ff */
[----:B------:R-:W3:Y:S01]  /*12bc0*/  LDG.E.64 R24, desc[UR6][R12.64+0x30] ;  /* 0x000030060c187981 */ /* 0x000ee2000c1e1b00 */
[-C--:B----4-:R-:W-:Y:S02]  /*12bd0*/  IMAD R5, R21, R16.reuse, RZ ;  /* 0x0000001015057224 */ /* 0x090fe400078e02ff */
[----:B------:R-:W-:Y:S01]  /*12be0*/  IMAD.WIDE.U32 R26, R20, R16, R26 ;  /* 0x00000010141a7225 */ /* 0x000fe200078e001a */
[----:B------:R-:W-:-:S03]  /*12bf0*/  IADD3 R16, P0, R18, UR18, RZ ;  /* 0x0000001212107c10 */ /* 0x000fc6000ff1e0ff */
[----:B------:R-:W-:Y:S02]  /*12c00*/  IMAD R5, R20, R17, R5 ;  /* 0x0000001114057224 */ /* 0x000fe400078e0205 */
[----:B------:R-:W3:Y:S01]  /*12c10*/  LDG.E.64.CONSTANT R20, desc[UR6][R18.64] ;  /* 0x0000000612147981 */ /* 0x000ee2000c1e9b00 */
[----:B------:R-:W-:-:S03]  /*12c20*/  IADD3.X R17, R19, UR14, RZ, P0, !PT ;  /* 0x0000000e13117c10 */ /* 0x000fc600087fe4ff */
[----:B------:R-:W4:Y:S04]  /*12c30*/  LDG.E.64 R18, desc[UR6][R12.64+0x38] ;  /* 0x000038060c127981 */ /* 0x000f28000c1e1b00 */
[----:B------:R-:W4:Y:S01]  /*12c40*/  LDG.E.64.CONSTANT R12, desc[UR6][R16.64] ;  /* 0x00000006100c7981 */ /* 0x000f22000c1e9b00 */
[----:B------:R-:W-:Y:S01]  /*12c50*/  IADD3 R27, R27, R5, RZ ;  /* 0x000000051b1b7210 */ /* 0x000fe20007ffe0ff */
[----:B--2---:R-:W-:-:S04]  /*12c60*/  IMAD R5, R23, R14, RZ ;  /* 0x0000000e17057224 */ /* 0x004fc800078e02ff */
[C---:B------:R-:W-:Y:S02]  /*12c70*/  IMAD R5, R22.reuse, R15, R5 ;  /* 0x0000000f16057224 */ /* 0x040fe400078e0205 */
[----:B------:R-:W-:-:S05]  /*12c80*/  IMAD.WIDE.U32 R14, R22, R14, R26 ;  /* 0x0000000e160e7225 */ /* 0x000fca00078e001a */
[----:B------:R-:W-:Y:S01]  /*12c90*/  IADD3 R15, R15, R5, RZ ;  /* 0x000000050f0f7210 */ /* 0x000fe20007ffe0ff */
[----:B------:R-:W-:Y:S01]  /*12ca0*/  UIADD3 UR10, UP1, UR10, -0x8, URZ ;  /* 0xfffffff80a0a7890 */ /* 0x000fe2000ff3e03f */
[----:B------:R-:W-:Y:S01]  /*12cb0*/  PLOP3.LUT P0, PT, PT, PT, PT, 0x8, 0x0 ;  /* 0x000000000000781c */ /* 0x000fe20003f0e170 */
[----:B------:R-:W-:Y:S02]  /*12cc0*/  UIADD3 UR4, UP0, UR4, 0x8, URZ ;  /* 0x0000000804047890 */ /* 0x000fe4000ff1e03f */
[----:B------:R-:W-:Y:S02]  /*12cd0*/  UIADD3.X UR11, UR11, -0x1, URZ, UP1, !UPT ;  /* 0xffffffff0b0b7890 */ /* 0x000fe40008ffe43f */
[----:B------:R-:W-:Y:S01]  /*12ce0*/  UIADD3.X UR5, URZ, UR5, URZ, UP0, !UPT ;  /* 0x000000053f057290 */ /* 0x000fe200087fe43f */
[-C--:B---3--:R-:W-:Y:S02]  /*12cf0*/  IMAD R5, R21, R24.reuse, RZ ;  /* 0x0000001815057224 */ /* 0x088fe400078e02ff */
[----:B------:R-:W-:-:S04]  /*12d00*/  IMAD.WIDE.U32 R14, R20, R24, R14 ;  /* 0x00000018140e7225 */ /* 0x000fc800078e000e */
[----:B------:R-:W-:-:S04]  /*12d10*/  IMAD R5, R20, R25, R5 ;  /* 0x0000001914057224 */ /* 0x000fc800078e0205 */
[----:B------:R-:W-:Y:S01]  /*12d20*/  IMAD.IADD R15, R15, 0x1, R5 ;  /* 0x000000010f0f7824 */ /* 0x000fe200078e0205 */
[----:B------:R-:W-:Y:S01]  /*12d30*/  IADD3 R24, P2, R16, UR18, RZ ;  /* 0x0000001210187c10 */ /* 0x000fe2000ff5e0ff */
[----:B----4-:R-:W-:-:S04]  /*12d40*/  IMAD R13, R13, R18, RZ ;  /* 0x000000120d0d7224 */ /* 0x010fc800078e02ff */
[C---:B------:R-:W-:Y:S02]  /*12d50*/  IMAD R5, R12.reuse, R19, R13 ;  /* 0x000000130c057224 */ /* 0x040fe400078e020d */
[----:B------:R-:W-:Y:S01]  /*12d60*/  IMAD.WIDE.U32 R12, R12, R18, R14 ;  /* 0x000000120c0c7225 */ /* 0x000fe200078e000e */
[----:B------:R-:W-:-:S04]  /*12d70*/  IADD3.X R25, R17, UR14, RZ, P2, !PT ;  /* 0x0000000e11197c10 */ /* 0x000fc800097fe4ff */
[----:B------:R-:W-:Y:S02]  /*12d80*/  IADD3 R6, R13, R5, RZ ;  /* 0x000000050d067210 */ /* 0x000fe40007ffe0ff */
[----:B------:R-:W-:-:S07]  /*12d90*/  MOV R5, R12 ;  /* 0x0000000c00057202 */ /* 0x000fce0000000f00 */
.L_x_731:
[----:B------:R-:W-:-:S04]  /*12da0*/  ISETP.NE.U32.AND P2, PT, RZ, UR10, PT ;  /* 0x0000000aff007c0c */ /* 0x000fc8000bf45070 */
[----:B------:R-:W-:-:S13]  /*12db0*/  ISETP.NE.OR.EX P0, PT, RZ, UR11, P0, P2 ;  /* 0x0000000bff007c0c */ /* 0x000fda0008705720 */
[----:B------:R-:W-:Y:S05]  /*12dc0*/  @!P0 BRA `(.L_x_727) ;  /* 0x0000000000c08947 */ /* 0x000fea0003800000 */
.L_x_728:
[----:B------:R-:W-:Y:S01]  /*12dd0*/  ULEA UR12, UP0, UR4, UR22, 0x3 ;  /* 0x00000016040c7291 */ /* 0x000fe2000f80183f */
[----:B------:R-:W-:Y:S01]  /*12de0*/  MOV R14, R24 ;  /* 0x00000018000e7202 */ /* 0x000fe20000000f00 */
[----:B------:R-:W-:Y:S02]  /*12df0*/  IMAD.MOV.U32 R15, RZ, RZ, R25 ;  /* 0x000000ffff0f7224 */ /* 0x000fe400078e0019 */
[----:B------:R-:W-:Y:S02]  /*12e00*/  ULEA.HI.X UR13, UR4, UR23, UR5, 0x3, UP0 ;  /* 0x00000017040d7291 */ /* 0x000fe400080f1c05 */
[----:B------:R-:W-:Y:S02]  /*12e10*/  IMAD.U32 R12, RZ, RZ, UR12 ;  /* 0x0000000cff0c7e24 */ /* 0x000fe4000f8e00ff */
[----:B------:R-:W2:Y:S02]  /*12e20*/  LDG.E.64.CONSTANT R14, desc[UR6][R14.64] ;  /* 0x000000060e0e7981 */ /* 0x000ea4000c1e9b00 */
[----:B------:R-:W-:-:S05]  /*12e30*/  MOV R13, UR13 ;  /* 0x0000000d000d7c02 */ /* 0x000fca0008000f00 */
[----:B------:R-:W2:Y:S01]  /*12e40*/  LDG.E.64 R16, desc[UR6][R12.64] ;  /* 0x000000060c107981 */ /* 0x000ea2000c1e1b00 */
[----:B------:R-:W-:-:S04]  /*12e50*/  IADD3 R18, P0, R24, UR18, RZ ;  /* 0x0000001218127c10 */ /* 0x000fc8000ff1e0ff */
[----:B------:R-:W-:Y:S02]  /*12e60*/  IADD3.X R19, R25, UR14, RZ, P0, !PT ;  /* 0x0000000e19137c10 */ /* 0x000fe400087fe4ff */
[----:B------:R-:W-:Y:S01]  /*12e70*/  IADD3 R20, P0, R18, UR18, RZ ;  /* 0x0000001212147c10 */ /* 0x000fe2000ff1e0ff */
[----:B------:R-:W3:Y:S04]  /*12e80*/  LDG.E.64 R24, desc[UR6][R12.64+0x8] ;  /* 0x000008060c187981 */ /* 0x000ee8000c1e1b00 */
[----:B------:R0:W3:Y:S01]  /*12e90*/  LDG.E.64.CONSTANT R22, desc[UR6][R18.64] ;  /* 0x0000000612167981 */ /* 0x0000e2000c1e9b00 */
[----:B------:R-:W-:Y:S02]  /*12ea0*/  IADD3.X R21, R19, UR14, RZ, P0, !PT ;  /* 0x0000000e13157c10 */ /* 0x000fe400087fe4ff */
[----:B0-----:R-:W-:-:S02]  /*12eb0*/  MOV R18, R5 ;  /* 0x0000000500127202 */ /* 0x001fc40000000f00 */
[----:B------:R-:W-:Y:S01]  /*12ec0*/  MOV R19, R6 ;  /* 0x0000000600137202 */ /* 0x000fe20000000f00 */
[----:B--2---:R-:W-:Y:S02]  /*12ed0*/  IMAD R27, R15, R16, RZ ;  /* 0x000000100f1b7224 */ /* 0x004fe400078e02ff */
[----:B------:R-:W-:-:S04]  /*12ee0*/  IMAD.WIDE.U32 R18, R16, R14, R18 ;  /* 0x0000000e10127225 */ /* 0x000fc800078e0012 */
[----:B------:R-:W-:Y:S02]  /*12ef0*/  IMAD R5, R17, R14, R27 ;  /* 0x0000000e11057224 */ /* 0x000fe400078e021b */
[----:B------:R-:W2:Y:S01]  /*12f00*/  LDG.E.64.CONSTANT R26, desc[UR6][R20.64] ;  /* 0x00000006141a7981 */ /* 0x000ea2000c1e9b00 */
[----:B------:R-:W-:-:S03]  /*12f10*/  IADD3 R14, P0, R20, UR18, RZ ;  /* 0x00000012140e7c10 */ /* 0x000fc6000ff1e0ff */
[----:B------:R-:W2:Y:S01]  /*12f20*/  LDG.E.64 R16, desc[UR6][R12.64+0x10] ;  /* 0x000010060c107981 */ /* 0x000ea2000c1e1b00 */
[----:B------:R-:W-:-:S05]  /*12f30*/  IADD3.X R15, R21, UR14, RZ, P0, !PT ;  /* 0x0000000e150f7c10 */ /* 0x000fca00087fe4ff */
[----:B------:R-:W4:Y:S04]  /*12f40*/  LDG.E.64.CONSTANT R20, desc[UR6][R14.64] ;  /* 0x000000060e147981 */ /* 0x000f28000c1e9b00 */
[----:B------:R-:W4:Y:S01]  /*12f50*/  LDG.E.64 R12, desc[UR6][R12.64+0x18] ;  /* 0x000018060c0c7981 */ /* 0x000f22000c1e1b00 */
[----:B------:R-:W-:Y:S02]  /*12f60*/  IMAD.IADD R19, R19, 0x1, R5 ;  /* 0x0000000113137824 */ /* 0x000fe400078e0205 */
[----:B---3--:R-:W-:Y:S02]  /*12f70*/  IMAD R5, R23, R24, RZ ;  /* 0x0000001817057224 */ /* 0x008fe400078e02ff */
[----:B------:R-:W-:Y:S01]  /*12f80*/  IMAD.WIDE.U32 R18, R24, R22, R18 ;  /* 0x0000001618127225 */ /* 0x000fe200078e0012 */
[----:B------:R-:W-:-:S03]  /*12f90*/  UIADD3 UR10, UP0, UR10, -0x4, URZ ;  /* 0xfffffffc0a0a7890 */ /* 0x000fc6000ff1e03f */
[----:B------:R-:W-:Y:S01]  /*12fa0*/  IMAD R5, R25, R22, R5 ;  /* 0x0000001619057224 */ /* 0x000fe200078e0205 */
[----:B------:R-:W-:-:S04]  /*12fb0*/  UIADD3.X UR11, UR11, -0x1, URZ, UP0, !UPT ;  /* 0xffffffff0b0b7890 */ /* 0x000fc800087fe43f */
[----:B------:R-:W-:Y:S02]  /*12fc0*/  IADD3 R19, R19, R5, RZ ;  /* 0x0000000513137210 */ /* 0x000fe40007ffe0ff */
[----:B------:R-:W-:-:S04]  /*12fd0*/  ISETP.NE.U32.AND P0, PT, RZ, UR10, PT ;  /* 0x0000000aff007c0c */ /* 0x000fc8000bf05070 */
[----:B------:R-:W-:Y:S01]  /*12fe0*/  ISETP.NE.AND.EX P0, PT, RZ, UR11, PT, P0 ;  /* 0x0000000bff007c0c */ /* 0x000fe2000bf05300 */
[----:B------:R-:W-:Y:S01]  /*12ff0*/  UIADD3 UR4, UP0, UR4, 0x4, URZ ;  /* 0x0000000404047890 */ /* 0x000fe2000ff1e03f */
[----:B------:R-:W-:-:S03]  /*13000*/  IADD3 R24, P2, R14, UR18, RZ ;  /* 0x000000120e187c10 */ /* 0x000fc6000ff5e0ff */
[----:B------:R-:W-:Y:S01]  /*13010*/  UIADD3.X UR5, URZ, UR5, URZ, UP0, !UPT ;  /* 0x000000053f057290 */ /* 0x000fe200087fe43f */
[----:B------:R-:W-:Y:S01]  /*13020*/  IADD3.X R25, R15, UR14, RZ, P2, !PT ;  /* 0x0000000e0f197c10 */ /* 0x000fe200097fe4ff */
[----:B--2---:R-:W-:-:S04]  /*13030*/  IMAD R5, R27, R16, RZ ;  /* 0x000000101b057224 */ /* 0x004fc800078e02ff */
[-C--:B------:R-:W-:Y:S02]  /*13040*/  IMAD R5, R17, R26.reuse, R5 ;  /* 0x0000001a11057224 */ /* 0x080fe400078e0205 */
[----:B------:R-:W-:-:S05]  /*13050*/  IMAD.WIDE.U32 R16, R16, R26, R18 ;  /* 0x0000001a10107225 */ /* 0x000fca00078e0012 */
[----:B------:R-:W-:Y:S01]  /*13060*/  IADD3 R17, R17, R5, RZ ;  /* 0x0000000511117210 */ /* 0x000fe20007ffe0ff */
[----:B----4-:R-:W-:-:S04]  /*13070*/  IMAD R5, R21, R12, RZ ;  /* 0x0000000c15057224 */ /* 0x010fc800078e02ff */
[-C--:B------:R-:W-:Y:S02]  /*13080*/  IMAD R5, R13, R20.reuse, R5 ;  /* 0x000000140d057224 */ /* 0x080fe400078e0205 */
[----:B------:R-:W-:-:S04]  /*13090*/  IMAD.WIDE.U32 R12, R12, R20, R16 ;  /* 0x000000140c0c7225 */ /* 0x000fc800078e0010 */
[----:B------:R-:W-:Y:S01]  /*130a0*/  IMAD.IADD R6, R13, 0x1, R5 ;  /* 0x000000010d067824 */ /* 0x000fe200078e0205 */
[----:B------:R-:W-:Y:S01]  /*130b0*/  MOV R5, R12 ;  /* 0x0000000c00057202 */ /* 0x000fe20000000f00 */
[----:B------:R-:W-:Y:S06]  /*130c0*/  @P0 BRA `(.L_x_728) ;  /* 0xfffffffc00400947 */ /* 0x000fec000383ffff */
.L_x_727:
        /* <DEDUP_REMOVED lines=19> */
[----:B------:R-:W-:Y:S01]  /*13200*/  UISETP.NE.U32.AND UP0, UPT, UR15, 0x1, UPT ;  /* 0x000000010f00788c */ /* 0x000fe2000bf05070 */
[----:B------:R-:W-:Y:S02]  /*13210*/  MOV R18, R5 ;  /* 0x0000000500127202 */ /* 0x000fe40000000f00 */
[----:B------:R-:W-:Y:S01]  /*13220*/  MOV R19, R6 ;  /* 0x0000000600137202 */ /* 0x000fe20000000f00 */
[----:B------:R-:W-:-:S06]  /*13230*/  UISETP.NE.AND.EX UP0, UPT, URZ, URZ, UPT, UP0 ;  /* 0x0000003f3f00728c */ /* 0x000fcc000bf05300 */
[----:B------:R-:W-:Y:S01]  /*13240*/  PLOP3.LUT P0, PT, PT, PT, UP0, 0x80, 0x0 ;  /* 0x000000000000781c */ /* 0x000fe20003f0f008 */
[-C--:B--2---:R-:W-:Y:S02]  /*13250*/  IMAD R15, R15, R16.reuse, RZ ;  /* 0x000000100f0f7224 */ /* 0x084fe400078e02ff */
[----:B------:R-:W-:-:S04]  /*13260*/  IMAD.WIDE.U32 R18, R14, R16, R18 ;  /* 0x000000100e127225 */ /* 0x000fc800078e0012 */
[----:B------:R-:W-:Y:S02]  /*13270*/  IMAD R15, R14, R17, R15 ;  /* 0x000000110e0f7224 */ /* 0x000fe400078e020f */
[----:B------:R-:W-:-:S03]  /*13280*/  IMAD.MOV.U32 R5, RZ, RZ, R18 ;  /* 0x000000ffff057224 */ /* 0x000fc600078e0012 */
[----:B------:R-:W-:Y:S01]  /*13290*/  IADD3 R6, R19, R15, RZ ;  /* 0x0000000f13067210 */ /* 0x000fe20007ffe0ff */
[----:B------:R-:W-:Y:S06]  /*132a0*/  @!P0 BRA `(.L_x_726) ;  /* 0x0000000000848947 */ /* 0x000fec0003800000 */
[----:B------:R-:W-:Y:S01]  /*132b0*/  ULDC.64 UR10, c[0x0][0x238] ;  /* 0x00008e00000a7ab9 */ /* 0x000fe20000000a00 */
[----:B------:R-:W-:Y:S01]  /*132c0*/  UISETP.NE.U32.AND UP0, UPT, UR15, 0x2, UPT ;  /* 0x000000020f00788c */ /* 0x000fe2000bf05070 */
[----:B------:R-:W-:Y:S01]  /*132d0*/  IMAD.U32 R19, RZ, RZ, UR16 ;  /* 0x00000010ff137e24 */ /* 0x000fe2000f8e00ff */
[----:B------:R-:W-:Y:S01]  /*132e0*/  UIMAD.WIDE.U32 UR4, UR4, UR16, UR10 ;  /* 0x00000010040472a5 */ /* 0x000fe2000f8e000a */
[----:B------:R-:W2:Y:S01]  /*132f0*/  LDG.E.64 R16, desc[UR6][R12.64+0x8] ;  /* 0x000008060c107981 */ /* 0x000ea2000c1e1b00 */
[----:B------:R-:W-:Y:S01]  /*13300*/  UISETP.NE.AND.EX UP0, UPT, URZ, URZ, UPT, UP0 ;  /* 0x0000003f3f00728c */ /* 0x000fe2000bf05300 */
[----:B------:R-:W-:Y:S02]  /*13310*/  MOV R23, UR16 ;  /* 0x0000001000177c02 */ /* 0x000fe40008000f00 */
[----:B------:R-:W-:Y:S02]  /*13320*/  MOV R22, UR17 ;  /* 0x0000001100167c02 */ /* 0x000fe40008000f00 */
[----:B------:R-:W-:-:S02]  /*13330*/  IADD3 R30, P0, R30, UR4, RZ ;  /* 0x000000041e1e7c10 */ /* 0x000fc4000ff1e0ff */
        /* <DEDUP_REMOVED lines=18> */
[----:B---3--:R-:W-:-:S03]  /*13460*/  @P2 IMAD R17, R19, R12, RZ ;  /* 0x0000000c13112224 */ /* 0x008fc600078e02ff */
[----:B------:R-:W-:Y:S01]  /*13470*/  @P2 MOV R15, R6 ;  /* 0x00000006000f2202 */ /* 0x000fe20000000f00 */
[C---:B------:R-:W-:Y:S02]  /*13480*/  @P2 IMAD R17, R18.reuse, R13, R17 ;  /* 0x0000000d12112224 */ /* 0x040fe400078e0211 */
[----:B------:R-:W-:-:S04]  /*13490*/  @P2 IMAD.WIDE.U32 R12, R18, R12, R14 ;  /* 0x0000000c120c2225 */ /* 0x000fc800078e000e */
[----:B------:R-:W-:Y:S01]  /*134a0*/  @P2 IMAD.IADD R6, R13, 0x1, R17 ;  /* 0x000000010d062824 */ /* 0x000fe200078e0211 */
[----:B------:R-:W-:-:S07]  /*134b0*/  @P2 MOV R5, R12 ;  /* 0x0000000c00052202 */ /* 0x000fce0000000f00 */
.L_x_726:
[----:B------:R-:W-:Y:S05]  /*134c0*/  BSYNC B0 ;  /* 0x0000000000007941 */ /* 0x000fea0003800000 */
.L_x_725:
[----:B------:R-:W-:Y:S01]  /*134d0*/  IADD3 R12, R29, 0x280, RZ ;  /* 0x000002801d0c7810 */ /* 0x000fe20007ffe0ff */
[----:B------:R-:W-:Y:S01]  /*134e0*/  ULDC.64 UR14, c[0x0][0x228] ;  /* 0x00008a00000e7ab9 */ /* 0x000fe20000000a00 */
[----:B------:R-:W-:Y:S02]  /*134f0*/  BSSY B0, `(.L_x_732) ;  /* 0x0000181000007945 */ /* 0x000fe40003800000 */
[----:B------:R-:W-:-:S13]  /*13500*/  ISETP.GE.AND P0, PT, R12, UR9, PT ;  /* 0x000000090c007c0c */ /* 0x000fda000bf06270 */
[----:B------:R-:W-:Y:S05]  /*13510*/  @P0 BRA `(.L_x_733) ;  /* 0x0000001400f80947 */ /* 0x000fea0003800000 */
[----:B------:R-:W-:Y:S01]  /*13520*/  UIADD3 UR4, UP0, UR14, -0x1, URZ ;  /* 0xffffffff0e047890 */ /* 0x000fe2000ff1e03f */
[----:B------:R-:W-:Y:S01]  /*13530*/  HFMA2.MMA R4, -RZ, RZ, 0, 0 ;  /* 0x00000000ff047435 */ /* 0x000fe200000001ff */
[----:B------:R-:W-:Y:S02]  /*13540*/  ULOP3.LUT UR19, UR14, 0x3, URZ, 0xc0, !UPT ;  /* 0x000000030e137892 */ /* 0x000fe4000f8ec03f */
[----:B------:R-:W-:Y:S02]  /*13550*/  UIADD3.X UR10, UR15, -0x1, URZ, UP0, !UPT ;  /* 0xffffffff0f0a7890 */ /* 0x000fe400087fe43f */
[----:B------:R-:W-:Y:S01]  /*13560*/  UISETP.GE.U32.AND UP0, UPT, UR4, 0x3, UPT ;  /* 0x000000030400788c */ /* 0x000fe2000bf06070 */
[----:B------:R-:W-:Y:S02]  /*13570*/  ULDC.64 UR16, c[0x0][0x238] ;  /* 0x00008e0000107ab9 */ /* 0x000fe40000000a00 */
[----:B------:R-:W-:Y:S01]  /*13580*/  ULDC.64 UR4, c[0x0][0x220] ;  /* 0x0000880000047ab9 */ /* 0x000fe20000000a00 */
[----:B------:R-:W-:Y:S01]  /*13590*/  UISETP.GE.U32.AND.EX UP0, UPT, UR10, URZ, UPT, UP0 ;  /* 0x0000003f0a00728c */ /* 0x000fe2000bf06100 */
[----:B------:R-:W-:-:S02]  /*135a0*/  IMAD R3, R43, UR4, RZ ;  /* 0x000000042b037c24 */ /* 0x000fc4000f8e02ff */
[C---:B------:R-:W-:Y:S01]  /*135b0*/  IMAD.WIDE.U32 R34, R42.reuse, UR4, RZ ;  /* 0x000000042a227c25 */ /* 0x040fe2000f8e00ff */
[----:B------:R-:W-:Y:S02]  /*135c0*/  UMOV UR4, URZ ;  /* 0x0000003f00047c82 */ /* 0x000fe40008000000 */
[----:B------:R-:W-:Y:S01]  /*135d0*/  PLOP3.LUT P0, PT, PT, PT, UP0, 0x80, 0x0 ;  /* 0x000000000000781c */ /* 0x000fe20003f0f008 */
[----:B------:R-:W-:Y:S01]  /*135e0*/  IMAD R23, R42, UR5, R3 ;  /* 0x000000052a177c24 */ /* 0x000fe2000f8e0203 */
[----:B------:R-:W-:Y:S01]  /*135f0*/  UMOV UR5, URZ ;  /* 0x0000003f00057c82 */ /* 0x000fe20008000000 */
[----:B------:R-:W-:-:S03]  /*13600*/  IMAD.MOV.U32 R3, RZ, RZ, RZ ;  /* 0x000000ffff037224 */ /* 0x000fc600078e00ff */
[----:B------:R-:W-:-:S07]  /*13610*/  IADD3 R41, R35, R23, RZ ;  /* 0x0000001723297210 */ /* 0x000fce0007ffe0ff */
        /* <DEDUP_REMOVED lines=24> */
.L_x_737:
[----:B------:R-:W-:Y:S01]  /*137a0*/  ULEA UR10, UP0, UR4, UR22, 0x3 ;  /* 0x00000016040a7291 */ /* 0x000fe2000f80183f */
[----:B------:R-:W-:Y:S02]  /*137b0*/  MOV R12, R22 ;  /* 0x00000016000c7202 */ /* 0x000fe40000000f00 */
[----:B------:R-:W-:Y:S01]  /*137c0*/  MOV R13, R23 ;  /* 0x00000017000d7202 */ /* 0x000fe20000000f00 */
        /* <DEDUP_REMOVED lines=52> */
[----:B------:R-:W-:Y:S01]  /*13b10*/  IMAD.WIDE.U32 R12, R18, R12, R30 ;  /* 0x0000000c120c7225 */ /* 0x000fe200078e001e */
[----:B------:R-:W-:Y:S01]  /*13b20*/  IADD3 R30, P2, R32, UR20, RZ ;  /* 0x00000014201e7c10 */ /* 0x000fe2000ff5e0ff */
[----:B------:R-:W3:Y:S02]  /*13b30*/  LDG.E.64.CONSTANT R18, desc[UR6][R32.64] ;  /* 0x0000000620127981 */ /* 0x000ee4000c1e9b00 */
        /* <DEDUP_REMOVED lines=24> */
[----:B------:R-:W-:Y:S01]  /*13cc0*/  IMAD.WIDE.U32 R24, R12, R22, R18 ;  /* 0x000000160c187225 */ /* 0x000fe200078e0012 */
[----:B------:R-:W-:Y:S01]  /*13cd0*/  IADD3 R22, P2, R26, UR20, RZ ;  /* 0x000000141a167c10 */ /* 0x000fe2000ff5e0ff */
[----:B------:R0:W3:Y:S02]  /*13ce0*/  LDG.E.64.CONSTANT R18, desc[UR6][R26.64] ;  /* 0x000000061a127981 */ /* 0x0000e4000c1e9b00 */
[----:B------:R-:W-:Y:S02]  /*13cf0*/  IMAD R3, R12, R23, R3 ;  /* 0x000000170c037224 */ /* 0x000fe400078e0203 */
[----:B------:R-:W3:Y:S01]  /*13d00*/  LDG.E.64 R12, desc[UR6][R14.64+0x50] ;  /* 0x000050060e0c7981 */ /* 0x000ee2000c1e1b00 */
[----:B------:R-:W-:-:S05]  /*13d10*/  IADD3.X R23, R27, UR12, RZ, P2, !PT ;  /* 0x0000000c1b177c10 */ /* 0x000fca00097fe4ff */
[----:B------:R1:W5:Y:S01]  /*13d20*/  LDG.E.64.CONSTANT R30, desc[UR6][R22.64] ;  /* 0x00000006161e7981 */ /* 0x000362000c1e9b00 */
[----:B0-----:R-:W-:Y:S02]  /*13d30*/  IADD3 R26, P2, R22, UR20, RZ ;  /* 0x00000014161a7c10 */ /* 0x001fe4000ff5e0ff */
[----:B------:R-:W-:Y:S02]  /*13d40*/  IADD3 R25, R25, R3, RZ ;  /* 0x0000000319197210 */ /* 0x000fe40007ffe0ff */
[----:B------:R-:W-:Y:S01]  /*13d50*/  IADD3.X R27, R23, UR12, RZ, P2, !PT ;  /* 0x0000000c171b7c10 */ /* 0x000fe200097fe4ff */
[-C--:B--2---:R-:W-:Y:S02]  /*13d60*/  IMAD R3, R17, R20.reuse, RZ ;  /* 0x0000001411037224 */ /* 0x084fe400078e02ff */
[----:B------:R-:W-:-:S04]  /*13d70*/  IMAD.WIDE.U32 R24, R16, R20, R24 ;  /* 0x0000001410187225 */ /* 0x000fc800078e0018 */
[----:B------:R-:W-:Y:S02]  /*13d80*/  IMAD R3, R16, R21, R3 ;  /* 0x0000001510037224 */ /* 0x000fe400078e0203 */
[----:B------:R-:W2:Y:S04]  /*13d90*/  LDG.E.64.CONSTANT R16, desc[UR6][R26.64] ;  /* 0x000000061a107981 */ /* 0x000ea8000c1e9b00 */
[----:B------:R-:W2:Y:S01]  /*13da0*/  LDG.E.64 R20, desc[UR6][R14.64+0x60] ;  /* 0x000060060e147981 */ /* 0x000ea2000c1e1b00 */
[----:B------:R-:W-:Y:S02]  /*13db0*/  IADD3 R25, R25, R3, RZ ;  /* 0x0000000319197210 */ /* 0x000fe40007ffe0ff */
[----:B-1----:R-:W-:-:S04]  /*13dc0*/  IADD3 R22, P2, R26, UR20, RZ ;  /* 0x000000141a167c10 */ /* 0x002fc8000ff5e0ff */
[----:B------:R-:W-:Y:S02]  /*13dd0*/  IADD3.X R23, R27, UR12, RZ, P2, !PT ;  /* 0x0000000c1b177c10 */ /* 0x000fe400097fe4ff */
[----:B------:R-:W4:Y:S01]  /*13de0*/  LDG.E.64 R26, desc[UR6][R14.64+0x70] ;  /* 0x000070060e1a7981 */ /* 0x000f22000c1e1b00 */
[----:B---3--:R-:W-:-:S04]  /*13df0*/  IMAD R3, R19, R12, RZ ;  /* 0x0000000c13037224 */ /* 0x008fc800078e02ff */
[C---:B------:R-:W-:Y:S02]  /*13e00*/  IMAD R3, R18.reuse, R13, R3 ;  /* 0x0000000d12037224 */ /* 0x040fe400078e0203 */
[----:B------:R-:W-:Y:S02]  /*13e10*/  IMAD.WIDE.U32 R12, R18, R12, R24 ;  /* 0x0000000c120c7225 */ /* 0x000fe400078e0018 */
[----:B------:R0:W3:Y:S02]  /*13e20*/  LDG.E.64.CONSTANT R18, desc[UR6][R22.64] ;  /* 0x0000000616127981 */ /* 0x0000e4000c1e9b00 */
[----:B------:R-:W-:Y:S02]  /*13e30*/  IMAD.IADD R13, R13, 0x1, R3 ;  /* 0x000000010d0d7824 */ /* 0x000fe400078e0203 */
[----:B-----5:R-:W-:-:S04]  /*13e40*/  IMAD R3, R31, R32, RZ ;  /* 0x000000201f037224 */ /* 0x020fc800078e02ff */
[C---:B------:R-:W-:Y:S02]  /*13e50*/  IMAD R3, R30.reuse, R33, R3 ;  /* 0x000000211e037224 */ /* 0x040fe400078e0203 */
[----:B------:R-:W-:Y:S01]  /*13e60*/  IMAD.WIDE.U32 R30, R30, R32, R12 ;  /* 0x000000201e1e7225 */ /* 0x000fe200078e000c */
[----:B0-----:R-:W-:Y:S01]  /*13e70*/  IADD3 R22, P2, R22, UR20, RZ ;  /* 0x0000001416167c10 */ /* 0x001fe2000ff5e0ff */
[----:B------:R-:W3:Y:S03]  /*13e80*/  LDG.E.64 R12, desc[UR6][R14.64+0x68] ;  /* 0x000068060e0c7981 */ /* 0x000ee6000c1e1b00 */
[----:B------:R-:W-:Y:S02]  /*13e90*/  IADD3.X R23, R23, UR12, RZ, P2, !PT ;  /* 0x0000000c17177c10 */ /* 0x000fe400097fe4ff */
[----:B------:R-:W-:-:S03]  /*13ea0*/  IADD3 R31, R31, R3, RZ ;  /* 0x000000031f1f7210 */ /* 0x000fc60007ffe0ff */
[----:B------:R-:W4:Y:S01]  /*13eb0*/  LDG.E.64.CONSTANT R24, desc[UR6][R22.64] ;  /* 0x0000000616187981 */ /* 0x000f22000c1e9b00 */
[----:B--2---:R-:W-:-:S04]  /*13ec0*/  IMAD R3, R17, R20, RZ ;  /* 0x0000001411037224 */ /* 0x004fc800078e02ff */
[C---:B------:R-:W-:Y:S02]  /*13ed0*/  IMAD R3, R16.reuse, R21, R3 ;  /* 0x0000001510037224 */ /* 0x040fe400078e0203 */
[----:B------:R-:W-:Y:S01]  /*13ee0*/  IMAD.WIDE.U32 R20, R16, R20, R30 ;  /* 0x0000001410147225 */ /* 0x000fe200078e001e */
[----:B------:R-:W-:-:S04]  /*13ef0*/  IADD3 R16, P2, R22, UR20, RZ ;  /* 0x0000001416107c10 */ /* 0x000fc8000ff5e0ff */
[----:B------:R-:W-:Y:S02]  /*13f00*/  IADD3.X R17, R23, UR12, RZ, P2, !PT ;  /* 0x0000000c17117c10 */ /* 0x000fe400097fe4ff */
[----:B------:R-:W2:Y:S04]  /*13f10*/  LDG.E.64 R22, desc[UR6][R14.64+0x78] ;  /* 0x000078060e167981 */ /* 0x000ea8000c1e1b00 */
[----:B------:R-:W2:Y:S01]  /*13f20*/  LDG.E.64.CONSTANT R14, desc[UR6][R16.64] ;  /* 0x00000006100e7981 */ /* 0x000ea2000c1e9b00 */
[----:B------:R-:W-:Y:S01]  /*13f30*/  IADD3 R21, R21, R3, RZ ;  /* 0x0000000315157210 */ /* 0x000fe20007ffe0ff */
[----:B------:R-:W-:-:S04]  /*13f40*/  UIADD3 UR13, UP0, UR13, -0x10, URZ ;  /* 0xfffffff00d0d7890 */ /* 0x000fc8000ff1e03f */
[----:B------:R-:W-:Y:S02]  /*13f50*/  UIADD3.X UR18, UR18, -0x1, URZ, UP0, !UPT ;  /* 0xffffffff12127890 */ /* 0x000fe400087fe43f */
[----:B------:R-:W-:Y:S01]  /*13f60*/  UISETP.GT.U32.AND UP0, UPT, UR13, 0xc, UPT ;  /* 0x0000000c0d00788c */ /* 0x000fe2000bf04070 */
[----:B---3--:R-:W-:-:S04]  /*13f70*/  IMAD R3, R19, R12, RZ ;  /* 0x0000000c13037224 */ /* 0x008fc800078e02ff */
[C---:B------:R-:W-:Y:S02]  /*13f80*/  IMAD R3, R18.reuse, R13, R3 ;  /* 0x0000000d12037224 */ /* 0x040fe400078e0203 */
[----:B------:R-:W-:Y:S01]  /*13f90*/  IMAD.WIDE.U32 R12, R18, R12, R20 ;  /* 0x0000000c120c7225 */ /* 0x000fe200078e0014 */
[----:B------:R-:W-:-:S03]  /*13fa0*/  UISETP.GT.AND.EX UP0, UPT, UR18, URZ, UPT, UP0 ;  /* 0x0000003f1200728c */ /* 0x000fc6000bf04300 */
[----:B------:R-:W-:Y:S02]  /*13fb0*/  IMAD.IADD R13, R13, 0x1, R3 ;  /* 0x000000010d0d7824 */ /* 0x000fe400078e0203 */
[-C--:B----4-:R-:W-:Y:S02]  /*13fc0*/  IMAD R3, R25, R26.reuse, RZ ;  /* 0x0000001a19037224 */ /* 0x090fe400078e02ff */
[----:B------:R-:W-:Y:S01]  /*13fd0*/  IMAD.WIDE.U32 R12, R24, R26, R12 ;  /* 0x0000001a180c7225 */ /* 0x000fe200078e000c */
[----:B------:R-:W-:-:S03]  /*13fe0*/  PLOP3.LUT P3, PT, PT, PT, UP0, 0x80, 0x0 ;  /* 0x000000000000781c */ /* 0x000fc60003f6f008 */
[----:B------:R-:W-:-:S05]  /*13ff0*/  IMAD R3, R24, R27, R3 ;  /* 0x0000001b18037224 */ /* 0x000fca00078e0203 */
[----:B------:R-:W-:Y:S01]  /*14000*/  IADD3 R13, R13, R3, RZ ;  /* 0x000000030d0d7210 */ /* 0x000fe20007ffe0ff */
[----:B------:R-:W-:-:S04]  /*14010*/  UIADD3 UR4, UP1, UR4, 0x10, URZ ;  /* 0x0000001004047890 */ /* 0x000fc8000ff3e03f */
[----:B------:R-:W-:Y:S01]  /*14020*/  UIADD3.X UR5, URZ, UR5, URZ, UP1, !UPT ;  /* 0x000000053f057290 */ /* 0x000fe20008ffe43f */
[-C--:B--2---:R-:W-:Y:S02]  /*14030*/  IMAD R3, R15, R22.reuse, RZ ;  /* 0x000000160f037224 */ /* 0x084fe400078e02ff */
[----:B------:R-:W-:Y:S01]  /*14040*/  IMAD.WIDE.U32 R12, R14, R22, R12 ;  /* 0x000000160e0c7225 */ /* 0x000fe200078e000c */
[----:B------:R-:W-:-:S03]  /*14050*/  IADD3 R22, P2, R16, UR20, RZ ;  /* 0x0000001410167c10 */ /* 0x000fc6000ff5e0ff */
[----:B------:R-:W-:Y:S01]  /*14060*/  IMAD R3, R14, R23, R3 ;  /* 0x000000170e037224 */ /* 0x000fe200078e0203 */
[----:B------:R-:W-:-:S04]  /*14070*/  IADD3.X R23, R17, UR12, RZ, P2, !PT ;  /* 0x0000000c11177c10 */ /* 0x000fc800097fe4ff */
[----:B------:R-:W-:Y:S01]  /*14080*/  IADD3 R4, R13, R3, RZ ;  /* 0x000000030d047210 */ /* 0x000fe20007ffe0ff */
[----:B------:R-:W-:Y:S01]  /*14090*/  IMAD.MOV.U32 R3, RZ, RZ, R12 ;  /* 0x000000ffff037224 */ /* 0x000fe200078e000c */
[----:B------:R-:W-:Y:S06]  /*140a0*/  @P3 BRA `(.L_x_737) ;  /* 0xfffffff400bc3947 */ /* 0x000fec000383ffff */
.L_x_736:
        /* <DEDUP_REMOVED lines=9> */
[----:B------:R-:W-:Y:S01]  /*14140*/  MOV R12, UR10 ;  /* 0x0000000a000c7c02 */ /* 0x000fe20008000f00 */
[----:B------:R-:W2:Y:S03]  /*14150*/  LDG.E.64.CONSTANT R18, desc[UR6][R14.64] ;  /* 0x000000060e127981 */ /* 0x000ea6000c1e9b00 */
        /* <DEDUP_REMOVED lines=10> */
[----:B------:R-:W-:Y:S02]  /*14200*/  IADD3.X R17, R17, UR12, RZ, P0, !PT ;  /* 0x0000000c11117c10 */ /* 0x000fe400087fe4ff */
[----:B------:R-:W-:-:S03]  /*14210*/  IADD3 R24, P0, R16, UR20, RZ ;  /* 0x0000001410187c10 */ /* 0x000fc6000ff1e0ff */
[----:B------:R0:W5:Y:S01]  /*14220*/  LDG.E.64.CONSTANT R30, desc[UR6][R16.64] ;  /* 0x00000006101e7981 */ /* 0x000162000c1e9b00 */
[----:B------:R-:W-:Y:S02]  /*14230*/  IADD3.X R25, R17, UR12, RZ, P0, !PT ;  /* 0x0000000c11197c10 */ /* 0x000fe400087fe4ff */
[----:B0-----:R-:W-:-:S04]  /*14240*/  IADD3 R16, P0, R24, UR20, RZ ;  /* 0x0000001418107c10 */ /* 0x001fc8000ff1e0ff */
[----:B------:R-:W-:Y:S01]  /*14250*/  IADD3.X R17, R25, UR12, RZ, P0, !PT ;  /* 0x0000000c19117c10 */ /* 0x000fe200087fe4ff */
[-C--:B--2---:R-:W-:Y:S02]  /*14260*/  IMAD R19, R19, R20.reuse, RZ ;  /* 0x0000001413137224 */ /* 0x084fe400078e02ff */
[----:B------:R-:W-:-:S04]  /*14270*/  IMAD.WIDE.U32 R26, R18, R20, R26 ;  /* 0x00000014121a7225 */ /* 0x000fc800078e001a */
[----:B------:R-:W-:Y:S02]  /*14280*/  IMAD R21, R18, R21, R19 ;  /* 0x0000001512157224 */ /* 0x000fe400078e0213 */
[----:B------:R-:W5:Y:S03]  /*14290*/  LDG.E.64 R18, desc[UR6][R12.64+0x10] ;  /* 0x000010060c127981 */ /* 0x000f66000c1e1b00 */
[----:B------:R-:W-:Y:S02]  /*142a0*/  IADD3 R27, R27, R21, RZ ;  /* 0x000000151b1b7210 */ /* 0x000fe40007ffe0ff */
[----:B------:R-:W4:Y:S01]  /*142b0*/  LDG.E.64.CONSTANT R20, desc[UR6][R24.64] ;  /* 0x0000000618147981 */ /* 0x000f22000c1e9b00 */
[-C--:B---3--:R-:W-:Y:S02]  /*142c0*/  IMAD R3, R33, R14.reuse, RZ ;  /* 0x0000000e21037224 */ /* 0x088fe400078e02ff */
[----:B------:R-:W-:-:S04]  /*142d0*/  IMAD.WIDE.U32 R26, R32, R14, R26 ;  /* 0x0000000e201a7225 */ /* 0x000fc800078e001a */
[----:B------:R-:W-:Y:S02]  /*142e0*/  IMAD R3, R32, R15, R3 ;  /* 0x0000000f20037224 */ /* 0x000fe400078e0203 */
[----:B------:R-:W2:Y:S04]  /*142f0*/  LDG.E.64 R14, desc[UR6][R12.64+0x20] ;  /* 0x000020060c0e7981 */ /* 0x000ea8000c1e1b00 */
[----:B------:R-:W2:Y:S01]  /*14300*/  LDG.E.64.CONSTANT R24, desc[UR6][R16.64] ;  /* 0x0000000610187981 */ /* 0x000ea2000c1e9b00 */
[----:B------:R-:W-:Y:S01]  /*14310*/  IADD3 R27, R27, R3, RZ ;  /* 0x000000031b1b7210 */ /* 0x000fe20007ffe0ff */
[----:B-----5:R-:W-:-:S04]  /*14320*/  IMAD R3, R31, R18, RZ ;  /* 0x000000121f037224 */ /* 0x020fc800078e02ff */
[C---:B------:R-:W-:Y:S02]  /*14330*/  IMAD R3, R30.reuse, R19, R3 ;  /* 0x000000131e037224 */ /* 0x040fe400078e0203 */
[----:B------:R-:W-:Y:S01]  /*14340*/  IMAD.WIDE.U32 R18, R30, R18, R26 ;  /* 0x000000121e127225 */ /* 0x000fe200078e001a */
[----:B------:R-:W-:-:S03]  /*14350*/  IADD3 R26, P0, R16, UR20, RZ ;  /* 0x00000014101a7c10 */ /* 0x000fc6000ff1e0ff */
[----:B------:R-:W-:Y:S02]  /*14360*/  IMAD.IADD R19, R19, 0x1, R3 ;  /* 0x0000000113137824 */ /* 0x000fe400078e0203 */
[-C--:B----4-:R-:W-:Y:S01]  /*14370*/  IMAD R3, R21, R22.reuse, RZ ;  /* 0x0000001615037224 */ /* 0x090fe200078e02ff */
[----:B------:R-:W-:Y:S02]  /*14380*/  IADD3.X R27, R17, UR12, RZ, P0, !PT ;  /* 0x0000000c111b7c10 */ /* 0x000fe400087fe4ff */
[----:B------:R-:W3:Y:S01]  /*14390*/  LDG.E.64 R16, desc[UR6][R12.64+0x28] ;  /* 0x000028060c107981 */ /* 0x000ee2000c1e1b00 */
[C---:B------:R-:W-:Y:S02]  /*143a0*/  IMAD R3, R20.reuse, R23, R3 ;  /* 0x0000001714037224 */ /* 0x040fe400078e0203 */
[----:B------:R-:W-:Y:S01]  /*143b0*/  IMAD.WIDE.U32 R22, R20, R22, R18 ;  /* 0x0000001614167225 */ /* 0x000fe200078e0012 */
[----:B------:R-:W-:Y:S01]  /*143c0*/  IADD3 R20, P0, R26, UR20, RZ ;  /* 0x000000141a147c10 */ /* 0x000fe2000ff1e0ff */
[----:B------:R-:W3:Y:S03]  /*143d0*/  LDG.E.64.CONSTANT R18, desc[UR6][R26.64] ;  /* 0x000000061a127981 */ /* 0x000ee6000c1e9b00 */
[----:B------:R-:W-:Y:S01]  /*143e0*/  IADD3 R23, R23, R3, RZ ;  /* 0x0000000317177210 */ /* 0x000fe20007ffe0ff */
[----:B--2---:R-:W-:Y:S01]  /*143f0*/  IMAD R3, R25, R14, RZ ;  /* 0x0000000e19037224 */ /* 0x004fe200078e02ff */
[----:B------:R-:W-:-:S03]  /*14400*/  IADD3.X R21, R27, UR12, RZ, P0, !PT ;  /* 0x0000000c1b157c10 */ /* 0x000fc600087fe4ff */
[C---:B------:R-:W-:Y:S02]  /*14410*/  IMAD R3, R24.reuse, R15, R3 ;  /* 0x0000000f18037224 */ /* 0x040fe400078e0203 */
[----:B------:R-:W-:Y:S01]  /*14420*/  IMAD.WIDE.U32 R24, R24, R14, R22 ;  /* 0x0000000e18187225 */ /* 0x000fe200078e0016 */
[----:B------:R-:W2:Y:S01]  /*14430*/  LDG.E.64 R26, desc[UR6][R12.64+0x30] ;  /* 0x000030060c1a7981 */ /* 0x000ea2000c1e1b00 */
[----:B------:R-:W-:-:S03]  /*14440*/  IADD3 R14, P0, R20, UR20, RZ ;  /* 0x00000014140e7c10 */ /* 0x000fc6000ff1e0ff */
[----:B------:R-:W2:Y:S01]  /*14450*/  LDG.E.64.CONSTANT R22, desc[UR6][R20.64] ;  /* 0x0000000614167981 */ /* 0x000ea2000c1e9b00 */
[----:B------:R-:W-:-:S03]  /*14460*/  IADD3.X R15, R21, UR12, RZ, P0, !PT ;  /* 0x0000000c150f7c10 */ /* 0x000fc600087fe4ff */
[----:B------:R-:W4:Y:S04]  /*14470*/  LDG.E.64 R20, desc[UR6][R12.64+0x38] ;  /* 0x000038060c147981 */ /* 0x000f28000c1e1b00 */
[----:B------:R-:W4:Y:S01]  /*14480*/  LDG.E.64.CONSTANT R12, desc[UR6][R14.64] ;  /* 0x000000060e0c7981 */ /* 0x000f22000c1e9b00 */
[----:B------:R-:W-:Y:S01]  /*14490*/  IADD3 R25, R25, R3, RZ ;  /* 0x0000000319197210 */ /* 0x000fe20007ffe0ff */
[----:B------:R-:W-:Y:S01]  /*144a0*/  UIADD3 UR13, UP1, UR13, -0x8, URZ ;  /* 0xfffffff80d0d7890 */ /* 0x000fe2000ff3e03f */
[----:B------:R-:W-:Y:S01]  /*144b0*/  PLOP3.LUT P0, PT, PT, PT, PT, 0x8, 0x0 ;  /* 0x000000000000781c */ /* 0x000fe20003f0e170 */
[----:B------:R-:W-:Y:S02]  /*144c0*/  UIADD3 UR4, UP0, UR4, 0x8, URZ ;  /* 0x0000000804047890 */ /* 0x000fe4000ff1e03f */
[----:B------:R-:W-:-:S02]  /*144d0*/  UIADD3.X UR18, UR18, -0x1, URZ, UP1, !UPT ;  /* 0xffffffff12127890 */ /* 0x000fc40008ffe43f */
[----:B------:R-:W-:Y:S01]  /*144e0*/  UIADD3.X UR5, URZ, UR5, URZ, UP0, !UPT ;  /* 0x000000053f057290 */ /* 0x000fe200087fe43f */
[----:B---3--:R-:W-:-:S04]  /*144f0*/  IMAD R3, R19, R16, RZ ;  /* 0x0000001013037224 */ /* 0x008fc800078e02ff */
[C---:B------:R-:W-:Y:S02]  /*14500*/  IMAD R3, R18.reuse, R17, R3 ;  /* 0x0000001112037224 */ /* 0x040fe400078e0203 */
[----:B------:R-:W-:-:S04]  /*14510*/  IMAD.WIDE.U32 R16, R18, R16, R24 ;  /* 0x0000001012107225 */ /* 0x000fc800078e0018 */
[----:B------:R-:W-:Y:S02]  /*14520*/  IMAD.IADD R17, R17, 0x1, R3 ;  /* 0x0000000111117824 */ /* 0x000fe400078e0203 */
[-C--:B--2---:R-:W-:Y:S02]  /*14530*/  IMAD R3, R23, R26.reuse, RZ ;  /* 0x0000001a17037224 */ /* 0x084fe400078e02ff */
[----:B------:R-:W-:-:S04]  /*14540*/  IMAD.WIDE.U32 R16, R22, R26, R16 ;  /* 0x0000001a16107225 */ /* 0x000fc800078e0010 */
[----:B------:R-:W-:-:S05]  /*14550*/  IMAD R3, R22, R27, R3 ;  /* 0x0000001b16037224 */ /* 0x000fca00078e0203 */
[----:B------:R-:W-:Y:S02]  /*14560*/  IADD3 R17, R17, R3, RZ ;  /* 0x0000000311117210 */ /* 0x000fe40007ffe0ff */
[----:B------:R-:W-:Y:S01]  /*14570*/  IADD3 R22, P2, R14, UR20, RZ ;  /* 0x000000140e167c10 */ /* 0x000fe2000ff5e0ff */
[----:B----4-:R-:W-:-:S04]  /*14580*/  IMAD R13, R13, R20, RZ ;  /* 0x000000140d0d7224 */ /* 0x010fc800078e02ff */
[C---:B------:R-:W-:Y:S02]  /*14590*/  IMAD R3, R12.reuse, R21, R13 ;  /* 0x000000150c037224 */ /* 0x040fe400078e020d */
[----:B------:R-:W-:Y:S01]  /*145a0*/  IMAD.WIDE.U32 R12, R12, R20, R16 ;  /* 0x000000140c0c7225 */ /* 0x000fe200078e0010 */
[----:B------:R-:W-:-:S04]  /*145b0*/  IADD3.X R23, R15, UR12, RZ, P2, !PT ;  /* 0x0000000c0f177c10 */ /* 0x000fc800097fe4ff */
[----:B------:R-:W-:Y:S01]  /*145c0*/  IADD3 R4, R13, R3, RZ ;  /* 0x000000030d047210 */ /* 0x000fe20007ffe0ff */
[----:B------:R-:W-:-:S07]  /*145d0*/  IMAD.MOV.U32 R3, RZ, RZ, R12 ;  /* 0x000000ffff037224 */ /* 0x000fce00078e000c */
.L_x_738:
[----:B------:R-:W-:-:S04]  /*145e0*/  ISETP.NE.U32.AND P2, PT, RZ, UR13, PT ;  /* 0x0000000dff007c0c */ /* 0x000fc8000bf45070 */
[----:B------:R-:W-:-:S13]  /*145f0*/  ISETP.NE.OR.EX P0, PT, RZ, UR18, P0, P2 ;  /* 0x00000012ff007c0c */ /* 0x000fda0008705720 */
[----:B------:R-:W-:Y:S05]  /*14600*/  @!P0 BRA `(.L_x_734) ;  /* 0x0000000000c08947 */ /* 0x000fea0003800000 */
.L_x_735:
[----:B------:R-:W-:Y:S01]  /*14610*/  ULEA UR10, UP0, UR4, UR24, 0x3 ;  /* 0x00000018040a7291 */ /* 0x000fe2000f80183f */
[----:B------:R-:W-:Y:S01]  /*14620*/  IMAD.MOV.U32 R14, RZ, RZ, R22 ;  /* 0x000000ffff0e7224 */ /* 0x000fe200078e0016 */
[----:B------:R-:W-:Y:S02]  /*14630*/  MOV R15, R23 ;  /* 0x00000017000f7202 */ /* 0x000fe40000000f00 */
[----:B------:R-:W-:Y:S02]  /*14640*/  ULEA.HI.X UR11, UR4, UR25, UR5, 0x3, UP0 ;  /* 0x00000019040b7291 */ /* 0x000fe400080f1c05 */
[----:B------:R-:W-:Y:S02]  /*14650*/  MOV R12, UR10 ;  /* 0x0000000a000c7c02 */ /* 0x000fe40008000f00 */
        /* <DEDUP_REMOVED lines=11> */
[----:B--2---:R-:W-:Y:S02]  /*14710*/  IMAD R27, R15, R16, RZ ;  /* 0x000000100f1b7224 */ /* 0x004fe400078e02ff */
[----:B------:R-:W-:-:S04]  /*14720*/  IMAD.WIDE.U32 R18, R16, R14, R18 ;  /* 0x0000000e10127225 */ /* 0x000fc800078e0012 */
[----:B------:R-:W-:Y:S01]  /*14730*/  IMAD R3, R17, R14, R27 ;  /* 0x0000000e11037224 */ /* 0x000fe200078e021b */
[----:B------:R-:W-:Y:S01]  /*14740*/  IADD3 R14, P0, R20, UR20, RZ ;  /* 0x00000014140e7c10 */ /* 0x000fe2000ff1e0ff */
[----:B------:R-:W2:Y:S04]  /*14750*/  LDG.E.64.CONSTANT R26, desc[UR6][R20.64] ;  /* 0x00000006141a7981 */ /* 0x000ea8000c1e9b00 */
[----:B------:R-:W2:Y:S01]  /*14760*/  LDG.E.64 R16, desc[UR6][R12.64+0x10] ;  /* 0x000010060c107981 */ /* 0x000ea2000c1e1b00 */
[----:B------:R-:W-:-:S05]  /*14770*/  IADD3.X R15, R21, UR12, RZ, P0, !PT ;  /* 0x0000000c150f7c10 */ /* 0x000fca00087fe4ff */
[----:B------:R-:W4:Y:S04]  /*14780*/  LDG.E.64.CONSTANT R20, desc[UR6][R14.64] ;  /* 0x000000060e147981 */ /* 0x000f28000c1e9b00 */
[----:B------:R-:W4:Y:S01]  /*14790*/  LDG.E.64 R12, desc[UR6][R12.64+0x18] ;  /* 0x000018060c0c7981 */ /* 0x000f22000c1e1b00 */
[----:B------:R-:W-:Y:S01]  /*147a0*/  IADD3 R19, R19, R3, RZ ;  /* 0x0000000313137210 */ /* 0x000fe20007ffe0ff */
[----:B---3--:R-:W-:Y:S01]  /*147b0*/  IMAD R3, R23, R24, RZ ;  /* 0x0000001817037224 */ /* 0x008fe200078e02ff */
[----:B------:R-:W-:-:S03]  /*147c0*/  UIADD3 UR13, UP0, UR13, -0x4, URZ ;  /* 0xfffffffc0d0d7890 */ /* 0x000fc6000ff1e03f */
[-C--:B------:R-:W-:Y:S02]  /*147d0*/  IMAD R3, R25, R22.reuse, R3 ;  /* 0x0000001619037224 */ /* 0x080fe400078e0203 */
[----:B------:R-:W-:Y:S01]  /*147e0*/  IMAD.WIDE.U32 R18, R24, R22, R18 ;  /* 0x0000001618127225 */ /* 0x000fe200078e0012 */
[----:B------:R-:W-:Y:S01]  /*147f0*/  UIADD3.X UR18, UR18, -0x1, URZ, UP0, !UPT ;  /* 0xffffffff12127890 */ /* 0x000fe200087fe43f */
[----:B------:R-:W-:-:S03]  /*14800*/  ISETP.NE.U32.AND P0, PT, RZ, UR13, PT ;  /* 0x0000000dff007c0c */ /* 0x000fc6000bf05070 */
[----:B------:R-:W-:Y:S02]  /*14810*/  IADD3 R19, R19, R3, RZ ;  /* 0x0000000313137210 */ /* 0x000fe40007ffe0ff */
[----:B------:R-:W-:Y:S01]  /*14820*/  ISETP.NE.AND.EX P0, PT, RZ, UR18, PT, P0 ;  /* 0x00000012ff007c0c */ /* 0x000fe2000bf05300 */
[----:B------:R-:W-:Y:S01]  /*14830*/  UIADD3 UR4, UP0, UR4, 0x4, URZ ;  /* 0x0000000404047890 */ /* 0x000fe2000ff1e03f */
[----:B------:R-:W-:-:S03]  /*14840*/  IADD3 R22, P2, R14, UR20, RZ ;  /* 0x000000140e167c10 */ /* 0x000fc6000ff5e0ff */
[----:B------:R-:W-:Y:S01]  /*14850*/  UIADD3.X UR5, URZ, UR5, URZ, UP0, !UPT ;  /* 0x000000053f057290 */ /* 0x000fe200087fe43f */
[----:B------:R-:W-:Y:S01]  /*14860*/  IADD3.X R23, R15, UR12, RZ, P2, !PT ;  /* 0x0000000c0f177c10 */ /* 0x000fe200097fe4ff */
[----:B--2---:R-:W-:-:S04]  /*14870*/  IMAD R3, R27, R16, RZ ;  /* 0x000000101b037224 */ /* 0x004fc800078e02ff */
[-C--:B------:R-:W-:Y:S02]  /*14880*/  IMAD R3, R17, R26.reuse, R3 ;  /* 0x0000001a11037224 */ /* 0x080fe400078e0203 */
[----:B------:R-:W-:-:S04]  /*14890*/  IMAD.WIDE.U32 R16, R16, R26, R18 ;  /* 0x0000001a10107225 */ /* 0x000fc800078e0012 */
[----:B------:R-:W-:Y:S02]  /*148a0*/  IMAD.IADD R17, R17, 0x1, R3 ;  /* 0x0000000111117824 */ /* 0x000fe400078e0203 */
[----:B----4-:R-:W-:-:S04]  /*148b0*/  IMAD R3, R21, R12, RZ ;  /* 0x0000000c15037224 */ /* 0x010fc800078e02ff */
[-C--:B------:R-:W-:Y:S02]  /*148c0*/  IMAD R3, R13, R20.reuse, R3 ;  /* 0x000000140d037224 */ /* 0x080fe400078e0203 */
[----:B------:R-:W-:-:S05]  /*148d0*/  IMAD.WIDE.U32 R12, R12, R20, R16 ;  /* 0x000000140c0c7225 */ /* 0x000fca00078e0010 */
[----:B------:R-:W-:Y:S02]  /*148e0*/  IADD3 R4, R13, R3, RZ ;  /* 0x000000030d047210 */ /* 0x000fe40007ffe0ff */
[----:B------:R-:W-:Y:S01]  /*148f0*/  MOV R3, R12 ;  /* 0x0000000c00037202 */ /* 0x000fe20000000f00 */
[----:B------:R-:W-:Y:S06]  /*14900*/  @P0 BRA `(.L_x_735) ;  /* 0xfffffffc00400947 */ /* 0x000fec000383ffff */
.L_x_734:
        /* <DEDUP_REMOVED lines=27> */
[----:B------:R-:W-:-:S04]  /*14ac0*/  MOV R3, R18 ;  /* 0x0000001200037202 */ /* 0x000fc80000000f00 */
[----:B------:R-:W-:Y:S01]  /*14ad0*/  IADD3 R4, R19, R15, RZ ;  /* 0x0000000f13047210 */ /* 0x000fe20007ffe0ff */
[----:B------:R-:W-:Y:S06]  /*14ae0*/  @!P0 BRA `(.L_x_733) ;  /* 0x0000000000848947 */ /* 0x000fec0003800000 */
        /* <DEDUP_REMOVED lines=8> */
[----:B------:R-:W-:Y:S01]  /*14b70*/  IMAD.U32 R15, RZ, RZ, UR5 ;  /* 0x00000005ff0f7e24 */ /* 0x000fe2000f8e00ff */
[----:B------:R-:W-:-:S02]  /*14b80*/  IADD3 R34, P0, R34, UR4, RZ ;  /* 0x0000000422227c10 */ /* 0x000fc4000ff1e0ff */
        /* <DEDUP_REMOVED lines=9> */
[----:B0-----:R-:W-:Y:S02]  /*14c20*/  MOV R14, R3 ;  /* 0x00000003000e7202 */ /* 0x001fe40000000f00 */
[----:B------:R-:W-:Y:S01]  /*14c30*/  MOV R15, R4 ;  /* 0x00000004000f7202 */ /* 0x000fe20000000f00 */
[-C--:B--2---:R-:W-:Y:S02]  /*14c40*/  IMAD R21, R21, R16.reuse, RZ ;  /* 0x0000001015157224 */ /* 0x084fe400078e02ff */
[----:B------:R-:W-:-:S04]  /*14c50*/  IMAD.WIDE.U32 R14, R20, R16, R14 ;  /* 0x00000010140e7225 */ /* 0x000fc800078e000e */
[----:B------:R-:W-:Y:S02]  /*14c60*/  IMAD R21, R20, R17, R21 ;  /* 0x0000001114157224 */ /* 0x000fe400078e0215 */
[----:B------:R-:W-:-:S03]  /*14c70*/  IMAD.MOV.U32 R3, RZ, RZ, R14 ;  /* 0x000000ffff037224 */ /* 0x000fc600078e000e */
[----:B------:R-:W-:Y:S01]  /*14c80*/  IADD3 R4, R15, R21, RZ ;  /* 0x000000150f047210 */ /* 0x000fe20007ffe0ff */
[----:B---3--:R-:W-:Y:S01]  /*14c90*/  @P2 IMAD R17, R19, R12, RZ ;  /* 0x0000000c13112224 */ /* 0x008fe200078e02ff */
[----:B------:R-:W-:-:S03]  /*14ca0*/  @P2 MOV R14, R3 ;  /* 0x00000003000e2202 */ /* 0x000fc60000000f00 */
[----:B------:R-:W-:Y:S02]  /*14cb0*/  @P2 IMAD.MOV.U32 R15, RZ, RZ, R4 ;  /* 0x000000ffff0f2224 */ /* 0x000fe400078e0004 */
[C---:B------:R-:W-:Y:S02]  /*14cc0*/  @P2 IMAD R17, R18.reuse, R13, R17 ;  /* 0x0000000d12112224 */ /* 0x040fe400078e0211 */
[----:B------:R-:W-:-:S05]  /*14cd0*/  @P2 IMAD.WIDE.U32 R12, R18, R12, R14 ;  /* 0x0000000c120c2225 */ /* 0x000fca00078e000e */
[----:B------:R-:W-:Y:S02]  /*14ce0*/  @P2 IADD3 R4, R13, R17, RZ ;  /* 0x000000110d042210 */ /* 0x000fe40007ffe0ff */
[----:B------:R-:W-:-:S07]  /*14cf0*/  @P2 MOV R3, R12 ;  /* 0x0000000c00032202 */ /* 0x000fce0000000f00 */
.L_x_733:
[----:B------:R-:W-:Y:S05]  /*14d00*/  BSYNC B0 ;  /* 0x0000000000007941 */ /* 0x000fea0003800000 */
.L_x_732:
[----:B------:R-:W-:Y:S01]  /*14d10*/  VIADD R12, R29, 0x300 ;  /* 0x000003001d0c7836 */ /* 0x000fe20000000000 */
[----:B------:R-:W-:Y:S04]  /*14d20*/  BSSY B0, `(.L_x_739) ;  /* 0x0000180000007945 */ /* 0x000fe80003800000 */
[----:B------:R-:W-:-:S13]  /*14d30*/  ISETP.GE.AND P0, PT, R12, UR9, PT ;  /* 0x000000090c007c0c */ /* 0x000fda000bf06270 */
[----:B------:R-:W-:Y:S05]  /*14d40*/  @P0 BRA `(.L_x_740) ;  /* 0x0000001400f40947 */ /* 0x000fea0003800000 */
[----:B------:R-:W-:Y:S01]  /*14d50*/  UIADD3 UR4, UP0, UR14, -0x1, URZ ;  /* 0xffffffff0e047890 */ /* 0x000fe2000ff1e03f */
[----:B------:R-:W-:Y:S01]  /*14d60*/  HFMA2.MMA R0, -RZ, RZ, 0, 0 ;  /* 0x00000000ff007435 */ /* 0x000fe200000001ff */
[----:B------:R-:W-:Y:S01]  /*14d70*/  ULOP3.LUT UR19, UR14, 0x3, URZ, 0xc0, !UPT ;  /* 0x000000030e137892 */ /* 0x000fe2000f8ec03f */
[----:B------:R-:W-:Y:S01]  /*14d80*/  MOV R2, RZ ;  /* 0x000000ff00027202 */ /* 0x000fe20000000f00 */
        /* <DEDUP_REMOVED lines=36> */
.L_x_744:
[----:B------:R-:W-:Y:S01]  /*14fd0*/  ULEA UR10, UP0, UR4, UR22, 0x3 ;  /* 0x00000016040a7291 */ /* 0x000fe2000f80183f */
[----:B------:R-:W-:Y:S01]  /*14fe0*/  MOV R12, R16 ;  /* 0x00000010000c7202 */ /* 0x000fe20000000f00 */
[----:B------:R-:W-:Y:S02]  /*14ff0*/  IMAD.MOV.U32 R13, RZ, RZ, R17 ;  /* 0x000000ffff0d7224 */ /* 0x000fe400078e0011 */
[----:B------:R-:W-:Y:S02]  /*15000*/  ULEA.HI.X UR11, UR4, UR23, UR5, 0x3, UP0 ;  /* 0x00000017040b7291 */ /* 0x000fe400080f1c05 */
[----:B------:R-:W-:Y:S01]  /*15010*/  IMAD.U32 R18, RZ, RZ, UR10 ;  /* 0x0000000aff127e24 */ /* 0x000fe2000f8e00ff */
[----:B------:R0:W2:Y:S03]  /*15020*/  LDG.E.64.CONSTANT R24, desc[UR6][R12.64] ;  /* 0x000000060c187981 */ /* 0x0000a6000c1e9b00 */
[----:B------:R-:W-:-:S05]  /*15030*/  MOV R19, UR11 ;  /* 0x0000000b00137c02 */ /* 0x000fca0008000f00 */
[----:B------:R-:W2:Y:S01]  /*15040*/  LDG.E.64 R26, desc[UR6][R18.64] ;  /* 0x00000006121a7981 */ /* 0x000ea2000c1e1b00 */
[----:B0-----:R-:W-:-:S03]  /*15050*/  IADD3 R12, P2, R16, UR20, RZ ;  /* 0x00000014100c7c10 */ /* 0x001fc6000ff5e0ff */
[----:B------:R-:W3:Y:S01]  /*15060*/  LDG.E.64 R22, desc[UR6][R18.64+0x8] ;  /* 0x0000080612167981 */ /* 0x000ee2000c1e1b00 */
[----:B------:R-:W-:Y:S02]  /*15070*/  IADD3.X R13, R17, UR12, RZ, P2, !PT ;  /* 0x0000000c110d7c10 */ /* 0x000fe400097fe4ff */
[----:B------:R-:W-:Y:S01]  /*15080*/  IADD3 R20, P2, R12, UR20, RZ ;  /* 0x000000140c147c10 */ /* 0x000fe2000ff5e0ff */
[----:B------:R-:W4:Y:S04]  /*15090*/  LDG.E.64 R14, desc[UR6][R18.64+0x10] ;  /* 0x00001006120e7981 */ /* 0x000f28000c1e1b00 */
[----:B------:R-:W3:Y:S01]  /*150a0*/  LDG.E.64.CONSTANT R16, desc[UR6][R12.64] ;  /* 0x000000060c107981 */ /* 0x000ee2000c1e9b00 */
[----:B------:R-:W-:-:S05]  /*150b0*/  IADD3.X R21, R13, UR12, RZ, P2, !PT ;  /* 0x0000000c0d157c10 */ /* 0x000fca00097fe4ff */
[----:B------:R0:W4:Y:S01]  /*150c0*/  LDG.E.64.CONSTANT R12, desc[UR6][R20.64] ;  /* 0x00000006140c7981 */ /* 0x000122000c1e9b00 */
[----:B------:R-:W-:Y:S02]  /*150d0*/  MOV R30, R0 ;  /* 0x00000000001e7202 */ /* 0x000fe40000000f00 */
[----:B------:R-:W-:Y:S02]  /*150e0*/  MOV R31, R2 ;  /* 0x00000002001f7202 */ /* 0x000fe40000000f00 */
[----:B0-----:R-:W-:-:S04]  /*150f0*/  IADD3 R20, P2, R20, UR20, RZ ;  /* 0x0000001414147c10 */ /* 0x001fc8000ff5e0ff */
[----:B------:R-:W-:Y:S01]  /*15100*/  IADD3.X R21, R21, UR12, RZ, P2, !PT ;  /* 0x0000000c15157c10 */ /* 0x000fe200097fe4ff */
[-C--:B--2---:R-:W-:Y:S02]  /*15110*/  IMAD R25, R25, R26.reuse, RZ ;  /* 0x0000001a19197224 */ /* 0x084fe400078e02ff */
[----:B------:R-:W-:-:S04]  /*15120*/  IMAD.WIDE.U32 R30, R24, R26, R30 ;  /* 0x0000001a181e7225 */ /* 0x000fc800078e001e */
[----:B------:R-:W-:Y:S02]  /*15130*/  IMAD R33, R24, R27, R25 ;  /* 0x0000001b18217224 */ /* 0x000fe400078e0219 */
[----:B------:R-:W2:Y:S04]  /*15140*/  LDG.E.64 R26, desc[UR6][R18.64+0x18] ;  /* 0x00001806121a7981 */ /* 0x000ea8000c1e1b00 */
[----:B------:R0:W2:Y:S01]  /*15150*/  LDG.E.64.CONSTANT R24, desc[UR6][R20.64] ;  /* 0x0000000614187981 */ /* 0x0000a2000c1e9b00 */
[----:B---3--:R-:W-:Y:S02]  /*15160*/  IMAD R17, R17, R22, RZ ;  /* 0x0000001611117224 */ /* 0x008fe400078e02ff */
[----:B------:R-:W-:Y:S01]  /*15170*/  IMAD.IADD R31, R31, 0x1, R33 ;  /* 0x000000011f1f7824 */ /* 0x000fe200078e0221 */
        /* <DEDUP_REMOVED lines=14> */
[----:B------:R-:W-:-:S02]  /*15260*/  IADD3 R30, P2, R20, UR20, RZ ;  /* 0x00000014141e7c10 */ /* 0x000fc4000ff5e0ff */
[----:B------:R-:W-:Y:S02]  /*15270*/  IADD3 R33, R33, R0, RZ ;  /* 0x0000000021217210 */ /* 0x000fe40007ffe0ff */
[----:B------:R-:W-:-:S05]  /*15280*/  IADD3.X R31, R21, UR12, RZ, P2, !PT ;  /* 0x0000000c151f7c10 */ /* 0x000fca00097fe4ff */
[----:B------:R-:W5:Y:S01]  /*15290*/  LDG.E.64.CONSTANT R20, desc[UR6][R30.64] ;  /* 0x000000061e147981 */ /* 0x000f62000c1e9b00 */
[-C--:B--2---:R-:W-:Y:S02]  /*152a0*/  IMAD R25, R25, R26.reuse, RZ ;  /* 0x0000001a19197224 */ /* 0x084fe400078e02ff */
[----:B------:R-:W-:-:S04]  /*152b0*/  IMAD.WIDE.U32 R32, R24, R26, R32 ;  /* 0x0000001a18207225 */ /* 0x000fc800078e0020 */
[----:B------:R-:W-:Y:S02]  /*152c0*/  IMAD R0, R24, R27, R25 ;  /* 0x0000001b18007224 */ /* 0x000fe400078e0219 */
[----:B------:R-:W5:Y:S01]  /*152d0*/  LDG.E.64 R24, desc[UR6][R18.64+0x30] ;  /* 0x0000300612187981 */ /* 0x000f62000c1e1b00 */
[----:B------:R-:W-:Y:S01]  /*152e0*/  IADD3 R26, P2, R30, UR20, RZ ;  /* 0x000000141e1a7c10 */ /* 0x000fe2000ff5e0ff */
[----:B------:R-:W-:-:S03]  /*152f0*/  IMAD.IADD R33, R33, 0x1, R0 ;  /* 0x0000000121217824 */ /* 0x000fc600078e0200 */
[----:B------:R-:W-:Y:S01]  /*15300*/  IADD3.X R27, R31, UR12, RZ, P2, !PT ;  /* 0x0000000c1f1b7c10 */ /* 0x000fe200097fe4ff */
[-C--:B---3--:R-:W-:Y:S02]  /*15310*/  IMAD R17, R17, R22.reuse, RZ ;  /* 0x0000001611117224 */ /* 0x088fe400078e02ff */
[----:B------:R-:W-:-:S04]  /*15320*/  IMAD.WIDE.U32 R32, R16, R22, R32 ;  /* 0x0000001610207225 */ /* 0x000fc800078e0020 */
[----:B------:R-:W-:Y:S02]  /*15330*/  IMAD R0, R16, R23, R17 ;  /* 0x0000001710007224 */ /* 0x000fe400078e0211 */
[----:B------:R-:W2:Y:S04]  /*15340*/  LDG.E.64 R16, desc[UR6][R18.64+0x38] ;  /* 0x0000380612107981 */ /* 0x000ea8000c1e1b00 */
[----:B------:R0:W2:Y:S01]  /*15350*/  LDG.E.64.CONSTANT R22, desc[UR6][R26.64] ;  /* 0x000000061a167981 */ /* 0x0000a2000c1e9b00 */
[----:B------:R-:W-:Y:S02]  /*15360*/  IADD3 R33, R33, R0, RZ ;  /* 0x0000000021217210 */ /* 0x000fe40007ffe0ff */
        /* <DEDUP_REMOVED lines=13> */
[----:B------:R-:W4:Y:S02]  /*15440*/  LDG.E.64 R24, desc[UR6][R18.64+0x48] ;  /* 0x0000480612187981 */ /* 0x000f24000c1e1b00 */
[----:B------:R-:W-:Y:S02]  /*15450*/  IMAD.IADD R33, R33, 0x1, R21 ;  /* 0x0000000121217824 */ /* 0x000fe400078e0215 */
        /* <DEDUP_REMOVED lines=9> */
[----:B0-----:R-:W-:-:S04]  /*154f0*/  IADD3 R26, P2, R26, UR20, RZ ;  /* 0x000000141a1a7c10 */ /* 0x001fc8000ff5e0ff */
[----:B------:R-:W-:Y:S01]  /*15500*/  IADD3.X R27, R27, UR12, RZ, P2, !PT ;  /* 0x0000000c1b1b7c10 */ /* 0x000fe200097fe4ff */
[-C--:B---3--:R-:W-:Y:S02]  /*15510*/  IMAD R13, R13, R14.reuse, RZ ;  /* 0x0000000e0d0d7224 */ /* 0x088fe400078e02ff */
[----:B------:R-:W-:-:S04]  /*15520*/  IMAD.WIDE.U32 R30, R12, R14, R32 ;  /* 0x0000000e0c1e7225 */ /* 0x000fc800078e0020 */
[----:B------:R-:W-:Y:S02]  /*15530*/  IMAD R0, R12, R15, R13 ;  /* 0x0000000f0c007224 */ /* 0x000fe400078e020d */
[----:B------:R-:W3:Y:S04]  /*15540*/  LDG.E.64 R12, desc[UR6][R18.64+0x58] ;  /* 0x00005806120c7981 */ /* 0x000ee8000c1e1b00 */
[----:B------:R0:W3:Y:S01]  /*15550*/  LDG.E.64.CONSTANT R14, desc[UR6][R26.64] ;  /* 0x000000061a0e7981 */ /* 0x0000e2000c1e9b00 */
[----:B------:R-:W-:Y:S02]  /*15560*/  IADD3 R31, R31, R0, RZ ;  /* 0x000000001f1f7210 */ /* 0x000fe40007ffe0ff */
[----:B0-----:R-:W-:-:S04]  /*15570*/  IADD3 R26, P2, R26, UR20, RZ ;  /* 0x000000141a1a7c10 */ /* 0x001fc8000ff5e0ff */
[----:B------:R-:W-:-:S05]  /*15580*/  IADD3.X R27, R27, UR12, RZ, P2, !PT ;  /* 0x0000000c1b1b7c10 */ /* 0x000fca00097fe4ff */
[----:B------:R0:W5:Y:S01]  /*15590*/  LDG.E.64.CONSTANT R32, desc[UR6][R26.64] ;  /* 0x000000061a207981 */ /* 0x000162000c1e9b00 */
[----:B----4-:R-:W-:-:S04]  /*155a0*/  IMAD R21, R21, R24, RZ ;  /* 0x0000001815157224 */ /* 0x010fc800078e02ff */
[C---:B------:R-:W-:Y:S02]  /*155b0*/  IMAD R0, R20.reuse, R25, R21 ;  /* 0x0000001914007224 */ /* 0x040fe400078e0215 */
[----:B------:R-:W-:Y:S01]  /*155c0*/  IMAD.WIDE.U32 R20, R20, R24, R30 ;  /* 0x0000001814147225 */ /* 0x000fe200078e001e */
[----:B------:R-:W-:Y:S01]  /*155d0*/  IADD3 R30, P2, R26, UR20, RZ ;  /* 0x000000141a1e7c10 */ /* 0x000fe2000ff5e0ff */
[----:B------:R-:W5:Y:S02]  /*155e0*/  LDG.E.64 R24, desc[UR6][R18.64+0x60] ;  /* 0x0000600612187981 */ /* 0x000f64000c1e1b00 */
[----:B------:R-:W-:Y:S01]  /*155f0*/  IMAD.IADD R21, R21, 0x1, R0 ;  /* 0x0000000115157824 */ /* 0x000fe200078e0200 */
[----:B------:R-:W-:Y:S01]  /*15600*/  IADD3.X R31, R27, UR12, RZ, P2, !PT ;  /* 0x0000000c1b1f7c10 */ /* 0x000fe200097fe4ff */
[-C--:B--2---:R-:W-:Y:S02]  /*15610*/  IMAD R23, R23, R16.reuse, RZ ;  /* 0x0000001017177224 */ /* 0x084fe400078e02ff */
[----:B0-----:R-:W-:-:S02]  /*15620*/  IMAD.WIDE.U32 R26, R22, R16, R20 ;  /* 0x00000010161a7225 */ /* 0x001fc400078e0014 */
[----:B------:R-:W2:Y:S02]  /*15630*/  LDG.E.64 R20, desc[UR6][R18.64+0x68] ;  /* 0x0000680612147981 */ /* 0x000ea4000c1e1b00 */
[----:B------:R-:W-:Y:S01]  /*15640*/  IMAD R23, R22, R17, R23 ;  /* 0x0000001116177224 */ /* 0x000fe200078e0217 */
[----:B------:R-:W-:Y:S01]  /*15650*/  IADD3 R22, P2, R30, UR20, RZ ;  /* 0x000000141e167c10 */ /* 0x000fe2000ff5e0ff */
[----:B------:R0:W2:Y:S03]  /*15660*/  LDG.E.64.CONSTANT R16, desc[UR6][R30.64] ;  /* 0x000000061e107981 */ /* 0x0000a6000c1e9b00 */
[----:B------:R-:W-:Y:S02]  /*15670*/  IADD3 R27, R27, R23, RZ ;  /* 0x000000171b1b7210 */ /* 0x000fe40007ffe0ff */
[----:B------:R-:W-:Y:S01]  /*15680*/  IADD3.X R23, R31, UR12, RZ, P2, !PT ;  /* 0x0000000c1f177c10 */ /* 0x000fe200097fe4ff */
[----:B---3--:R-:W-:-:S02]  /*15690*/  IMAD R15, R15, R12, RZ ;  /* 0x0000000c0f0f7224 */ /* 0x008fc400078e02ff */
[C---:B0-----:R-:W-:Y:S02]  /*156a0*/  IMAD.WIDE.U32 R30, R14.reuse, R12, R26 ;  /* 0x0000000c0e1e7225 */ /* 0x041fe400078e001a */
[----:B------:R-:W3:Y:S02]  /*156b0*/  LDG.E.64 R26, desc[UR6][R18.64+0x70] ;  /* 0x00007006121a7981 */ /* 0x000ee4000c1e1b00 */
[----:B------:R-:W-:Y:S02]  /*156c0*/  IMAD R0, R14, R13, R15 ;  /* 0x0000000d0e007224 */ /* 0x000fe400078e020f */
[----:B------:R-:W3:Y:S01]  /*156d0*/  LDG.E.64.CONSTANT R14, desc[UR6][R22.64] ;  /* 0x00000006160e7981 */ /* 0x000ee2000c1e9b00 */
[----:B------:R-:W-:-:S04]  /*156e0*/  IADD3 R12, P2, R22, UR20, RZ ;  /* 0x00000014160c7c10 */ /* 0x000fc8000ff5e0ff */
[----:B------:R-:W-:Y:S02]  /*156f0*/  IADD3.X R13, R23, UR12, RZ, P2, !PT ;  /* 0x0000000c170d7c10 */ /* 0x000fe400097fe4ff */
[----:B------:R-:W4:Y:S04]  /*15700*/  LDG.E.64 R22, desc[UR6][R18.64+0x78] ;  /* 0x0000780612167981 */ /* 0x000f28000c1e1b00 */
[----:B------:R-:W4:Y:S01]  /*15710*/  LDG.E.64.CONSTANT R18, desc[UR6][R12.64] ;  /* 0x000000060c127981 */ /* 0x000f22000c1e9b00 */
[----:B------:R-:W-:Y:S01]  /*15720*/  IADD3 R31, R31, R0, RZ ;  /* 0x000000001f1f7210 */ /* 0x000fe20007ffe0ff */
[----:B------:R-:W-:-:S04]  /*15730*/  UIADD3 UR13, UP0, UR13, -0x10, URZ ;  /* 0xfffffff00d0d7890 */ /* 0x000fc8000ff1e03f */
[----:B------:R-:W-:Y:S02]  /*15740*/  UIADD3.X UR18, UR18, -0x1, URZ, UP0, !UPT ;  /* 0xffffffff12127890 */ /* 0x000fe400087fe43f */
[----:B------:R-:W-:-:S04]  /*15750*/  UISETP.GT.U32.AND UP0, UPT, UR13, 0xc, UPT ;  /* 0x0000000c0d00788c */ /* 0x000fc8000bf04070 */
[----:B------:R-:W-:-:S06]  /*15760*/  UISETP.GT.AND.EX UP0, UPT, UR18, URZ, UPT, UP0 ;  /* 0x0000003f1200728c */ /* 0x000fcc000bf04300 */
[----:B------:R-:W-:Y:S01]  /*15770*/  PLOP3.LUT P3, PT, PT, PT, UP0, 0x80, 0x0 ;  /* 0x000000000000781c */ /* 0x000fe20003f6f008 */
[----:B------:R-:W-:-:S04]  /*15780*/  UIADD3 UR4, UP1, UR4, 0x10, URZ ;  /* 0x0000001004047890 */ /* 0x000fc8000ff3e03f */
[----:B------:R-:W-:Y:S01]  /*15790*/  UIADD3.X UR5, URZ, UR5, URZ, UP1, !UPT ;  /* 0x000000053f057290 */ /* 0x000fe20008ffe43f */
[----:B-----5:R-:W-:-:S04]  /*157a0*/  IMAD R33, R33, R24, RZ ;  /* 0x0000001821217224 */ /* 0x020fc800078e02ff */
[C---:B------:R-:W-:Y:S02]  /*157b0*/  IMAD R33, R32.reuse, R25, R33 ;  /* 0x0000001920217224 */ /* 0x040fe400078e0221 */
[----:B------:R-:W-:-:S04]  /*157c0*/  IMAD.WIDE.U32 R24, R32, R24, R30 ;  /* 0x0000001820187225 */ /* 0x000fc800078e001e */
[----:B------:R-:W-:Y:S02]  /*157d0*/  IMAD.IADD R25, R25, 0x1, R33 ;  /* 0x0000000119197824 */ /* 0x000fe400078e0221 */
[----:B--2---:R-:W-:-:S04]  /*157e0*/  IMAD R17, R17, R20, RZ ;  /* 0x0000001411117224 */ /* 0x004fc800078e02ff */
[C---:B------:R-:W-:Y:S02]  /*157f0*/  IMAD R21, R16.reuse, R21, R17 ;  /* 0x0000001510157224 */ /* 0x040fe400078e0211 */
[----:B------:R-:W-:-:S05]  /*15800*/  IMAD.WIDE.U32 R16, R16, R20, R24 ;  /* 0x0000001410107225 */ /* 0x000fca00078e0018 */
[----:B------:R-:W-:Y:S01]  /*15810*/  IADD3 R17, R17, R21, RZ ;  /* 0x0000001511117210 */ /* 0x000fe20007ffe0ff */
[----:B---3--:R-:W-:-:S04]  /*15820*/  IMAD R15, R15, R26, RZ ;  /* 0x0000001a0f0f7224 */ /* 0x008fc800078e02ff */
[C---:B------:R-:W-:Y:S02]  /*15830*/  IMAD R21, R14.reuse, R27, R15 ;  /* 0x0000001b0e157224 */ /* 0x040fe400078e020f */
[----:B------:R-:W-:-:S05]  /*15840*/  IMAD.WIDE.U32 R14, R14, R26, R16 ;  /* 0x0000001a0e0e7225 */ /* 0x000fca00078e0010 */
[----:B------:R-:W-:Y:S02]  /*15850*/  IADD3 R15, R15, R21, RZ ;  /* 0x000000150f0f7210 */ /* 0x000fe40007ffe0ff */
[----:B------:R-:W-:Y:S01]  /*15860*/  IADD3 R16, P2, R12, UR20, RZ ;  /* 0x000000140c107c10 */ /* 0x000fe2000ff5e0ff */
[-C--:B----4-:R-:W-:Y:S02]  /*15870*/  IMAD R17, R19, R22.reuse, RZ ;  /* 0x0000001613117224 */ /* 0x090fe400078e02ff */
[----:B------:R-:W-:-:S04]  /*15880*/  IMAD.WIDE.U32 R14, R18, R22, R14 ;  /* 0x00000016120e7225 */ /* 0x000fc800078e000e */
[----:B------:R-:W-:-:S04]  /*15890*/  IMAD R17, R18, R23, R17 ;  /* 0x0000001712117224 */ /* 0x000fc800078e0211 */
[----:B------:R-:W-:Y:S01]  /*158a0*/  IMAD.IADD R2, R15, 0x1, R17 ;  /* 0x000000010f027824 */ /* 0x000fe200078e0211 */
[----:B------:R-:W-:Y:S02]  /*158b0*/  IADD3.X R17, R13, UR12, RZ, P2, !PT ;  /* 0x0000000c0d117c10 */ /* 0x000fe400097fe4ff */
[----:B------:R-:W-:Y:S01]  /*158c0*/  MOV R0, R14 ;  /* 0x0000000e00007202 */ /* 0x000fe20000000f00 */
[----:B------:R-:W-:Y:S06]  /*158d0*/  @P3 BRA `(.L_x_744) ;  /* 0xfffffff400bc3947 */ /* 0x000fec000383ffff */
.L_x_743:
        /* <DEDUP_REMOVED lines=16> */
[----:B------:R-:W3:Y:S01]  /*159e0*/  LDG.E.64.CONSTANT R24, desc[UR6][R16.64] ;  /* 0x0000000610187981 */ /* 0x000ee2000c1e9b00 */
[----:B------:R-:W-:-:S04]  /*159f0*/  IADD3 R22, P0, R16, UR20, RZ ;  /* 0x0000001410167c10 */ /* 0x000fc8000ff1e0ff */
[----:B------:R-:W-:-:S05]  /*15a00*/  IADD3.X R23, R17, UR12, RZ, P0, !PT ;  /* 0x0000000c11177c10 */ /* 0x000fca00087fe4ff */
[----:B------:R0:W4:Y:S04]  /*15a10*/  LDG.E.64.CONSTANT R30, desc[UR6][R22.64] ;  /* 0x00000006161e7981 */ /* 0x000128000c1e9b00 */
[----:B------:R-:W4:Y:S01]  /*15a20*/  LDG.E.64 R16, desc[UR6][R12.64+0x10] ;  /* 0x000010060c107981 */ /* 0x000f22000c1e1b00 */
        /* <DEDUP_REMOVED lines=9> */
[----:B------:R-:W-:Y:S01]  /*15ac0*/  IADD3 R20, P0, R22, UR20, RZ ;  /* 0x0000001416147c10 */ /* 0x000fe2000ff1e0ff */
[-C--:B---3--:R-:W-:Y:S01]  /*15ad0*/  IMAD R25, R25, R14.reuse, RZ ;  /* 0x0000000e19197224 */ /* 0x088fe200078e02ff */
[----:B------:R-:W-:Y:S02]  /*15ae0*/  IADD3 R27, R27, R21, RZ ;  /* 0x000000151b1b7210 */ /* 0x000fe40007ffe0ff */
[----:B------:R-:W-:Y:S01]  /*15af0*/  IADD3.X R21, R23, UR12, RZ, P0, !PT ;  /* 0x0000000c17157c10 */ /* 0x000fe200087fe4ff */
[C---:B------:R-:W-:Y:S02]  /*15b00*/  IMAD R35, R24.reuse, R15, R25 ;  /* 0x0000000f18237224 */ /* 0x040fe400078e0219 */
[----:B------:R-:W-:-:S02]  /*15b10*/  IMAD.WIDE.U32 R24, R24, R14, R26 ;  /* 0x0000000e18187225 */ /* 0x000fc400078e001a */
[----:B------:R-:W2:Y:S02]  /*15b20*/  LDG.E.64 R14, desc[UR6][R12.64+0x20] ;  /* 0x000020060c0e7981 */ /* 0x000ea4000c1e1b00 */
[----:B------:R-:W-:Y:S02]  /*15b30*/  IMAD.IADD R25, R25, 0x1, R35 ;  /* 0x0000000119197824 */ /* 0x000fe400078e0223 */
[----:B------:R0:W2:Y:S01]  /*15b40*/  LDG.E.64.CONSTANT R34, desc[UR6][R20.64] ;  /* 0x0000000614227981 */ /* 0x0000a2000c1e9b00 */
[----:B----4-:R-:W-:Y:S01]  /*15b50*/  IMAD R23, R31, R16, RZ ;  /* 0x000000101f177224 */ /* 0x010fe200078e02ff */
[----:B0-----:R-:W-:-:S03]  /*15b60*/  IADD3 R20, P0, R20, UR20, RZ ;  /* 0x0000001414147c10 */ /* 0x001fc6000ff1e0ff */
[C---:B------:R-:W-:Y:S01]  /*15b70*/  IMAD R0, R30.reuse, R17, R23 ;  /* 0x000000111e007224 */ /* 0x040fe200078e0217 */
[----:B------:R-:W-:Y:S01]  /*15b80*/  IADD3.X R21, R21, UR12, RZ, P0, !PT ;  /* 0x0000000c15157c10 */ /* 0x000fe200087fe4ff */
[----:B------:R-:W-:Y:S01]  /*15b90*/  IMAD.WIDE.U32 R16, R30, R16, R24 ;  /* 0x000000101e107225 */ /* 0x000fe200078e0018 */
[----:B------:R-:W3:Y:S04]  /*15ba0*/  LDG.E.64 R22, desc[UR6][R12.64+0x28] ;  /* 0x000028060c167981 */ /* 0x000ee8000c1e1b00 */
[----:B------:R0:W3:Y:S01]  /*15bb0*/  LDG.E.64.CONSTANT R30, desc[UR6][R20.64] ;  /* 0x00000006141e7981 */ /* 0x0000e2000c1e9b00 */
[----:B------:R-:W-:Y:S02]  /*15bc0*/  IADD3 R17, R17, R0, RZ ;  /* 0x0000000011117210 */ /* 0x000fe40007ffe0ff */
[----:B0-----:R-:W-:-:S04]  /*15bd0*/  IADD3 R20, P0, R20, UR20, RZ ;  /* 0x0000001414147c10 */ /* 0x001fc8000ff1e0ff */
[----:B------:R-:W-:Y:S01]  /*15be0*/  IADD3.X R21, R21, UR12, RZ, P0, !PT ;  /* 0x0000000c15157c10 */ /* 0x000fe200087fe4ff */
[-C--:B-----5:R-:W-:Y:S02]  /*15bf0*/  IMAD R25, R33, R18.reuse, RZ ;  /* 0x0000001221197224 */ /* 0x0a0fe400078e02ff */
[----:B------:R-:W-:Y:S01]  /*15c00*/  IMAD.WIDE.U32 R26, R32, R18, R16 ;  /* 0x00000012201a7225 */ /* 0x000fe200078e0010 */
[----:B------:R-:W-:-:S03]  /*15c10*/  IADD3 R16, P0, R20, UR20, RZ ;  /* 0x0000001414107c10 */ /* 0x000fc6000ff1e0ff */
[----:B------:R-:W-:Y:S02]  /*15c20*/  IMAD R0, R32, R19, R25 ;  /* 0x0000001320007224 */ /* 0x000fe400078e0219 */
[----:B------:R-:W4:Y:S04]  /*15c30*/  LDG.E.64 R24, desc[UR6][R12.64+0x30] ;  /* 0x000030060c187981 */ /* 0x000f28000c1e1b00 */
[----:B------:R-:W4:Y:S01]  /*15c40*/  LDG.E.64.CONSTANT R18, desc[UR6][R20.64] ;  /* 0x0000000614127981 */ /* 0x000f22000c1e9b00 */
[----:B------:R-:W-:-:S03]  /*15c50*/  IADD3.X R17, R21, UR12, RZ, P0, !PT ;  /* 0x0000000c15117c10 */ /* 0x000fc600087fe4ff */
[----:B------:R-:W5:Y:S04]  /*15c60*/  LDG.E.64 R20, desc[UR6][R12.64+0x38] ;  /* 0x000038060c147981 */ /* 0x000f68000c1e1b00 */
[----:B------:R0:W5:Y:S01]  /*15c70*/  LDG.E.64.CONSTANT R12, desc[UR6][R16.64] ;  /* 0x00000006100c7981 */ /* 0x000162000c1e9b00 */
        /* <DEDUP_REMOVED lines=8> */
[----:B------:R-:W-:Y:S02]  /*15d00*/  IADD3 R15, R15, R27, RZ ;  /* 0x0000001b0f0f7210 */ /* 0x000fe40007ffe0ff */
[----:B0-----:R-:W-:Y:S01]  /*15d10*/  IADD3 R16, P2, R16, UR20, RZ ;  /* 0x0000001410107c10 */ /* 0x001fe2000ff5e0ff */
[----:B------:R-:W-:Y:S01]  /*15d20*/  UIADD3 UR13, UP1, UR13, -0x8, URZ ;  /* 0xfffffff80d0d7890 */ /* 0x000fe2000ff3e03f */
[----:B------:R-:W-:Y:S01]  /*15d30*/  PLOP3.LUT P0, PT, PT, PT, PT, 0x8, 0x0 ;  /* 0x000000000000781c */ /* 0x000fe20003f0e170 */
[----:B------:R-:W-:Y:S01]  /*15d40*/  UIADD3 UR4, UP0, UR4, 0x8, URZ ;  /* 0x0000000804047890 */ /* 0x000fe2000ff1e03f */
[----:B------:R-:W-:Y:S01]  /*15d50*/  IADD3.X R17, R17, UR12, RZ, P2, !PT ;  /* 0x0000000c11117c10 */ /* 0x000fe200097fe4ff */
[----:B------:R-:W-:Y:S02]  /*15d60*/  UIADD3.X UR18, UR18, -0x1, URZ, UP1, !UPT ;  /* 0xffffffff12127890 */ /* 0x000fe40008ffe43f */
[----:B------:R-:W-:Y:S01]  /*15d70*/  UIADD3.X UR5, URZ, UR5, URZ, UP0, !UPT ;  /* 0x000000053f057290 */ /* 0x000fe200087fe43f */
[----:B----4-:R-:W-:-:S02]  /*15d80*/  IMAD R19, R19, R24, RZ ;  /* 0x0000001813137224 */ /* 0x010fc400078e02ff */
[----:B------:R-:W-:-:S04]  /*15d90*/  IMAD.WIDE.U32 R14, R18, R24, R14 ;  /* 0x00000018120e7225 */ /* 0x000fc800078e000e */
[----:B------:R-:W-:-:S05]  /*15da0*/  IMAD R19, R18, R25, R19 ;  /* 0x0000001912137224 */ /* 0x000fca00078e0213 */
[----:B------:R-:W-:Y:S01]  /*15db0*/  IADD3 R15, R15, R19, RZ ;  /* 0x000000130f0f7210 */ /* 0x000fe20007ffe0ff */
[----:B-----5:R-:W-:-:S04]  /*15dc0*/  IMAD R13, R13, R20, RZ ;  /* 0x000000140d0d7224 */ /* 0x020fc800078e02ff */
[C---:B------:R-:W-:Y:S02]  /*15dd0*/  IMAD R19, R12.reuse, R21, R13 ;  /* 0x000000150c137224 */ /* 0x040fe400078e020d */
[----:B------:R-:W-:-:S04]  /*15de0*/  IMAD.WIDE.U32 R12, R12, R20, R14 ;  /* 0x000000140c0c7225 */ /* 0x000fc800078e000e */
[----:B------:R-:W-:Y:S01]  /*15df0*/  IMAD.IADD R2, R13, 0x1, R19 ;  /* 0x000000010d027824 */ /* 0x000fe200078e0213 */
[----:B------:R-:W-:-:S07]  /*15e00*/  MOV R0, R12 ;  /* 0x0000000c00007202 */ /* 0x000fce0000000f00 */
.L_x_745:
[----:B------:R-:W-:-:S04]  /*15e10*/  ISETP.NE.U32.AND P2, PT, RZ, UR13, PT ;  /* 0x0000000dff007c0c */ /* 0x000fc8000bf45070 */
[----:B------:R-:W-:-:S13]  /*15e20*/  ISETP.NE.OR.EX P0, PT, RZ, UR18, P0, P2 ;  /* 0x00000012ff007c0c */ /* 0x000fda0008705720 */
[----:B------:R-:W-:Y:S05]  /*15e30*/  @!P0 BRA `(.L_x_741) ;  /* 0x0000000000b88947 */ /* 0x000fea0003800000 */
.L_x_742:
[----:B------:R-:W-:Y:S01]  /*15e40*/  ULEA UR10, UP0, UR4, UR24, 0x3 ;  /* 0x00000018040a7291 */ /* 0x000fe2000f80183f */
[----:B------:R-:W-:Y:S01]  /*15e50*/  IADD3 R20, P0, R16, UR20, RZ ;  /* 0x0000001410147c10 */ /* 0x000fe2000ff1e0ff */
[----:B------:R-:W2:Y:S02]  /*15e60*/  LDG.E.64.CONSTANT R12, desc[UR6][R16.64] ;  /* 0x00000006100c7981 */ /* 0x000ea4000c1e9b00 */
[----:B------:R-:W-:Y:S02]  /*15e70*/  ULEA.HI.X UR11, UR4, UR25, UR5, 0x3, UP0 ;  /* 0x00000019040b7291 */ /* 0x000fe400080f1c05 */
[----:B------:R-:W-:-:S04]  /*15e80*/  MOV R26, UR10 ;  /* 0x0000000a001a7c02 */ /* 0x000fc80008000f00 */
[----:B------:R-:W-:Y:S01]  /*15e90*/  IMAD.U32 R27, RZ, RZ, UR11 ;  /* 0x0000000bff1b7e24 */ /* 0x000fe2000f8e00ff */
[----:B------:R-:W-:-:S04]  /*15ea0*/  IADD3.X R21, R17, UR12, RZ, P0, !PT ;  /* 0x0000000c11157c10 */ /* 0x000fc800087fe4ff */
[----:B------:R-:W2:Y:S01]  /*15eb0*/  LDG.E.64 R14, desc[UR6][R26.64] ;  /* 0x000000061a0e7981 */ /* 0x000ea2000c1e1b00 */
[----:B------:R-:W-:-:S03]  /*15ec0*/  IADD3 R24, P0, R20, UR20, RZ ;  /* 0x0000001414187c10 */ /* 0x000fc6000ff1e0ff */
[----:B------:R-:W3:Y:S04]  /*15ed0*/  LDG.E.64.CONSTANT R16, desc[UR6][R20.64] ;  /* 0x0000000614107981 */ /* 0x000ee8000c1e9b00 */
[----:B------:R-:W3:Y:S01]  /*15ee0*/  LDG.E.64 R18, desc[UR6][R26.64+0x8] ;  /* 0x000008061a127981 */ /* 0x000ee2000c1e1b00 */
[----:B------:R-:W-:-:S03]  /*15ef0*/  IADD3.X R25, R21, UR12, RZ, P0, !PT ;  /* 0x0000000c15197c10 */ /* 0x000fc600087fe4ff */
[----:B------:R-:W4:Y:S04]  /*15f00*/  LDG.E.64 R22, desc[UR6][R26.64+0x10] ;  /* 0x000010061a167981 */ /* 0x000f28000c1e1b00 */
[----:B------:R0:W4:Y:S04]  /*15f10*/  LDG.E.64.CONSTANT R20, desc[UR6][R24.64] ;  /* 0x0000000618147981 */ /* 0x000128000c1e9b00 */
[----:B------:R-:W5:Y:S01]  /*15f20*/  LDG.E.64 R26, desc[UR6][R26.64+0x18] ;  /* 0x000018061a1a7981 */ /* 0x000f62000c1e1b00 */
[----:B0-----:R-:W-:-:S04]  /*15f30*/  IADD3 R24, P0, R24, UR20, RZ ;  /* 0x0000001418187c10 */ /* 0x001fc8000ff1e0ff */
[----:B------:R-:W-:-:S05]  /*15f40*/  IADD3.X R25, R25, UR12, RZ, P0, !PT ;  /* 0x0000000c19197c10 */ /* 0x000fca00087fe4ff */
[----:B------:R-:W5:Y:S01]  /*15f50*/  LDG.E.64.CONSTANT R30, desc[UR6][R24.64] ;  /* 0x00000006181e7981 */ /* 0x000f62000c1e9b00 */
[----:B------:R-:W-:Y:S02]  /*15f60*/  MOV R32, R0 ;  /* 0x0000000000207202 */ /* 0x000fe40000000f00 */
[----:B------:R-:W-:Y:S01]  /*15f70*/  MOV R33, R2 ;  /* 0x0000000200217202 */ /* 0x000fe20000000f00 */
[----:B------:R-:W-:-:S04]  /*15f80*/  UIADD3 UR13, UP0, UR13, -0x4, URZ ;  /* 0xfffffffc0d0d7890 */ /* 0x000fc8000ff1e03f */
[----:B------:R-:W-:Y:S02]  /*15f90*/  UIADD3.X UR18, UR18, -0x1, URZ, UP0, !UPT ;  /* 0xffffffff12127890 */ /* 0x000fe400087fe43f */
[----:B------:R-:W-:-:S04]  /*15fa0*/  ISETP.NE.U32.AND P0, PT, RZ, UR13, PT ;  /* 0x0000000dff007c0c */ /* 0x000fc8000bf05070 */
[----:B------:R-:W-:Y:S01]  /*15fb0*/  ISETP.NE.AND.EX P0, PT, RZ, UR18, PT, P0 ;  /* 0x00000012ff007c0c */ /* 0x000fe2000bf05300 */
[----:B------:R-:W-:-:S04]  /*15fc0*/  UIADD3 UR4, UP0, UR4, 0x4, URZ ;  /* 0x0000000404047890 */ /* 0x000fc8000ff1e03f */
[----:B------:R-:W-:Y:S01]  /*15fd0*/  UIADD3.X UR5, URZ, UR5, URZ, UP0, !UPT ;  /* 0x000000053f057290 */ /* 0x000fe200087fe43f */
[----:B--2---:R-:W-:Y:S02]  /*15fe0*/  IMAD R13, R13, R14, RZ ;  /* 0x0000000e0d0d7224 */ /* 0x004fe400078e02ff */
[----:B------:R-:W-:-:S04]  /*15ff0*/  IMAD.WIDE.U32 R32, R14, R12, R32 ;  /* 0x0000000c0e207225 */ /* 0x000fc800078e0020 */
[----:B------:R-:W-:-:S04]  /*16000*/  IMAD R13, R15, R12, R13 ;  /* 0x0000000c0f0d7224 */ /* 0x000fc800078e020d */
[----:B------:R-:W-:Y:S02]  /*16010*/  IMAD.IADD R33, R33, 0x1, R13 ;  /* 0x0000000121217824 */ /* 0x000fe400078e020d */
[----:B---3--:R-:W-:-:S04]  /*16020*/  IMAD R13, R17, R18, RZ ;  /* 0x00000012110d7224 */ /* 0x008fc800078e02ff */
[-C--:B------:R-:W-:Y:S02]  /*16030*/  IMAD R13, R19, R16.reuse, R13 ;  /* 0x00000010130d7224 */ /* 0x080fe400078e020d */
[----:B------:R-:W-:-:S05]  /*16040*/  IMAD.WIDE.U32 R16, R18, R16, R32 ;  /* 0x0000001012107225 */ /* 0x000fca00078e0020 */
[----:B------:R-:W-:Y:S01]  /*16050*/  IADD3 R17, R17, R13, RZ ;  /* 0x0000000d11117210 */ /* 0x000fe20007ffe0ff */
[----:B----4-:R-:W-:-:S04]  /*16060*/  IMAD R13, R21, R22, RZ ;  /* 0x00000016150d7224 */ /* 0x010fc800078e02ff */
[-C--:B------:R-:W-:Y:S02]  /*16070*/  IMAD R13, R23, R20.reuse, R13 ;  /* 0x00000014170d7224 */ /* 0x080fe400078e020d */
[----:B------:R-:W-:-:S05]  /*16080*/  IMAD.WIDE.U32 R16, R22, R20, R16 ;  /* 0x0000001416107225 */ /* 0x000fca00078e0010 */
        /* <DEDUP_REMOVED lines=9> */
.L_x_741:
        /* <DEDUP_REMOVED lines=41> */
[----:B------:R-:W-:Y:S02]  /*163b0*/  MOV R14, UR4 ;  /* 0x00000004000e7c02 */ /* 0x000fe40008000f00 */
[----:B------:R-:W-:Y:S02]  /*163c0*/  IADD3.X R15, R43, UR12, R15, P0, !PT ;  /* 0x0000000c2b0f7c10 */ /* 0x000fe400087fe40f */
[----:B------:R-:W-:-:S04]  /*163d0*/  LEA R14, P0, R40, UR20, 0x3 ;  /* 0x00000014280e7c11 */ /* 0x000fc8000f8018ff */
[----:B------:R-:W-:-:S05]  /*163e0*/  LEA.HI.X R15, R40, UR21, R15, 0x3, P0 ;  /* 0x00000015280f7c11 */ /* 0x000fca00080f1c0f */
[----:B------:R-:W2:Y:S01]  /*163f0*/  LDG.E.64.CONSTANT R20, desc[UR6][R14.64] ;  /* 0x000000060e147981 */ /* 0x000ea2000c1e9b00 */
[----:B------:R-:W-:-:S04]  /*16400*/  @P2 LEA R18, P0, R19, R14, 0x3 ;  /* 0x0000000e13122211 */ /* 0x000fc800078018ff */
[----:B------:R-:W-:Y:S02]  /*16410*/  @P2 LEA.HI.X R19, R23, R15, R22, 0x3, P0 ;  /* 0x0000000f17132211 */ /* 0x000fe400000f1c16 */
[----:B------:R-:W3:Y:S04]  /*16420*/  @P2 LDG.E.64 R22, desc[UR6][R12.64+0x10] ;  /* 0x000010060c162981 */ /* 0x000ee8000c1e1b00 */
[----:B------:R-:W3:Y:S01]  /*16430*/  @P2 LDG.E.64.CONSTANT R18, desc[UR6][R18.64] ;  /* 0x0000000612122981 */ /* 0x000ee2000c1e9b00 */
[----:B------:R-:W-:Y:S02]  /*16440*/  MOV R24, R0 ;  /* 0x0000000000187202 */ /* 0x000fe40000000f00 */
[----:B------:R-:W-:Y:S01]  /*16450*/  MOV R25, R2 ;  /* 0x0000000200197202 */ /* 0x000fe20000000f00 */
[----:B--2---:R-:W-:-:S02]  /*16460*/  IMAD R21, R21, R16, RZ ;  /* 0x0000001015157224 */ /* 0x004fc400078e02ff */
        /* <DEDUP_REMOVED lines=11> */
.L_x_740:
[----:B------:R-:W-:Y:S05]  /*16520*/  BSYNC B0 ;  /* 0x0000000000007941 */ /* 0x000fea0003800000 */
.L_x_739:
[----:B------:R-:W-:Y:S01]  /*16530*/  VIADD R29, R29, 0x380 ;  /* 0x000003801d1d7836 */ /* 0x000fe20000000000 */
[----:B------:R-:W-:Y:S04]  /*16540*/  BSSY B0, `(.L_x_696) ;  /* 0x0000181000007945 */ /* 0x000fe80003800000 */
[----:B------:R-:W-:-:S13]  /*16550*/  ISETP.GE.AND P0, PT, R29, UR9, PT ;  /* 0x000000091d007c0c */ /* 0x000fda000bf06270 */
[----:B------:R-:W-:Y:S05]  /*16560*/  @P0 BRA `(.L_x_746) ;  /* 0x0000001400f80947 */ /* 0x000fea0003800000 */
[----:B------:R-:W2:Y:S01]  /*16570*/  LDL.LU.64 R12, [R1] ;  /* 0x00000000010c7983 */ /* 0x000ea20000300a00 */
[----:B------:R-:W-:Y:S01]  /*16580*/  UIADD3 UR4, UP0, UR14, -0x1, URZ ;  /* 0xffffffff0e047890 */ /* 0x000fe2000ff1e03f */
[----:B------:R-:W-:Y:S01]  /*16590*/  MOV R28, RZ ;  /* 0x000000ff001c7202 */ /* 0x000fe20000000f00 */
[----:B------:R-:W-:Y:S02]  /*165a0*/  ULOP3.LUT UR20, UR14, 0x3, URZ, 0xc0, !UPT ;  /* 0x000000030e147892 */ /* 0x000fe4000f8ec03f */
[----:B------:R-:W-:Y:S02]  /*165b0*/  UIADD3.X UR9, UR15, -0x1, URZ, UP0, !UPT ;  /* 0xffffffff0f097890 */ /* 0x000fe400087fe43f */
[----:B------:R-:W-:Y:S01]  /*165c0*/  UISETP.GE.U32.AND UP0, UPT, UR4, 0x3, UPT ;  /* 0x000000030400788c */ /* 0x000fe2000bf06070 */
[----:B------:R-:W-:Y:S02]  /*165d0*/  ULDC.64 UR16, c[0x0][0x238] ;  /* 0x00008e0000107ab9 */ /* 0x000fe40000000a00 */
[----:B------:R-:W-:Y:S01]  /*165e0*/  ULDC.64 UR4, c[0x0][0x220] ;  /* 0x0000880000047ab9 */ /* 0x000fe20000000a00 */
[----:B------:R-:W-:-:S06]  /*165f0*/  UISETP.GE.U32.AND.EX UP0, UPT, UR9, URZ, UPT, UP0 ;  /* 0x0000003f0900728c */ /* 0x000fcc000bf06100 */
[----:B------:R-:W-:Y:S01]  /*16600*/  PLOP3.LUT P0, PT, PT, PT, UP0, 0x80, 0x0 ;  /* 0x000000000000781c */ /* 0x000fe20003f0f008 */
[----:B--2---:R-:W-:Y:S02]  /*16610*/  IMAD R11, R13, UR4, RZ ;  /* 0x000000040d0b7c24 */ /* 0x004fe4000f8e02ff */
[----:B------:R-:W-:Y:S01]  /*16620*/  IMAD.WIDE.U32 R42, R12, UR4, RZ ;  /* 0x000000040c2a7c25 */ /* 0x000fe2000f8e00ff */
[----:B------:R-:W-:-:S03]  /*16630*/  UMOV UR4, URZ ;  /* 0x0000003f00047c82 */ /* 0x000fc60008000000 */
[----:B------:R-:W-:Y:S01]  /*16640*/  IMAD R25, R12, UR5, R11 ;  /* 0x000000050c197c24 */ /* 0x000fe2000f8e020b */
[----:B------:R-:W-:Y:S01]  /*16650*/  UMOV UR5, URZ ;  /* 0x0000003f00057c82 */ /* 0x000fe20008000000 */
[----:B------:R-:W-:Y:S02]  /*16660*/  HFMA2.MMA R11, -RZ, RZ, 0, 0 ;  /* 0x00000000ff0b7435 */ /* 0x000fe400000001ff */
[----:B------:R-:W-:Y:S02]  /*16670*/  IMAD.IADD R45, R43, 0x1, R25 ;  /* 0x000000012b2d7824 */ /* 0x000fe400078e0219 */
[----:B------:R-:W-:Y:S07]  /*16680*/  @!P0 BRA `(.L_x_747) ;  /* 0x0000001000b08947 */ /* 0x000fee0003800000 */
        /* <DEDUP_REMOVED lines=23> */
.L_x_750:
        /* <DEDUP_REMOVED lines=8> */
[----:B------:R-:W-:-:S03]  /*16880*/  IADD3.X R13, R25, UR11, RZ, P2, !PT ;  /* 0x0000000b190d7c10 */ /* 0x000fc600097fe4ff */
[----:B------:R-:W4:Y:S04]  /*16890*/  LDG.E.64 R26, desc[UR6][R32.64+0x10] ;  /* 0x00001006201a7981 */ /* 0x000f28000c1e1b00 */
[----:B------:R0:W3:Y:S04]  /*168a0*/  LDG.E.64.CONSTANT R18, desc[UR6][R12.64] ;  /* 0x000000060c127981 */ /* 0x0000e8000c1e9b00 */
[----:B------:R-:W5:Y:S01]  /*168b0*/  LDG.E.64 R30, desc[UR6][R32.64+0x18] ;  /* 0x00001806201e7981 */ /* 0x000f62000c1e1b00 */
[----:B0-----:R-:W-:-:S04]  /*168c0*/  IADD3 R12, P2, R12, UR22, RZ ;  /* 0x000000160c0c7c10 */ /* 0x001fc8000ff5e0ff */
[----:B------:R-:W-:-:S05]  /*168d0*/  IADD3.X R13, R13, UR11, RZ, P2, !PT ;  /* 0x0000000b0d0d7c10 */ /* 0x000fca00097fe4ff */
[----:B------:R-:W4:Y:S01]  /*168e0*/  LDG.E.64.CONSTANT R24, desc[UR6][R12.64] ;  /* 0x000000060c187981 */ /* 0x000f22000c1e9b00 */
[----:B------:R-:W-:-:S04]  /*168f0*/  IADD3 R14, P2, R12, UR22, RZ ;  /* 0x000000160c0e7c10 */ /* 0x000fc8000ff5e0ff */
[----:B------:R-:W-:-:S05]  /*16900*/  IADD3.X R15, R13, UR11, RZ, P2, !PT ;  /* 0x0000000b0d0f7c10 */ /* 0x000fca00097fe4ff */
[----:B------:R0:W5:Y:S01]  /*16910*/  LDG.E.64.CONSTANT R12, desc[UR6][R14.64] ;  /* 0x000000060e0c7981 */ /* 0x000162000c1e9b00 */
        /* <DEDUP_REMOVED lines=23> */
[----:B------:R-:W4:Y:S04]  /*16a90*/  LDG.E.64.CONSTANT R24, desc[UR6][R14.64] ;  /* 0x000000060e187981 */ /* 0x000f28000c1e9b00 */
[----:B------:R-:W4:Y:S01]  /*16aa0*/  LDG.E.64 R26, desc[UR6][R32.64+0x30] ;  /* 0x00003006201a7981 */ /* 0x000f22000c1e1b00 */
[----:B------:R-:W-:Y:S01]  /*16ab0*/  IMAD.IADD R35, R29, 0x1, R34 ;  /* 0x000000011d237824 */ /* 0x000fe200078e0222 */
[----:B------:R-:W-:-:S02]  /*16ac0*/  MOV R34, R28 ;  /* 0x0000001c00227202 */ /* 0x000fc40000000f00 */
[----:B------:R-:W-:Y:S01]  /*16ad0*/  IADD3 R28, P2, R14, UR22, RZ ;  /* 0x000000160e1c7c10 */ /* 0x000fe2000ff5e0ff */
[----:B-----5:R-:W-:-:S03]  /*16ae0*/  IMAD R11, R13, R30, RZ ;  /* 0x0000001e0d0b7224 */ /* 0x020fc600078e02ff */
[----:B------:R-:W-:Y:S01]  /*16af0*/  IADD3.X R29, R15, UR11, RZ, P2, !PT ;  /* 0x0000000b0f1d7c10 */ /* 0x000fe200097fe4ff */
[C---:B------:R-:W-:Y:S01]  /*16b00*/  IMAD R11, R12.reuse, R31, R11 ;  /* 0x0000001f0c0b7224 */ /* 0x040fe200078e020b */
[----:B------:R-:W5:Y:S01]  /*16b10*/  LDG.E.64 R14, desc[UR6][R32.64+0x38] ;  /* 0x00003806200e7981 */ /* 0x000f62000c1e1b00 */
[----:B------:R-:W-:-:S03]  /*16b20*/  IMAD.WIDE.U32 R30, R12, R30, R34 ;  /* 0x0000001e0c1e7225 */ /* 0x000fc600078e0022 */
[----:B------:R0:W5:Y:S02]  /*16b30*/  LDG.E.64.CONSTANT R12, desc[UR6][R28.64] ;  /* 0x000000061c0c7981 */ /* 0x000164000c1e9b00 */
        /* <DEDUP_REMOVED lines=25> */
[----:B-----5:R-:W-:-:S04]  /*16cd0*/  IMAD R11, R13, R14, RZ ;  /* 0x0000000e0d0b7224 */ /* 0x020fc800078e02ff */
[C---:B------:R-:W-:Y:S02]  /*16ce0*/  IMAD R11, R12.reuse, R15, R11 ;  /* 0x0000000f0c0b7224 */ /* 0x040fe400078e020b */
[----:B------:R-:W-:Y:S01]  /*16cf0*/  IMAD.WIDE.U32 R12, R12, R14, R30 ;  /* 0x0000000e0c0c7225 */ /* 0x000fe200078e001e */
[----:B------:R-:W-:-:S03]  /*16d00*/  IADD3 R14, P2, R28, UR22, RZ ;  /* 0x000000161c0e7c10 */ /* 0x000fc6000ff5e0ff */
[----:B------:R-:W-:Y:S01]  /*16d10*/  IMAD.IADD R13, R13, 0x1, R11 ;  /* 0x000000010d0d7824 */ /* 0x000fe200078e020b */
[----:B------:R-:W-:Y:S02]  /*16d20*/  IADD3.X R15, R29, UR11, RZ, P2, !PT ;  /* 0x0000000b1d0f7c10 */ /* 0x000fe400097fe4ff */
[----:B0-----:R-:W-:-:S04]  /*16d30*/  IADD3 R28, P2, R14, UR22, RZ ;  /* 0x000000160e1c7c10 */ /* 0x001fc8000ff5e0ff */
[----:B------:R-:W-:Y:S02]  /*16d40*/  IADD3.X R29, R15, UR11, RZ, P2, !PT ;  /* 0x0000000b0f1d7c10 */ /* 0x000fe400097fe4ff */
[----:B------:R-:W-:-:S04]  /*16d50*/  IADD3 R30, P2, R28, UR22, RZ ;  /* 0x000000161c1e7c10 */ /* 0x000fc8000ff5e0ff */
[----:B------:R-:W-:Y:S01]  /*16d60*/  IADD3.X R31, R29, UR11, RZ, P2, !PT ;  /* 0x0000000b1d1f7c10 */ /* 0x000fe200097fe4ff */
[----:B--2---:R-:W-:-:S04]  /*16d70*/  IMAD R11, R17, R22, RZ ;  /* 0x00000016110b7224 */ /* 0x004fc800078e02ff */
[C---:B------:R-:W-:Y:S02]  /*16d80*/  IMAD R11, R16.reuse, R23, R11 ;  /* 0x00000017100b7224 */ /* 0x040fe400078e020b */
[----:B------:R-:W-:Y:S02]  /*16d90*/  IMAD.WIDE.U32 R22, R16, R22, R12 ;  /* 0x0000001610167225 */ /* 0x000fe400078e000c */
[----:B------:R-:W2:Y:S04]  /*16da0*/  LDG.E.64 R12, desc[UR6][R32.64+0x58] ;  /* 0x00005806200c7981 */ /* 0x000ea8000c1e1b00 */
[----:B------:R-:W2:Y:S01]  /*16db0*/  LDG.E.64.CONSTANT R16, desc[UR6][R14.64] ;  /* 0x000000060e107981 */ /* 0x000ea2000c1e9b00 */
[----:B------:R-:W-:Y:S02]  /*16dc0*/  IADD3 R35, R23, R11, RZ ;  /* 0x0000000b17237210 */ /* 0x000fe40007ffe0ff */
[----:B------:R-:W-:-:S02]  /*16dd0*/  MOV R34, R22 ;  /* 0x0000001600227202 */ /* 0x000fc40000000f00 */
[----:B------:R0:W5:Y:S04]  /*16de0*/  LDG.E.64.CONSTANT R22, desc[UR6][R28.64] ;  /* 0x000000061c167981 */ /* 0x000168000c1e9b00 */
[----:B------:R-:W5:Y:S01]  /*16df0*/  LDG.E.64 R14, desc[UR6][R32.64+0x60] ;  /* 0x00006006200e7981 */ /* 0x000f62000c1e1b00 */
[----:B---3--:R-:W-:-:S04]  /*16e00*/  IMAD R11, R19, R20, RZ ;  /* 0x00000014130b7224 */ /* 0x008fc800078e02ff */
[C---:B------:R-:W-:Y:S02]  /*16e10*/  IMAD R11, R18.reuse, R21, R11 ;  /* 0x00000015120b7224 */ /* 0x040fe400078e020b */
[----:B0-----:R-:W-:Y:S02]  /*16e20*/  IMAD.WIDE.U32 R28, R18, R20, R34 ;  /* 0x00000014121c7225 */ /* 0x001fe400078e0022 */
[----:B------:R0:W3:Y:S04]  /*16e30*/  LDG.E.64.CONSTANT R18, desc[UR6][R30.64] ;  /* 0x000000061e127981 */ /* 0x0000e8000c1e9b00 */
[----:B------:R-:W3:Y:S01]  /*16e40*/  LDG.E.64 R20, desc[UR6][R32.64+0x68] ;  /* 0x0000680620147981 */ /* 0x000ee2000c1e1b00 */
[----:B------:R-:W-:Y:S02]  /*16e50*/  IMAD.IADD R29, R29, 0x1, R11 ;  /* 0x000000011d1d7824 */ /* 0x000fe400078e020b */
[----:B----4-:R-:W-:Y:S01]  /*16e60*/  IMAD R11, R27, R24, RZ ;  /* 0x000000181b0b7224 */ /* 0x010fe200078e02ff */
[----:B0-----:R-:W-:-:S03]  /*16e70*/  IADD3 R30, P2, R30, UR22, RZ ;  /* 0x000000161e1e7c10 */ /* 0x001fc6000ff5e0ff */
[C---:B------:R-:W-:Y:S01]  /*16e80*/  IMAD R11, R26.reuse, R25, R11 ;  /* 0x000000191a0b7224 */ /* 0x040fe200078e020b */
[----:B------:R-:W-:Y:S01]  /*16e90*/  IADD3.X R31, R31, UR11, RZ, P2, !PT ;  /* 0x0000000b1f1f7c10 */ /* 0x000fe200097fe4ff */
[----:B------:R-:W-:Y:S02]  /*16ea0*/  IMAD.WIDE.U32 R24, R26, R24, R28 ;  /* 0x000000181a187225 */ /* 0x000fe400078e001c */
[----:B------:R-:W4:Y:S04]  /*16eb0*/  LDG.E.64 R28, desc[UR6][R32.64+0x70] ;  /* 0x00007006201c7981 */ /* 0x000f28000c1e1b00 */
[----:B------:R0:W4:Y:S04]  /*16ec0*/  LDG.E.64.CONSTANT R26, desc[UR6][R30.64] ;  /* 0x000000061e1a7981 */ /* 0x000128000c1e9b00 */
[----:B------:R-:W4:Y:S01]  /*16ed0*/  LDG.E.64 R32, desc[UR6][R32.64+0x78] ;  /* 0x0000780620207981 */ /* 0x000f22000c1e1b00 */
[----:B0-----:R-:W-:-:S04]  /*16ee0*/  IADD3 R30, P2, R30, UR22, RZ ;  /* 0x000000161e1e7c10 */ /* 0x001fc8000ff5e0ff */
[----:B------:R-:W-:-:S05]  /*16ef0*/  IADD3.X R31, R31, UR11, RZ, P2, !PT ;  /* 0x0000000b1f1f7c10 */ /* 0x000fca00097fe4ff */
        /* <DEDUP_REMOVED lines=13> */
[----:B-----5:R-:W-:-:S04]  /*16fd0*/  IMAD R11, R23, R14, RZ ;  /* 0x0000000e170b7224 */ /* 0x020fc800078e02ff */
[C---:B------:R-:W-:Y:S02]  /*16fe0*/  IMAD R11, R22.reuse, R15, R11 ;  /* 0x0000000f160b7224 */ /* 0x040fe400078e020b */
[----:B------:R-:W-:-:S04]  /*16ff0*/  IMAD.WIDE.U32 R12, R22, R14, R12 ;  /* 0x0000000e160c7225 */ /* 0x000fc800078e000c */
[----:B------:R-:W-:Y:S02]  /*17000*/  IMAD.IADD R13, R13, 0x1, R11 ;  /* 0x000000010d0d7824 */ /* 0x000fe400078e020b */
[-C--:B---3--:R-:W-:Y:S02]  /*17010*/  IMAD R11, R19, R20.reuse, RZ ;  /* 0x00000014130b7224 */ /* 0x088fe400078e02ff */
[----:B------:R-:W-:-:S04]  /*17020*/  IMAD.WIDE.U32 R12, R18, R20, R12 ;  /* 0x00000014120c7225 */ /* 0x000fc800078e000c */
[----:B------:R-:W-:-:S05]  /*17030*/  IMAD R11, R18, R21, R11 ;  /* 0x00000015120b7224 */ /* 0x000fca00078e020b */
[----:B------:R-:W-:Y:S01]  /*17040*/  IADD3 R13, R13, R11, RZ ;  /* 0x0000000b0d0d7210 */ /* 0x000fe20007ffe0ff */
[-C--:B----4-:R-:W-:Y:S02]  /*17050*/  IMAD R11, R27, R28.reuse, RZ ;  /* 0x0000001c1b0b7224 */ /* 0x090fe400078e02ff */
[----:B------:R-:W-:-:S04]  /*17060*/  IMAD.WIDE.U32 R12, R26, R28, R12 ;  /* 0x0000001c1a0c7225 */ /* 0x000fc800078e000c */
[----:B------:R-:W-:Y:S01]  /*17070*/  IMAD R11, R26, R29, R11 ;  /* 0x0000001d1a0b7224 */ /* 0x000fe200078e020b */
[----:B------:R-:W-:-:S04]  /*17080*/  IADD3 R24, P2, R30, UR22, RZ ;  /* 0x000000161e187c10 */ /* 0x000fc8000ff5e0ff */
[----:B------:R-:W-:Y:S01]  /*17090*/  IADD3 R13, R13, R11, RZ ;  /* 0x0000000b0d0d7210 */ /* 0x000fe20007ffe0ff */
[----:B------:R-:W-:Y:S01]  /*170a0*/  IMAD R11, R35, R32, RZ ;  /* 0x00000020230b7224 */ /* 0x000fe200078e02ff */
[----:B------:R-:W-:-:S03]  /*170b0*/  IADD3.X R25, R31, UR11, RZ, P2, !PT ;  /* 0x0000000b1f197c10 */ /* 0x000fc600097fe4ff */
[C---:B------:R-:W-:Y:S02]  /*170c0*/  IMAD R11, R34.reuse, R33, R11 ;  /* 0x00000021220b7224 */ /* 0x040fe400078e020b */
[----:B------:R-:W-:-:S04]  /*170d0*/  IMAD.WIDE.U32 R32, R34, R32, R12 ;  /* 0x0000002022207225 */ /* 0x000fc800078e000c */
[----:B------:R-:W-:Y:S01]  /*170e0*/  IMAD.IADD R28, R33, 0x1, R11 ;  /* 0x00000001211c7824 */ /* 0x000fe200078e020b */
[----:B------:R-:W-:Y:S01]  /*170f0*/  MOV R11, R32 ;  /* 0x00000020000b7202 */ /* 0x000fe20000000f00 */
[----:B------:R-:W-:Y:S06]  /*17100*/  @P3 BRA `(.L_x_750) ;  /* 0xfffffff400bc3947 */ /* 0x000fec000383ffff */
.L_x_749:
[----:B------:R-:W-:-:S04]  /*17110*/  UISETP.GT.U32.AND UP0, UPT, UR18, 0x4, UPT ;  /* 0x000000041200788c */ /* 0x000fc8000bf04070 */
[----:B------:R-:W-:-:S06]  /*17120*/  UISETP.GT.AND.EX UP0, UPT, UR19, URZ, UPT, UP0 ;  /* 0x0000003f1300728c */ /* 0x000fcc000bf04300 */
[----:B------:R-:W-:-:S13]  /*17130*/  PLOP3.LUT P2, PT, PT, PT, UP0, 0x80, 0x0 ;  /* 0x000000000000781c */ /* 0x000fda0003f4f008 */
[----:B------:R-:W-:Y:S05]  /*17140*/  @!P2 BRA `(.L_x_751) ;  /* 0x000000040034a947 */ /* 0x000fea0003800000 */
[----:B------:R-:W-:Y:S01]  /*17150*/  ULDC.64 UR12, c[0x0][0x230] ;  /* 0x00008c00000c7ab9 */ /* 0x000fe20000000a00 */
[----:B------:R-:W-:Y:S01]  /*17160*/  IADD3 R20, P0, R24, UR22, RZ ;  /* 0x0000001618147c10 */ /* 0x000fe2000ff1e0ff */
[----:B------:R-:W-:Y:S01]  /*17170*/  ULEA UR9, UP0, UR4, UR12, 0x3 ;  /* 0x0000000c04097291 */ /* 0x000fe2000f80183f */
[----:B------:R-:W2:Y:S03]  /*17180*/  LDG.E.64.CONSTANT R26, desc[UR6][R24.64] ;  /* 0x00000006181a7981 */ /* 0x000ea6000c1e9b00 */
[----:B------:R-:W-:Y:S02]  /*17190*/  ULEA.HI.X UR10, UR4, UR13, UR5, 0x3, UP0 ;  /* 0x0000000d040a7291 */ /* 0x000fe400080f1c05 */
[----:B------:R-:W-:-:S04]  /*171a0*/  MOV R12, UR9 ;  /* 0x00000009000c7c02 */ /* 0x000fc80008000f00 */
[----:B------:R-:W-:Y:S01]  /*171b0*/  IMAD.U32 R13, RZ, RZ, UR10 ;  /* 0x0000000aff0d7e24 */ /* 0x000fe2000f8e00ff */
[----:B------:R-:W-:-:S04]  /*171c0*/  IADD3.X R21, R25, UR11, RZ, P0, !PT ;  /* 0x0000000b19157c10 */ /* 0x000fc800087fe4ff */
[----:B------:R-:W2:Y:S04]  /*171d0*/  LDG.E.64 R16, desc[UR6][R12.64] ;  /* 0x000000060c107981 */ /* 0x000ea8000c1e1b00 */
[----:B------:R0:W3:Y:S04]  /*171e0*/  LDG.E.64.CONSTANT R14, desc[UR6][R20.64] ;  /* 0x00000006140e7981 */ /* 0x0000e8000c1e9b00 */
[----:B------:R-:W3:Y:S04]  /*171f0*/  LDG.E.64 R18, desc[UR6][R12.64+0x8] ;  /* 0x000008060c127981 */ /* 0x000ee8000c1e1b00 */
[----:B------:R-:W4:Y:S01]  /*17200*/  LDG.E.64 R24, desc[UR6][R12.64+0x10] ;  /* 0x000010060c187981 */ /* 0x000f22000c1e1b00 */
[----:B0-----:R-:W-:-:S04]  /*17210*/  IADD3 R20, P0, R20, UR22, RZ ;  /* 0x0000001614147c10 */ /* 0x001fc8000ff1e0ff */
[----:B------:R-:W-:-:S05]  /*17220*/  IADD3.X R21, R21, UR11, RZ, P0, !PT ;  /* 0x0000000b15157c10 */ /* 0x000fca00087fe4ff */
[----:B------:R0:W4:Y:S01]  /*17230*/  LDG.E.64.CONSTANT R32, desc[UR6][R20.64] ;  /* 0x0000000614207981 */ /* 0x000122000c1e9b00 */
[----:B------:R-:W-:Y:S02]  /*17240*/  MOV R22, R11 ;  /* 0x0000000b00167202 */ /* 0x000fe40000000f00 */
[----:B------:R-:W-:Y:S02]  /*17250*/  MOV R23, R28 ;  /* 0x0000001c00177202 */ /* 0x000fe40000000f00 */
[----:B0-----:R-:W-:-:S04]  /*17260*/  IADD3 R20, P0, R20, UR22, RZ ;  /* 0x0000001614147c10 */ /* 0x001fc8000ff1e0ff */
[----:B------:R-:W-:-:S05]  /*17270*/  IADD3.X R21, R21, UR11, RZ, P0, !PT ;  /* 0x0000000b15157c10 */ /* 0x000fca00087fe4ff */
[----:B------:R0:W5:Y:S02]  /*17280*/  LDG.E.64.CONSTANT R40, desc[UR6][R20.64] ;  /* 0x0000000614287981 */ /* 0x000164000c1e9b00 */
[----:B0-----:R-:W-:-:S04]  /*17290*/  IADD3 R20, P0, R20, UR22, RZ ;  /* 0x0000001614147c10 */ /* 0x001fc8000ff1e0ff */
[----:B------:R-:W-:-:S05]  /*172a0*/  IADD3.X R21, R21, UR11, RZ, P0, !PT ;  /* 0x0000000b15157c10 */ /* 0x000fca00087fe4ff */
[----:B------:R-:W5:Y:S01]  /*172b0*/  LDG.E.64.CONSTANT R34, desc[UR6][R20.64] ;  /* 0x0000000614227981 */ /* 0x000f62000c1e9b00 */
[-C--:B--2---:R-:W-:Y:S02]  /*172c0*/  IMAD R27, R27, R16.reuse, RZ ;  /* 0x000000101b1b7224 */ /* 0x084fe400078e02ff */
[----:B------:R-:W-:-:S04]  /*172d0*/  IMAD.WIDE.U32 R22, R26, R16, R22 ;  /* 0x000000101a167225 */ /* 0x000fc800078e0016 */
[----:B------:R-:W-:Y:S02]  /*172e0*/  IMAD R27, R26, R17, R27 ;  /* 0x000000111a1b7224 */ /* 0x000fe400078e021b */
[----:B------:R-:W5:Y:S01]  /*172f0*/  LDG.E.64 R16, desc[UR6][R12.64+0x18] ;  /* 0x000018060c107981 */ /* 0x000f62000c1e1b00 */
[-C--:B---3--:R-:W-:Y:S02]  /*17300*/  IMAD R11, R15, R18.reuse, RZ ;  /* 0x000000120f0b7224 */ /* 0x088fe400078e02ff */
[----:B------:R-:W-:Y:S02]  /*17310*/  IMAD.IADD R23, R23, 0x1, R27 ;  /* 0x0000000117177824 */ /* 0x000fe400078e021b */
[C---:B------:R-:W-:Y:S02]  /*17320*/  IMAD R11, R14.reuse, R19, R11 ;  /* 0x000000130e0b7224 */ /* 0x040fe400078e020b */
[----:B------:R-:W-:Y:S01]  /*17330*/  IMAD.WIDE.U32 R14, R14, R18, R22 ;  /* 0x000000120e0e7225 */ /* 0x000fe200078e0016 */
[----:B------:R-:W-:Y:S01]  /*17340*/  IADD3 R18, P0, R20, UR22, RZ ;  /* 0x0000001614127c10 */ /* 0x000fe2000ff1e0ff */
[----:B------:R-:W2:Y:S03]  /*17350*/  LDG.E.64 R22, desc[UR6][R12.64+0x20] ;  /* 0x000020060c167981 */ /* 0x000ea6000c1e1b00 */
[----:B------:R-:W-:-:S02]  /*17360*/  IADD3.X R19, R21, UR11, RZ, P0, !PT ;  /* 0x0000000b15137c10 */ /* 0x000fc400087fe4ff */
[----:B------:R-:W3:Y:S01]  /*17370*/  LDG.E.64 R20, desc[UR6][R12.64+0x28] ;  /* 0x000028060c147981 */ /* 0x000ee2000c1e1b00 */
[----:B------:R-:W-:Y:S01]  /*17380*/  IADD3 R15, R15, R11, RZ ;  /* 0x0000000b0f0f7210 */ /* 0x000fe20007ffe0ff */
[-C--:B----4-:R-:W-:Y:S01]  /*17390*/  IMAD R11, R33, R24.reuse, RZ ;  /* 0x00000018210b7224 */ /* 0x090fe200078e02ff */
[----:B------:R-:W-:Y:S01]  /*173a0*/  IADD3 R26, P0, R18, UR22, RZ ;  /* 0x00000016121a7c10 */ /* 0x000fe2000ff1e0ff */
[----:B------:R-:W3:Y:S02]  /*173b0*/  LDG.E.64.CONSTANT R30, desc[UR6][R18.64] ;  /* 0x00000006121e7981 */ /* 0x000ee4000c1e9b00 */
[C---:B------:R-:W-:Y:S01]  /*173c0*/  IMAD R11, R32.reuse, R25, R11 ;  /* 0x00000019200b7224 */ /* 0x040fe200078e020b */
[----:B------:R-:W-:Y:S01]  /*173d0*/  IADD3.X R27, R19, UR11, RZ, P0, !PT ;  /* 0x0000000b131b7c10 */ /* 0x000fe200087fe4ff */
[----:B------:R-:W-:Y:S01]  /*173e0*/  IMAD.WIDE.U32 R24, R32, R24, R14 ;  /* 0x0000001820187225 */ /* 0x000fe200078e000e */
[----:B------:R-:W-:-:S03]  /*173f0*/  IADD3 R14, P0, R26, UR22, RZ ;  /* 0x000000161a0e7c10 */ /* 0x000fc6000ff1e0ff */
[----:B------:R-:W4:Y:S01]  /*17400*/  LDG.E.64.CONSTANT R28, desc[UR6][R26.64] ;  /* 0x000000061a1c7981 */ /* 0x000f22000c1e9b00 */
[----:B------:R-:W-:-:S03]  /*17410*/  IADD3.X R15, R27, UR11, RZ, P0, !PT ;  /* 0x0000000b1b0f7c10 */ /* 0x000fc600087fe4ff */
[----:B------:R-:W4:Y:S04]  /*17420*/  LDG.E.64 R18, desc[UR6][R12.64+0x30] ;  /* 0x000030060c127981 */ /* 0x000f28000c1e1b00 */
[----:B------:R-:W4:Y:S04]  /*17430*/  LDG.E.64 R26, desc[UR6][R12.64+0x38] ;  /* 0x000038060c1a7981 */ /* 0x000f28000c1e1b00 */
[----:B------:R-:W4:Y:S01]  /*17440*/  LDG.E.64.CONSTANT R12, desc[UR6][R14.64] ;  /* 0x000000060e0c7981 */ /* 0x000f22000c1e9b00 */
[----:B------:R-:W-:Y:S01]  /*17450*/  IADD3 R25, R25, R11, RZ ;  /* 0x0000000b19197210 */ /* 0x000fe20007ffe0ff */
[----:B------:R-:W-:Y:S01]  /*17460*/  UIADD3 UR18, UP1, UR18, -0x8, URZ ;  /* 0xfffffff812127890 */ /* 0x000fe2000ff3e03f */
[----:B------:R-:W-:Y:S01]  /*17470*/  PLOP3.LUT P0, PT, PT, PT, PT, 0x8, 0x0 ;  /* 0x000000000000781c */ /* 0x000fe20003f0e170 */
[----:B------:R-:W-:-:S02]  /*17480*/  UIADD3 UR4, UP0, UR4, 0x8, URZ ;  /* 0x0000000804047890 */ /* 0x000fc4000ff1e03f */
[----:B------:R-:W-:Y:S02]  /*17490*/  UIADD3.X UR19, UR19, -0x1, URZ, UP1, !UPT ;  /* 0xffffffff13137890 */ /* 0x000fe40008ffe43f */
[----:B------:R-:W-:Y:S01]  /*174a0*/  UIADD3.X UR5, URZ, UR5, URZ, UP0, !UPT ;  /* 0x000000053f057290 */ /* 0x000fe200087fe43f */
[----:B-----5:R-:W-:-:S04]  /*174b0*/  IMAD R11, R41, R16, RZ ;  /* 0x00000010290b7224 */ /* 0x020fc800078e02ff */
[C---:B------:R-:W-:Y:S02]  /*174c0*/  IMAD R11, R40.reuse, R17, R11 ;  /* 0x00000011280b7224 */ /* 0x040fe400078e020b */
[----:B------:R-:W-:-:S04]  /*174d0*/  IMAD.WIDE.U32 R16, R40, R16, R24 ;  /* 0x0000001028107225 */ /* 0x000fc800078e0018 */
[----:B------:R-:W-:Y:S02]  /*174e0*/  IMAD.IADD R17, R17, 0x1, R11 ;  /* 0x0000000111117824 */ /* 0x000fe400078e020b */
[-C--:B--2---:R-:W-:Y:S02]  /*174f0*/  IMAD R11, R35, R22.reuse, RZ ;  /* 0x00000016230b7224 */ /* 0x084fe400078e02ff */
[----:B------:R-:W-:-:S04]  /*17500*/  IMAD.WIDE.U32 R16, R34, R22, R16 ;  /* 0x0000001622107225 */ /* 0x000fc800078e0010 */
[----:B------:R-:W-:-:S05]  /*17510*/  IMAD R11, R34, R23, R11 ;  /* 0x00000017220b7224 */ /* 0x000fca00078e020b */
[----:B------:R-:W-:Y:S01]  /*17520*/  IADD3 R17, R17, R11, RZ ;  /* 0x0000000b11117210 */ /* 0x000fe20007ffe0ff */
[----:B---3--:R-:W-:-:S04]  /*17530*/  IMAD R11, R31, R20, RZ ;  /* 0x000000141f0b7224 */ /* 0x008fc800078e02ff */
[C---:B------:R-:W-:Y:S02]  /*17540*/  IMAD R11, R30.reuse, R21, R11 ;  /* 0x000000151e0b7224 */ /* 0x040fe400078e020b */
[----:B------:R-:W-:-:S05]  /*17550*/  IMAD.WIDE.U32 R16, R30, R20, R16 ;  /* 0x000000141e107225 */ /* 0x000fca00078e0010 */
[----:B------:R-:W-:Y:S01]  /*17560*/  IADD3 R17, R17, R11, RZ ;  /* 0x0000000b11117210 */ /* 0x000fe20007ffe0ff */
[----:B----4-:R-:W-:-:S04]  /*17570*/  IMAD R11, R29, R18, RZ ;  /* 0x000000121d0b7224 */ /* 0x010fc800078e02ff */
[C---:B------:R-:W-:Y:S02]  /*17580*/  IMAD R11, R28.reuse, R19, R11 ;  /* 0x000000131c0b7224 */ /* 0x040fe400078e020b */
[----:B------:R-:W-:-:S04]  /*17590*/  IMAD.WIDE.U32 R16, R28, R18, R16 ;  /* 0x000000121c107225 */ /* 0x000fc800078e0010 */
[-C--:B------:R-:W-:Y:S02]  /*175a0*/  IMAD R13, R13, R26.reuse, RZ ;  /* 0x0000001a0d0d7224 */ /* 0x080fe400078e02ff */
[----:B------:R-:W-:Y:S02]  /*175b0*/  IMAD.IADD R17, R17, 0x1, R11 ;  /* 0x0000000111117824 */ /* 0x000fe400078e020b */
[C---:B------:R-:W-:Y:S02]  /*175c0*/  IMAD R11, R12.reuse, R27, R13 ;  /* 0x0000001b0c0b7224 */ /* 0x040fe400078e020d */
[----:B------:R-:W-:Y:S01]  /*175d0*/  IMAD.WIDE.U32 R12, R12, R26, R16 ;  /* 0x0000001a0c0c7225 */ /* 0x000fe200078e0010 */
[----:B------:R-:W-:-:S04]  /*175e0*/  IADD3 R24, P2, R14, UR22, RZ ;  /* 0x000000160e187c10 */ /* 0x000fc8000ff5e0ff */
[----:B------:R-:W-:Y:S02]  /*175f0*/  IADD3 R28, R13, R11, RZ ;  /* 0x0000000b0d1c7210 */ /* 0x000fe40007ffe0ff */
[----:B------:R-:W-:Y:S02]  /*17600*/  MOV R11, R12 ;  /* 0x0000000c000b7202 */ /* 0x000fe40000000f00 */
[----:B------:R-:W-:-:S07]  /*17610*/  IADD3.X R25, R15, UR11, RZ, P2, !PT ;  /* 0x0000000b0f197c10 */ /* 0x000fce00097fe4ff */
.L_x_751:
[----:B------:R-:W-:-:S04]  /*17620*/  ISETP.NE.U32.AND P2, PT, RZ, UR18, PT ;  /* 0x00000012ff007c0c */ /* 0x000fc8000bf45070 */
[----:B------:R-:W-:-:S13]  /*17630*/  ISETP.NE.OR.EX P0, PT, RZ, UR19, P0, P2 ;  /* 0x00000013ff007c0c */ /* 0x000fda0008705720 */
[----:B------:R-:W-:Y:S05]  /*17640*/  @!P0 BRA `(.L_x_747) ;  /* 0x0000000000c08947 */ /* 0x000fea0003800000 */
.L_x_748:
[----:B------:R-:W-:Y:S01]  /*17650*/  ULEA UR9, UP0, UR4, UR24, 0x3 ;  /* 0x0000001804097291 */ /* 0x000fe2000f80183f */
[----:B------:R-:W-:Y:S01]  /*17660*/  MOV R12, R24 ;  /* 0x00000018000c7202 */ /* 0x000fe20000000f00 */
[----:B------:R-:W-:Y:S01]  /*17670*/  IMAD.MOV.U32 R13, RZ, RZ, R25 ;  /* 0x000000ffff0d7224 */ /* 0x000fe200078e0019 */
[----:B------:R-:W-:Y:S01]  /*17680*/  IADD3 R20, P0, R24, UR22, RZ ;  /* 0x0000001618147c10 */ /* 0x000fe2000ff1e0ff */
[----:B------:R-:W-:Y:S02]  /*17690*/  ULEA.HI.X UR10, UR4, UR25, UR5, 0x3, UP0 ;  /* 0x00000019040a7291 */ /* 0x000fe400080f1c05 */
[----:B------:R-:W-:Y:S02]  /*176a0*/  IMAD.U32 R26, RZ, RZ, UR9 ;  /* 0x00000009ff1a7e24 */ /* 0x000fe4000f8e00ff */
[----:B------:R-:W2:Y:S02]  /*176b0*/  LDG.E.64.CONSTANT R12, desc[UR6][R12.64] ;  /* 0x000000060c0c7981 */ /* 0x000ea4000c1e9b00 */
[----:B------:R-:W-:-:S02]  /*176c0*/  MOV R27, UR10 ;  /* 0x0000000a001b7c02 */ /* 0x000fc40008000f00 */
[----:B------:R-:W-:-:S03]  /*176d0*/  IADD3.X R21, R25, UR11, RZ, P0, !PT ;  /* 0x0000000b19157c10 */ /* 0x000fc600087fe4ff */
        /* <DEDUP_REMOVED lines=10> */
[----:B------:R0:W5:Y:S01]  /*17780*/  LDG.E.64.CONSTANT R30, desc[UR6][R24.64] ;  /* 0x00000006181e7981 */ /* 0x000162000c1e9b00 */
[----:B------:R-:W-:Y:S02]  /*17790*/  MOV R29, R28 ;  /* 0x0000001c001d7202 */ /* 0x000fe40000000f00 */
[----:B------:R-:W-:Y:S01]  /*177a0*/  MOV R28, R11 ;  /* 0x0000000b001c7202 */ /* 0x000fe20000000f00 */
[----:B------:R-:W-:-:S04]  /*177b0*/  UIADD3 UR18, UP0, UR18, -0x4, URZ ;  /* 0xfffffffc12127890 */ /* 0x000fc8000ff1e03f */
[----:B------:R-:W-:Y:S02]  /*177c0*/  UIADD3.X UR19, UR19, -0x1, URZ, UP0, !UPT ;  /* 0xffffffff13137890 */ /* 0x000fe400087fe43f */
[----:B------:R-:W-:-:S04]  /*177d0*/  ISETP.NE.U32.AND P0, PT, RZ, UR18, PT ;  /* 0x00000012ff007c0c */ /* 0x000fc8000bf05070 */
[----:B------:R-:W-:Y:S01]  /*177e0*/  ISETP.NE.AND.EX P0, PT, RZ, UR19, PT, P0 ;  /* 0x00000013ff007c0c */ /* 0x000fe2000bf05300 */
[----:B------:R-:W-:Y:S01]  /*177f0*/  UIADD3 UR4, UP0, UR4, 0x4, URZ ;  /* 0x0000000404047890 */ /* 0x000fe2000ff1e03f */
[----:B0-----:R-:W-:-:S03]  /*17800*/  IADD3 R24, P2, R24, UR22, RZ ;  /* 0x0000001618187c10 */ /* 0x001fc6000ff5e0ff */
[----:B------:R-:W-:Y:S01]  /*17810*/  UIADD3.X UR5, URZ, UR5, URZ, UP0, !UPT ;  /* 0x000000053f057290 */ /* 0x000fe200087fe43f */
[----:B------:R-:W-:Y:S01]  /*17820*/  IADD3.X R25, R25, UR11, RZ, P2, !PT ;  /* 0x0000000b19197c10 */ /* 0x000fe200097fe4ff */
[----:B--2---:R-:W-:Y:S02]  /*17830*/  IMAD R13, R13, R14, RZ ;  /* 0x0000000e0d0d7224 */ /* 0x004fe400078e02ff */
[----:B------:R-:W-:-:S04]  /*17840*/  IMAD.WIDE.U32 R28, R14, R12, R28 ;  /* 0x0000000c0e1c7225 */ /* 0x000fc800078e001c */
[----:B------:R-:W-:Y:S02]  /*17850*/  IMAD R13, R15, R12, R13 ;  /* 0x0000000c0f0d7224 */ /* 0x000fe400078e020d */
[----:B---3--:R-:W-:Y:S02]  /*17860*/  IMAD R11, R17, R18, RZ ;  /* 0x00000012110b7224 */ /* 0x008fe400078e02ff */
[----:B------:R-:W-:Y:S02]  /*17870*/  IMAD.IADD R29, R29, 0x1, R13 ;  /* 0x000000011d1d7824 */ /* 0x000fe400078e020d */
        /* <DEDUP_REMOVED lines=9> */
[----:B------:R-:W-:-:S04]  /*17910*/  IMAD.WIDE.U32 R26, R26, R30, R16 ;  /* 0x0000001e1a1a7225 */ /* 0x000fc800078e0010 */
[----:B------:R-:W-:Y:S01]  /*17920*/  IMAD.IADD R28, R27, 0x1, R11 ;  /* 0x000000011b1c7824 */ /* 0x000fe200078e020b */
[----:B------:R-:W-:Y:S01]  /*17930*/  MOV R11, R26 ;  /* 0x0000001a000b7202 */ /* 0x000fe20000000f00 */
[----:B------:R-:W-:Y:S06]  /*17940*/  @P0 BRA `(.L_x_748) ;  /* 0xfffffffc00400947 */ /* 0x000fec000383ffff */
.L_x_747:
        /* <DEDUP_REMOVED lines=42> */
[C---:B------:R-:W-:Y:S02]  /*17bf0*/  LEA R22, P0, R42.reuse, UR18, 0x3 ;  /* 0x000000122a167c11 */ /* 0x040fe4000f8018ff */
[----:B------:R-:W-:Y:S02]  /*17c00*/  MOV R14, UR4 ;  /* 0x00000004000e7c02 */ /* 0x000fe40008000f00 */
        /* <DEDUP_REMOVED lines=20> */
.L_x_746:
[----:B------:R-:W-:Y:S05]  /*17d50*/  BSYNC B0 ;  /* 0x0000000000007941 */ /* 0x000fea0003800000 */
.L_x_696:
[----:B------:R-:W0:Y:S01]  /*17d60*/  S2R R14, SR_TID.X ;  /* 0x00000000000e7919 */ /* 0x000e220000002100 */
[----:B-----5:R-:W1:Y:S01]  /*17d70*/  @!P1 LDC.64 R12, c[0x0][0x248] ;  /* 0x00009200ff0c9b82 */ /* 0x020e620000000a00 */
[----:B------:R-:W-:Y:S01]  /*17d80*/  ULDC UR4, c[0x0][0x210] ;  /* 0x0000840000047ab9 */ /* 0x000fe20000000800 */
[----:B------:R-:W-:Y:S01]  /*17d90*/  LOP3.LUT R39, R39, R38, RZ, 0x3c, !PT ;  /* 0x0000002627277212 */ /* 0x000fe200078e3cff */
[----:B------:R-:W-:Y:S01]  /*17da0*/  UIADD3 UR4, -UR8, UR4, URZ ;  /* 0x0000000408047290 */ /* 0x000fe2000fffe13f */
[----:B------:R-:W-:Y:S01]  /*17db0*/  LOP3.LUT R37, R37, R36, RZ, 0x3c, !PT ;  /* 0x0000002425257212 */ /* 0x000fe200078e3cff */
[----:B------:R-:W-:Y:S01]  /*17dc0*/  BSSY B0, `(.L_x_752) ;  /* 0x0000041000007945 */ /* 0x000fe20003800000 */
[----:B------:R-:W-:-:S03]  /*17dd0*/  LOP3.LUT R38, R39, R38, RZ, 0x3c, !PT ;  /* 0x0000002627267212 */ /* 0x000fc600078e3cff */
[----:B------:R-:W-:Y:S01]  /*17de0*/  BSSY B1, `(.L_x_753) ;  /* 0x0000038000017945 */ /* 0x000fe20003800000 */
[----:B------:R-:W-:Y:S02]  /*17df0*/  LOP3.LUT R36, R37, R36, RZ, 0x3c, !PT ;  /* 0x0000002425247212 */ /* 0x000fe400078e3cff */
[----:B------:R-:W-:Y:S02]  /*17e00*/  LOP3.LUT R39, R39, R38, RZ, 0x3c, !PT ;  /* 0x0000002627277212 */ /* 0x000fe400078e3cff */
[----:B------:R-:W-:Y:S01]  /*17e10*/  MOV R29, R28 ;  /* 0x0000001c001d7202 */ /* 0x000fe20000000f00 */
[----:B------:R-:W-:Y:S01]  /*17e20*/  IMAD.MOV.U32 R28, RZ, RZ, R11 ;  /* 0x000000ffff1c7224 */ /* 0x000fe200078e000b */
[----:B------:R-:W-:Y:S01]  /*17e30*/  MOV R16, R7 ;  /* 0x0000000700107202 */ /* 0x000fe20000000f00 */
[----:B------:R-:W-:Y:S01]  /*17e40*/  IMAD.MOV.U32 R11, RZ, RZ, R10 ;  /* 0x000000ffff0b7224 */ /* 0x000fe200078e000a */
[----:B------:R-:W-:Y:S02]  /*17e50*/  MOV R17, R8 ;  /* 0x0000000800117202 */ /* 0x000fe40000000f00 */
[----:B------:R-:W-:-:S02]  /*17e60*/  MOV R10, R9 ;  /* 0x00000009000a7202 */ /* 0x000fc40000000f00 */
[----:B------:R-:W-:Y:S01]  /*17e70*/  LOP3.LUT R37, R37, R36, RZ, 0x3c, !PT ;  /* 0x0000002425257212 */ /* 0x000fe200078e3cff */
[C---:B0-----:R-:W-:Y:S01]  /*17e80*/  @!P1 VIADD R15, R14.reuse, UR8 ;  /* 0x000000080e0f9c36 */ /* 0x041fe20008000000 */
[----:B------:R-:W-:-:S03]  /*17e90*/  @!P1 IADD3 R14, R14, 0x80, RZ ;  /* 0x000000800e0e9810 */ /* 0x000fc60007ffe0ff */
[----:B-1----:R-:W-:Y:S01]  /*17ea0*/  @!P1 IMAD.WIDE.U32 R12, R15, 0x8, R12 ;  /* 0x000000080f0c9825 */ /* 0x002fe200078e000c */
[----:B------:R-:W-:-:S04]  /*17eb0*/  ISETP.GE.AND P0, PT, R14, UR4, PT ;  /* 0x000000040e007c0c */ /* 0x000fc8000bf06270 */
[----:B------:R0:W-:Y:S02]  /*17ec0*/  @!P1 STG.E.64 desc[UR6][R12.64], R38 ;  /* 0x000000260c009986 */ /* 0x0001e4000c101b06 */
[----:B0-----:R-:W-:Y:S01]  /*17ed0*/  MOV R13, R2 ;  /* 0x00000002000d7202 */ /* 0x001fe20000000f00 */
[----:B------:R-:W-:Y:S01]  /*17ee0*/  IMAD.MOV.U32 R2, RZ, RZ, R3 ;  /* 0x000000ffff027224 */ /* 0x000fe200078e0003 */
[----:B------:R-:W-:Y:S02]  /*17ef0*/  MOV R3, R4 ;  /* 0x0000000400037202 */ /* 0x000fe40000000f00 */
[----:B------:R-:W-:Y:S01]  /*17f00*/  MOV R4, R5 ;  /* 0x0000000500047202 */ /* 0x000fe20000000f00 */
[----:B------:R-:W-:Y:S01]  /*17f10*/  IMAD.MOV.U32 R5, RZ, RZ, R6 ;  /* 0x000000ffff057224 */ /* 0x000fe200078e0006 */
[----:B------:R-:W-:Y:S01]  /*17f20*/  MOV R12, R0 ;  /* 0x00000000000c7202 */ /* 0x000fe20000000f00 */
[----:B------:R-:W-:Y:S06]  /*17f30*/  @P0 BRA `(.L_x_754) ;  /* 0x0000000000300947 */ /* 0x000fec0003800000 */
[----:B------:R-:W0:Y:S01]  /*17f40*/  LDC.64 R6, c[0x0][0x248] ;  /* 0x00009200ff067b82 */ /* 0x000e220000000a00 */
[C---:B------:R-:W-:Y:S01]  /*17f50*/  IADD3 R9, R14.reuse, UR8, RZ ;  /* 0x000000080e097c10 */ /* 0x040fe2000fffe0ff */
[----:B------:R-:W-:-:S05]  /*17f60*/  VIADD R14, R14, 0x80 ;  /* 0x000000800e0e7836 */ /* 0x000fca0000000000 */
[----:B------:R-:W-:Y:S01]  /*17f70*/  ISETP.GE.AND P0, PT, R14, UR4, PT ;  /* 0x000000040e007c0c */ /* 0x000fe2000bf06270 */
[----:B0-----:R-:W-:-:S05]  /*17f80*/  IMAD.WIDE.U32 R6, R9, 0x8, R6 ;  /* 0x0000000809067825 */ /* 0x001fca00078e0006 */
[----:B------:R0:W-:Y:S07]  /*17f90*/  STG.E.64 desc[UR6][R6.64], R36 ;  /* 0x0000002406007986 */ /* 0x0001ee000c101b06 */
[----:B------:R-:W-:Y:S05]  /*17fa0*/  @P0 BRA `(.L_x_755) ;  /* 0x0000000000300947 */ /* 0x000fea0003800000 */
[----:B0-----:R-:W0:Y:S01]  /*17fb0*/  LDC.64 R6, c[0x0][0x248] ;  /* 0x00009200ff067b82 */ /* 0x001e220000000a00 */
[C---:B------:R-:W-:Y:S02]  /*17fc0*/  IADD3 R9, R14.reuse, UR8, RZ ;  /* 0x000000080e097c10 */ /* 0x040fe4000fffe0ff */
[----:B------:R-:W-:-:S03]  /*17fd0*/  IADD3 R14, R14, 0x80, RZ ;  /* 0x000000800e0e7810 */ /* 0x000fc60007ffe0ff */
[----:B0-----:R-:W-:-:S05]  /*17fe0*/  IMAD.WIDE.U32 R6, R9, 0x8, R6 ;  /* 0x0000000809067825 */ /* 0x001fca00078e0006 */
[----:B------:R0:W-:Y:S02]  /*17ff0*/  STG.E.64 desc[UR6][R6.64], R10 ;  /* 0x0000000a06007986 */ /* 0x0001e4000c101b06 */
.L_x_754:
[----:B------:R-:W-:-:S13]  /*18000*/  ISETP.GE.AND P0, PT, R14, UR4, PT ;  /* 0x000000040e007c0c */ /* 0x000fda000bf06270 */
[----:B------:R-:W-:Y:S05]  /*18010*/  @P0 BRA `(.L_x_756) ;  /* 0x0000000000300947 */ /* 0x000fea0003800000 */
[----:B0-----:R-:W0:Y:S01]  /*18020*/  LDC.64 R6, c[0x0][0x248] ;  /* 0x00009200ff067b82 */ /* 0x001e220000000a00 */
[C---:B------:R-:W-:Y:S01]  /*18030*/  VIADD R9, R14.reuse, UR8 ;  /* 0x000000080e097c36 */ /* 0x040fe20008000000 */
[----:B------:R-:W-:-:S03]  /*18040*/  IADD3 R14, R14, 0x80, RZ ;  /* 0x000000800e0e7810 */ /* 0x000fc60007ffe0ff */
[----:B0-----:R-:W-:-:S05]  /*18050*/  IMAD.WIDE.U32 R6, R9, 0x8, R6 ;  /* 0x0000000809067825 */ /* 0x001fca00078e0006 */
[----:B------:R1:W-:Y:S02]  /*18060*/  STG.E.64 desc[UR6][R6.64], R16 ;  /* 0x0000001006007986 */ /* 0x0003e4000c101b06 */
.L_x_755:
[----:B------:R-:W-:-:S13]  /*18070*/  ISETP.GE.AND P0, PT, R14, UR4, PT ;  /* 0x000000040e007c0c */ /* 0x000fda000bf06270 */
[----:B------:R-:W-:Y:S05]  /*18080*/  @P0 BRA `(.L_x_757) ;  /* 0x0000000000340947 */ /* 0x000fea0003800000 */
[----:B01----:R-:W0:Y:S01]  /*18090*/  LDC.64 R6, c[0x0][0x248] ;  /* 0x00009200ff067b82 */ /* 0x003e220000000a00 */
[C---:B------:R-:W-:Y:S01]  /*180a0*/  IADD3 R9, R14.reuse, UR8, RZ ;  /* 0x000000080e097c10 */ /* 0x040fe2000fffe0ff */
[----:B------:R-:W-:-:S04]  /*180b0*/  VIADD R14, R14, 0x80 ;  /* 0x000000800e0e7836 */ /* 0x000fc80000000000 */
[----:B0-----:R-:W-:-:S05]  /*180c0*/  IMAD.WIDE.U32 R6, R9, 0x8, R6 ;  /* 0x0000000809067825 */ /* 0x001fca00078e0006 */
[----:B------:R1:W-:Y:S02]  /*180d0*/  STG.E.64 desc[UR6][R6.64], R4 ;  /* 0x0000000406007986 */ /* 0x0003e4000c101b06 */
.L_x_756:
[----:B------:R-:W-:-:S13]  /*180e0*/  ISETP.GE.AND P0, PT, R14, UR4, PT ;  /* 0x000000040e007c0c */ /* 0x000fda000bf06270 */
[----:B------:R-:W-:Y:S05]  /*180f0*/  @P0 BREAK B1 ;  /* 0x0000000000010942 */ /* 0x000fea0003800000 */
[----:B------:R-:W-:Y:S05]  /*18100*/  @P0 BRA `(.L_x_758) ;  /* 0x0000000000300947 */ /* 0x000fea0003800000 */
[----:B-1----:R-:W1:Y:S01]  /*18110*/  LDC.64 R4, c[0x0][0x248] ;  /* 0x00009200ff047b82 */ /* 0x002e620000000a00 */
[C---:B0-----:R-:W-:Y:S02]  /*18120*/  IADD3 R7, R14.reuse, UR8, RZ ;  /* 0x000000080e077c10 */ /* 0x041fe4000fffe0ff */
[----:B------:R-:W-:-:S03]  /*18130*/  IADD3 R14, R14, 0x80, RZ ;  /* 0x000000800e0e7810 */ /* 0x000fc60007ffe0ff */
[----:B-1----:R-:W-:-:S05]  /*18140*/  IMAD.WIDE.U32 R4, R7, 0x8, R4 ;  /* 0x0000000807047825 */ /* 0x002fca00078e0004 */
[----:B------:R2:W-:Y:S02]  /*18150*/  STG.E.64 desc[UR6][R4.64], R2 ;  /* 0x0000000204007986 */ /* 0x0005e4000c101b06 */
.L_x_757:
[----:B------:R-:W-:Y:S05]  /*18160*/  BSYNC B1 ;  /* 0x0000000000017941 */ /* 0x000fea0003800000 */
.L_x_753:
[----:B------:R-:W-:-:S13]  /*18170*/  ISETP.GE.AND P0, PT, R14, UR4, PT ;  /* 0x000000040e007c0c */ /* 0x000fda000bf06270 */
[----:B--2---:R-:W2:Y:S01]  /*18180*/  @!P0 LDC.64 R2, c[0x0][0x248] ;  /* 0x00009200ff028b82 */ /* 0x004ea20000000a00 */
[C---:B------:R-:W-:Y:S01]  /*18190*/  @!P0 VIADD R5, R14.reuse, UR8 ;  /* 0x000000080e058c36 */ /* 0x040fe20008000000 */
[----:B------:R-:W-:-:S03]  /*181a0*/  @!P0 IADD3 R14, R14, 0x80, RZ ;  /* 0x000000800e0e8810 */ /* 0x000fc60007ffe0ff */
[----:B--2---:R-:W-:-:S05]  /*181b0*/  @!P0 IMAD.WIDE.U32 R2, R5, 0x8, R2 ;  /* 0x0000000805028825 */ /* 0x004fca00078e0002 */
[----:B------:R2:W-:Y:S02]  /*181c0*/  @!P0 STG.E.64 desc[UR6][R2.64], R12 ;  /* 0x0000000c02008986 */ /* 0x0005e4000c101b06 */
.L_x_758:
[----:B------:R-:W-:Y:S05]  /*181d0*/  BSYNC B0 ;  /* 0x0000000000007941 */ /* 0x000fea0003800000 */
.L_x_752:
[----:B------:R-:W-:Y:S05]  /*181e0*/  WARPSYNC.ALL ;  /* 0x0000000000007948 */ /* 0x000fea0003800000 */
[----:B------:R-:W-:-:S13]  /*181f0*/  ISETP.GE.AND P0, PT, R14, UR4, PT ;  /* 0x000000040e007c0c */ /* 0x000fda000bf06270 */
[----:B------:R-:W-:Y:S05]  /*18200*/  @P0 EXIT ;  /* 0x000000000000094d */ /* 0x000fea0003800000 */
[----:B--2---:R-:W2:Y:S01]  /*18210*/  LDC.64 R2, c[0x0][0x248] ;  /* 0x00009200ff027b82 */ /* 0x004ea20000000a00 */
[----:B-1----:R-:W-:-:S05]  /*18220*/  IADD3 R5, R14, UR8, RZ ;  /* 0x000000080e057c10 */ /* 0x002fca000fffe0ff */
[----:B--2---:R-:W-:-:S05]  /*18230*/  IMAD.WIDE.U32 R2, R5, 0x8, R2 ;  /* 0x0000000805027825 */ /* 0x004fca00078e0002 */
[----:B------:R-:W-:Y:S01]  /*18240*/  STG.E.64 desc[UR6][R2.64], R28 ;  /* 0x0000001c02007986 */ /* 0x000fe2000c101b06 */
[----:B------:R-:W-:Y:S05]  /*18250*/  EXIT ;  /* 0x000000000000794d */ /* 0x000fea0003800000 */
.L_x_759:
        /* <DEDUP_REMOVED lines=10> */
.L_x_3946:


//--------------------- .text._ZN2at6native29vectorized_elementwise_kernelILi4EZZNS0_61_GLOBAL__N__ae8afa13_23_FlattenIndicesKernel_cu_75b981de_308221_flatten_indices_implINS2_18CUDAKernelLauncherElLl0EEENS_6TensorERKS5_N3c108ArrayRefIlEEENKUlvE0_clEvEUllE_St5arrayIPcLm2EEEEviT0_T1_ --------------------------
	.section	.text._ZN2at6native29vectorized_elementwise_kernelILi4EZZNS0_61_GLOBAL__N__ae8afa13_23_FlattenIndicesKernel_cu_75b981de_308221_flatten_indices_implINS2_18CUDAKernelLauncherElLl0EEENS_6TensorERKS5_N3c108ArrayRefIlEEENKUlvE0_clEvEUllE_St5arrayIPcLm2EEEEviT0_T1_,"ax",@progbits
	.align	128
        .global         _ZN2at6native29vectorized_elementwise_kernelILi4EZZNS0_61_GLOBAL__N__ae8afa13_23_FlattenIndicesKernel_cu_75b981de_308221_flatten_indices_implINS2_18CUDAKernelLauncherElLl0EEENS_6TensorERKS5_N3c108ArrayRefIlEEENKUlvE0_clEvEUllE_St5arrayIPcLm2EEEEviT0_T1_
        .type           _ZN2at6native29vectorized_elementwise_kernelILi4EZZNS0_61_GLOBAL__N__ae8afa13_23_FlattenIndicesKernel_cu_75b981de_308221_flatten_indices_implINS2_18CUDAKernelLauncherElLl0EEENS_6TensorERKS5_N3c108ArrayRefIlEEENKUlvE0_clEvEUllE_St5arrayIPcLm2EEEEviT0_T1_,@function
        .size           _ZN2at6native29vectorized_elementwise_kernelILi4EZZNS0_61_GLOBAL__N__ae8afa13_23_FlattenIndicesKernel_cu_75b981de_308221_flatten_indices_implINS2_18CUDAKernelLauncherElLl0EEENS_6TensorERKS5_N3c108ArrayRefIlEEENKUlvE0_clEvEUllE_St5arrayIPcLm2EEEEviT0_T1_,(.L_x_3947 - _ZN2at6native29vectorized_elementwise_kernelILi4EZZNS0_61_GLOBAL__N__ae8afa13_23_FlattenIndicesKernel_cu_75b981de_308221_flatten_indices_implINS2_18CUDAKernelLauncherElLl0EEENS_6TensorERKS5_N3c108ArrayRefIlEEENKUlvE0_clEvEUllE_St5arrayIPcLm2EEEEviT0_T1_)
        .other          _ZN2at6native29vectorized_elementwise_kernelILi4EZZNS0_61_GLOBAL__N__ae8afa13_23_FlattenIndicesKernel_cu_75b981de_308221_flatten_indices_implINS2_18CUDAKernelLauncherElLl0EEENS_6TensorERKS5_N3c108ArrayRefIlEEENKUlvE0_clEvEUllE_St5arrayIPcLm2EEEEviT0_T1_,@"STO_CUDA_ENTRY STV_DEFAULT"
_ZN2at6native29vectorized_elementwise_kernelILi4EZZNS0_61_GLOBAL__N__ae8afa13_23_FlattenIndicesKernel_cu_75b981de_308221_flatten_indices_implINS2_18CUDAKernelLauncherElLl0EEENS_6TensorERKS5_N3c108ArrayRefIlEEENKUlvE0_clEvEUllE_St5arrayIPcLm2EEEEviT0_T1_:
.text._ZN2at6native29vectorized_elementwise_kernelILi4EZZNS0_61_GLOBAL__N__ae8afa13_23_FlattenIndicesKernel_cu_75b981de_308221_flatten_indices_implINS2_18CUDAKernelLauncherElLl0EEENS_6TensorERKS5_N3c108ArrayRefIlEEENKUlvE0_clEvEUllE_St5arrayIPcLm2EEEEviT0_T1_:
        /* <DEDUP_REMOVED lines=72> */
.L_x_765:
        /* <DEDUP_REMOVED lines=141> */
.L_x_764:
        /* <DEDUP_REMOVED lines=80> */
.L_x_766:
[----:B------:R-:W-:-:S04]  /*1250*/  ISETP.NE.U32.AND P2, PT, R30, RZ, PT ;  /* 0x000000ff1e00720c */ /* 0x000fc80003f45070 */
[----:B------:R-:W-:-:S13]  /*1260*/  ISETP.NE.OR.EX P0, PT, R0, RZ, P0, P2 ;  /* 0x000000ff0000720c */ /* 0x000fda0000705720 */
[----:B------:R-:W-:Y:S05]  /*1270*/  @!P0 BRA `(.L_x_762) ;  /* 0x0000000000b48947 */ /* 0x000fea0003800000 */
.L_x_763:
        /* <DEDUP_REMOVED lines=45> */
.L_x_762:
        /* <DEDUP_REMOVED lines=57> */
.L_x_767:
        /* <DEDUP_REMOVED lines=29> */
.L_x_771:
        /* <DEDUP_REMOVED lines=142> */
.L_x_770:
        /* <DEDUP_REMOVED lines=81> */
.L_x_772:
[----:B------:R-:W-:-:S04]  /*28a0*/  ISETP.NE.U32.AND P3, PT, R2, RZ, PT ;  /* 0x000000ff0200720c */ /* 0x000fc80003f65070 */
[----:B------:R-:W-:-:S13]  /*28b0*/  ISETP.NE.OR.EX P0, PT, R0, RZ, P0, P3 ;  /* 0x000000ff0000720c */ /* 0x000fda0000705730 */
[----:B------:R-:W-:Y:S05]  /*28c0*/  @!P0 BRA `(.L_x_768) ;  /* 0x0000000000bc8947 */ /* 0x000fea0003800000 */
.L_x_769:
        /* <DEDUP_REMOVED lines=47> */
.L_x_768:
        /* <DEDUP_REMOVED lines=55> */
.L_x_773:
        /* <DEDUP_REMOVED lines=29> */
.L_x_777:
        /* <DEDUP_REMOVED lines=144> */
.L_x_776:
        /* <DEDUP_REMOVED lines=81> */
.L_x_778:
[----:B------:R-:W-:-:S04]  /*3f10*/  ISETP.NE.U32.AND P3, PT, R2, RZ, PT ;  /* 0x000000ff0200720c */ /* 0x000fc80003f65070 */
[----:B------:R-:W-:-:S13]  /*3f20*/  ISETP.NE.OR.EX P0, PT, R0, RZ, P0, P3 ;  /* 0x000000ff0000720c */ /* 0x000fda0000705730 */
[----:B------:R-:W-:Y:S05]  /*3f30*/  @!P0 BRA `(.L_x_774) ;  /* 0x0000000000c08947 */ /* 0x000fea0003800000 */
.L_x_775:
        /* <DEDUP_REMOVED lines=48> */
.L_x_774:
        /* <DEDUP_REMOVED lines=57> */
.L_x_779:
        /* <DEDUP_REMOVED lines=29> */
.L_x_783:
        /* <DEDUP_REMOVED lines=144> */
.L_x_782:
        /* <DEDUP_REMOVED lines=82> */
.L_x_784:
[----:B------:R-:W-:-:S04]  /*55c0*/  ISETP.NE.U32.AND P3, PT, R2, RZ, PT ;  /* 0x000000ff0200720c */ /* 0x000fc80003f65070 */
[----:B------:R-:W-:-:S13]  /*55d0*/  ISETP.NE.OR.EX P0, PT, R0, RZ, P0, P3 ;  /* 0x000000ff0000720c */ /* 0x000fda0000705730 */
[----:B------:R-:W-:Y:S05]  /*55e0*/  @!P0 BRA `(.L_x_780) ;  /* 0x0000000000c08947 */ /* 0x000fea0003800000 */
.L_x_781:
        /* <DEDUP_REMOVED lines=48> */
.L_x_780:
        /* <DEDUP_REMOVED lines=57> */
.L_x_785:
        /* <DEDUP_REMOVED lines=29> */
.L_x_789:
        /* <DEDUP_REMOVED lines=144> */
.L_x_788:
        /* <DEDUP_REMOVED lines=82> */
.L_x_790:
[----:B------:R-:W-:-:S04]  /*6c70*/  ISETP.NE.U32.AND P3, PT, R2, RZ, PT ;  /* 0x000000ff0200720c */ /* 0x000fc80003f65070 */
[----:B------:R-:W-:-:S13]  /*6c80*/  ISETP.NE.OR.EX P0, PT, R0, RZ, P0, P3 ;  /* 0x000000ff0000720c */ /* 0x000fda0000705730 */
[----:B------:R-:W-:Y:S05]  /*6c90*/  @!P0 BRA `(.L_x_786) ;  /* 0x0000000000c08947 */ /* 0x000fea0003800000 */
.L_x_787:
        /* <DEDUP_REMOVED lines=48> */
.L_x_786:
        /* <DEDUP_REMOVED lines=58> */
.L_x_791:
        /* <DEDUP_REMOVED lines=28> */
.L_x_795:
        /* <DEDUP_REMOVED lines=141> */
.L_x_794:
        /* <DEDUP_REMOVED lines=79> */
.L_x_796:
[----:B------:R-:W-:-:S04]  /*82c0*/  ISETP.NE.U32.AND P3, PT, R2, RZ, PT ;  /* 0x000000ff0200720c */ /* 0x000fc80003f65070 */
[----:B------:R-:W-:-:S13]  /*82d0*/  ISETP.NE.OR.EX P0, PT, R0, RZ, P0, P3 ;  /* 0x000000ff0000720c */ /* 0x000fda0000705730 */
[----:B------:R-:W-:Y:S05]  /*82e0*/  @!P0 BRA `(.L_x_792) ;  /* 0x0000000000b48947 */ /* 0x000fea0003800000 */
.L_x_793:
        /* <DEDUP_REMOVED lines=45> */
.L_x_792:
        /* <DEDUP_REMOVED lines=50> */
.L_x_797:
        /* <DEDUP_REMOVED lines=29> */
.L_x_801:
        /* <DEDUP_REMOVED lines=141> */
.L_x_800:
        /* <DEDUP_REMOVED lines=80> */
.L_x_802:
[----:B------:R-:W-:-:S04]  /*9880*/  ISETP.NE.U32.AND P3, PT, R12, RZ, PT ;  /* 0x000000ff0c00720c */ /* 0x000fc80003f65070 */
[----:B------:R-:W-:-:S13]  /*9890*/  ISETP.NE.OR.EX P0, PT, R0, RZ, P0, P3 ;  /* 0x000000ff0000720c */ /* 0x000fda0000705730 */
[----:B------:R-:W-:Y:S05]  /*98a0*/  @!P0 BRA `(.L_x_798) ;  /* 0x0000000000b48947 */ /* 0x000fea0003800000 */
.L_x_799:
        /* <DEDUP_REMOVED lines=45> */
.L_x_798:
        /* <DEDUP_REMOVED lines=50> */
.L_x_803:
        /* <DEDUP_REMOVED lines=30> */
.L_x_807:
        /* <DEDUP_REMOVED lines=145> */
.L_x_806:
        /* <DEDUP_REMOVED lines=83> */
.L_x_808:
[----:B------:R-:W-:-:S04]  /*aec0*/  ISETP.NE.U32.AND P1, PT, R12, RZ, PT ;  /* 0x000000ff0c00720c */ /* 0x000fc80003f25070 */
[----:B------:R-:W-:-:S13]  /*aed0*/  ISETP.NE.OR.EX P0, PT, R0, RZ, P0, P1 ;  /* 0x000000ff0000720c */ /* 0x000fda0000705710 */
[----:B------:R-:W-:Y:S05]  /*aee0*/  @!P0 BRA `(.L_x_804) ;  /* 0x0000000000b48947 */ /* 0x000fea0003800000 */
.L_x_805:
        /* <DEDUP_REMOVED lines=45> */
.L_x_804:
        /* <DEDUP_REMOVED lines=53> */
.L_x_761:
        /* <DEDUP_REMOVED lines=24> */
.L_x_760:
        /* <DEDUP_REMOVED lines=114> */
.L_x_815:
        /* <DEDUP_REMOVED lines=146> */
.L_x_814:
        /* <DEDUP_REMOVED lines=83> */
.L_x_816:
[----:B------:R-:W-:-:S04]  /*cc00*/  ISETP.NE.U32.AND P2, PT, RZ, UR9, PT ;  /* 0x00000009ff007c0c */ /* 0x000fc8000bf45070 */
[----:B------:R-:W-:-:S13]  /*cc10*/  ISETP.NE.OR.EX P0, PT, RZ, UR15, P0, P2 ;  /* 0x0000000fff007c0c */ /* 0x000fda0008705720 */
[----:B------:R-:W-:Y:S05]  /*cc20*/  @!P0 BRA `(.L_x_812) ;  /* 0x0000000000c48947 */ /* 0x000fea0003800000 */
.L_x_813:
        /* <DEDUP_REMOVED lines=49> */
.L_x_812:
        /* <DEDUP_REMOVED lines=59> */
.L_x_811:
[----:B------:R-:W-:Y:S05]  /*d2f0*/  BSYNC B0 ;  /* 0x0000000000007941 */ /* 0x000fea0003800000 */
.L_x_810:
        /* <DEDUP_REMOVED lines=47> */
.L_x_822:
        /* <DEDUP_REMOVED lines=145> */
.L_x_821:
        /* <DEDUP_REMOVED lines=83> */
.L_x_823:
[----:B------:R-:W-:-:S04]  /*e430*/  ISETP.NE.U32.AND P2, PT, RZ, UR9, PT ;  /* 0x00000009ff007c0c */ /* 0x000fc8000bf45070 */
[----:B------:R-:W-:-:S13]  /*e440*/  ISETP.NE.OR.EX P0, PT, RZ, UR11, P0, P2 ;  /* 0x0000000bff007c0c */ /* 0x000fda0008705720 */
[----:B------:R-:W-:Y:S05]  /*e450*/  @!P0 BRA `(.L_x_819) ;  /* 0x0000000000c48947 */ /* 0x000fea0003800000 */
.L_x_820:
        /* <DEDUP_REMOVED lines=49> */
.L_x_819:
        /* <DEDUP_REMOVED lines=65> */
.L_x_818:
[----:B------:R-:W-:Y:S05]  /*eb80*/  BSYNC B0 ;  /* 0x0000000000007941 */ /* 0x000fea0003800000 */
.L_x_817:
        /* <DEDUP_REMOVED lines=46> */
.L_x_829:
        /* <DEDUP_REMOVED lines=146> */
.L_x_828:
        /* <DEDUP_REMOVED lines=85> */
.L_x_830:
[----:B------:R-:W-:-:S04]  /*fce0*/  ISETP.NE.U32.AND P2, PT, RZ, UR12, PT ;  /* 0x0000000cff007c0c */ /* 0x000fc8000bf45070 */
[----:B------:R-:W-:-:S13]  /*fcf0*/  ISETP.NE.OR.EX P0, PT, RZ, UR11, P0, P2 ;  /* 0x0000000bff007c0c */ /* 0x000fda0008705720 */
[----:B------:R-:W-:Y:S05]  /*fd00*/  @!P0 BRA `(.L_x_826) ;  /* 0x0000000000c48947 */ /* 0x000fea0003800000 */
.L_x_827:
        /* <DEDUP_REMOVED lines=49> */
.L_x_826:
        /* <DEDUP_REMOVED lines=64> */
.L_x_825:
[----:B------:R-:W-:Y:S05]  /*10420*/  BSYNC B0 ;  /* 0x0000000000007941 */ /* 0x000fea0003800000 */
.L_x_824:
        /* <DEDUP_REMOVED lines=46> */
.L_x_836:
        /* <DEDUP_REMOVED lines=145> */
.L_x_835:
        /* <DEDUP_REMOVED lines=83> */
.L_x_837:
[----:B------:R-:W-:-:S04]  /*11550*/  ISETP.NE.U32.AND P2, PT, RZ, UR10, PT ;  /* 0x0000000aff007c0c */ /* 0x000fc8000bf45070 */
[----:B------:R-:W-:-:S13]  /*11560*/  ISETP.NE.OR.EX P0, PT, RZ, UR11, P0, P2 ;  /* 0x0000000bff007c0c */ /* 0x000fda0008705720 */
[----:B------:R-:W-:Y:S05]  /*11570*/  @!P0 BRA `(.L_x_833) ;  /* 0x0000000000c08947 */ /* 0x000fea0003800000 */
.L_x_834:
        /* <DEDUP_REMOVED lines=48> */
.L_x_833:
        /* <DEDUP_REMOVED lines=64> */
.L_x_832:
[----:B------:R-:W-:Y:S05]  /*11c80*/  BSYNC B0 ;  /* 0x0000000000007941 */ /* 0x000fea0003800000 */
.L_x_831:
        /* <DEDUP_REMOVED lines=45> */
.L_x_843:
        /* <DEDUP_REMOVED lines=145> */
.L_x_842:
        /* <DEDUP_REMOVED lines=83> */
.L_x_844:
[----:B------:R-:W-:-:S04]  /*12da0*/  ISETP.NE.U32.AND P2, PT, RZ, UR10, PT ;  /* 0x0000000aff007c0c */ /* 0x000fc8000bf45070 */
[----:B------:R-:W-:-:S13]  /*12db0*/  ISETP.NE.OR.EX P0, PT, RZ, UR11, P0, P2 ;  /* 0x0000000bff007c0c */ /* 0x000fda0008705720 */
[----:B------:R-:W-:Y:S05]  /*12dc0*/  @!P0 BRA `(.L_x_840) ;  /* 0x0000000000c08947 */ /* 0x000fea0003800000 */
.L_x_841:
        /* <DEDUP_REMOVED lines=48> */
.L_x_840:
        /* <DEDUP_REMOVED lines=63> */
.L_x_839:
[----:B------:R-:W-:Y:S05]  /*134c0*/  BSYNC B0 ;  /* 0x0000000000007941 */ /* 0x000fea0003800000 */
.L_x_838:
        /* <DEDUP_REMOVED lines=45> */
.L_x_850:
        /* <DEDUP_REMOVED lines=145> */
.L_x_849:
        /* <DEDUP_REMOVED lines=83> */
.L_x_851:
[----:B------:R-:W-:-:S04]  /*145e0*/  ISETP.NE.U32.AND P2, PT, RZ, UR13, PT ;  /* 0x0000000dff007c0c */ /* 0x000fc8000bf45070 */
[----:B------:R-:W-:-:S13]  /*145f0*/  ISETP.NE.OR.EX P0, PT, RZ, UR18, P0, P2 ;  /* 0x00000012ff007c0c */ /* 0x000fda0008705720 */
[----:B------:R-:W-:Y:S05]  /*14600*/  @!P0 BRA `(.L_x_847) ;  /* 0x0000000000c08947 */ /* 0x000fea0003800000 */
.L_x_848:
        /* <DEDUP_REMOVED lines=48> */
.L_x_847:
        /* <DEDUP_REMOVED lines=63> */
.L_x_846:
[----:B------:R-:W-:Y:S05]  /*14d00*/  BSYNC B0 ;  /* 0x0000000000007941 */ /* 0x000fea0003800000 */
.L_x_845:
        /* <DEDUP_REMOVED lines=44> */
.L_x_857:
        /* <DEDUP_REMOVED lines=145> */
.L_x_856:
        /* <DEDUP_REMOVED lines=83> */
.L_x_858:
[----:B------:R-:W-:-:S04]  /*15e10*/  ISETP.NE.U32.AND P2, PT, RZ, UR13, PT ;  /* 0x0000000dff007c0c */ /* 0x000fc8000bf45070 */
[----:B------:R-:W-:-:S13]  /*15e20*/  ISETP.NE.OR.EX P0, PT, RZ, UR18, P0, P2 ;  /* 0x00000012ff007c0c */ /* 0x000fda0008705720 */
[----:B------:R-:W-:Y:S05]  /*15e30*/  @!P0 BRA `(.L_x_854) ;  /* 0x0000000000b88947 */ /* 0x000fea0003800000 */
.L_x_855:
        /* <DEDUP_REMOVED lines=46> */
.L_x_854:
        /* <DEDUP_REMOVED lines=64> */
.L_x_853:
[----:B------:R-:W-:Y:S05]  /*16520*/  BSYNC B0 ;  /* 0x0000000000007941 */ /* 0x000fea0003800000 */
.L_x_852:
        /* <DEDUP_REMOVED lines=45> */
.L_x_863:
        /* <DEDUP_REMOVED lines=145> */
.L_x_862:
        /* <DEDUP_REMOVED lines=81> */
.L_x_864:
[----:B------:R-:W-:-:S04]  /*17620*/  ISETP.NE.U32.AND P2, PT, RZ, UR18, PT ;  /* 0x00000012ff007c0c */ /* 0x000fc8000bf45070 */
[----:B------:R-:W-:-:S13]  /*17630*/  ISETP.NE.OR.EX P0, PT, RZ, UR19, P0, P2 ;  /* 0x00000013ff007c0c */ /* 0x000fda0008705720 */
[----:B------:R-:W-:Y:S05]  /*17640*/  @!P0 BRA `(.L_x_860) ;  /* 0x0000000000c08947 */ /* 0x000fea0003800000 */
.L_x_861:
        /* <DEDUP_REMOVED lines=48> */
.L_x_860:
        /* <DEDUP_REMOVED lines=64> */
.L_x_859:
[----:B------:R-:W-:Y:S05]  /*17d50*/  BSYNC B0 ;  /* 0x0000000000007941 */ /* 0x000fea0003800000 */
.L_x_809:
        /* <DEDUP_REMOVED lines=42> */
.L_x_867:
[----:B------:R-:W-:-:S13]  /*18000*/  ISETP.GE.AND P0, PT, R14, UR4, PT ;  /* 0x000000040e007c0c */ /* 0x000fda000bf06270 */
[----:B------:R-:W-:Y:S05]  /*18010*/  @P0 BRA `(.L_x_869) ;  /* 0x0000000000300947 */ /* 0x000fea0003800000 */
[----:B0-----:R-:W0:Y:S01]  /*18020*/  LDC.64 R6, c[0x0][0x248] ;  /* 0x00009200ff067b82 */ /* 0x001e220000000a00 */
[C---:B------:R-:W-:Y:S01]  /*18030*/  VIADD R9, R14.reuse, UR8 ;  /* 0x000000080e097c36 */ /* 0x040fe20008000000 */
[----:B------:R-:W-:-:S03]  /*18040*/  IADD3 R14, R14, 0x80, RZ ;  /* 0x000000800e0e7810 */ /* 0x000fc60007ffe0ff */
[----:B0-----:R-:W-:-:S05]  /*18050*/  IMAD.WIDE.U32 R6, R9, 0x8, R6 ;  /* 0x0000000809067825 */ /* 0x001fca00078e0006 */
[----:B------:R1:W-:Y:S02]  /*18060*/  STG.E.64 desc[UR6][R6.64], R16 ;  /* 0x0000001006007986 */ /* 0x0003e4000c101b06 */
.L_x_868:
[----:B------:R-:W-:-:S13]  /*18070*/  ISETP.GE.AND P0, PT, R14, UR4, PT ;  /* 0x000000040e007c0c */ /* 0x000fda000bf06270 */
[----:B------:R-:W-:Y:S05]  /*18080*/  @P0 BRA `(.L_x_870) ;  /* 0x0000000000340947 */ /* 0x000fea0003800000 */
[----:B01----:R-:W0:Y:S01]  /*18090*/  LDC.64 R6, c[0x0][0x248] ;  /* 0x00009200ff067b82 */ /* 0x003e220000000a00 */
[C---:B------:R-:W-:Y:S01]  /*180a0*/  IADD3 R9, R14.reuse, UR8, RZ ;  /* 0x000000080e097c10 */ /* 0x040fe2000fffe0ff */
[----:B------:R-:W-:-:S04]  /*180b0*/  VIADD R14, R14, 0x80 ;  /* 0x000000800e0e7836 */ /* 0x000fc80000000000 */
[----:B0-----:R-:W-:-:S05]  /*180c0*/  IMAD.WIDE.U32 R6, R9, 0x8, R6 ;  /* 0x0000000809067825 */ /* 0x001fca00078e0006 */
[----:B------:R1:W-:Y:S02]  /*180d0*/  STG.E.64 desc[UR6][R6.64], R4 ;  /* 0x0000000406007986 */ /* 0x0003e4000c101b06 */
.L_x_869:
        /* <DEDUP_REMOVED lines=8> */
.L_x_870:
[----:B------:R-:W-:Y:S05]  /*18160*/  BSYNC B1 ;  /* 0x0000000000017941 */ /* 0x000fea0003800000 */
.L_x_866:
[----:B------:R-:W-:-:S13]  /*18170*/  ISETP.GE.AND P0, PT, R14, UR4, PT ;  /* 0x000000040e007c0c */ /* 0x000fda000bf06270 */
[----:B--2---:R-:W2:Y:S01]  /*18180*/  @!P0 LDC.64 R2, c[0x0][0x248] ;  /* 0x00009200ff028b82 */ /* 0x004ea20000000a00 */
[C---:B------:R-:W-:Y:S01]  /*18190*/  @!P0 VIADD R5, R14.reuse, UR8 ;  /* 0x000000080e058c36 */ /* 0x040fe20008000000 */
[----:B------:R-:W-:-:S03]  /*181a0*/  @!P0 IADD3 R14, R14, 0x80, RZ ;  /* 0x000000800e0e8810 */ /* 0x000fc60007ffe0ff */
[----:B--2---:R-:W-:-:S05]  /*181b0*/  @!P0 IMAD.WIDE.U32 R2, R5, 0x8, R2 ;  /* 0x0000000805028825 */ /* 0x004fca00078e0002 */
[----:B------:R2:W-:Y:S02]  /*181c0*/  @!P0 STG.E.64 desc[UR6][R2.64], R12 ;  /* 0x0000000c02008986 */ /* 0x0005e4000c101b06 */
.L_x_871:
[----:B------:R-:W-:Y:S05]  /*181d0*/  BSYNC B0 ;  /* 0x0000000000007941 */ /* 0x000fea0003800000 */
.L_x_865:
        /* <DEDUP_REMOVED lines=8> */
.L_x_872:
        /* <DEDUP_REMOVED lines=10> */
.L_x_3947:


//--------------------- .text._ZN2at6native29vectorized_elementwise_kernelILi8EZZNS0_61_GLOBAL__N__ae8afa13_23_FlattenIndicesKernel_cu_75b981de_308221_flatten_indices_implINS2_18CUDAKernelLauncherElLl0EEENS_6TensorERKS5_N3c108ArrayRefIlEEENKUlvE0_clEvEUllE_St5arrayIPcLm2EEEEviT0_T1_ --------------------------
	.section	.text._ZN2at6native29vectorized_elementwise_kernelILi8EZZNS0_61_GLOBAL__N__ae8afa13_23_FlattenIndicesKernel_cu_75b981de_308221_flatten_indices_implINS2_18CUDAKernelLauncherElLl0EEENS_6TensorERKS5_N3c108ArrayRefIlEEENKUlvE0_clEvEUllE_St5arrayIPcLm2EEEEviT0_T1_,"ax",@progbits
	.align	128
        .global         _ZN2at6native29vectorized_elementwise_kernelILi8EZZNS0_61_GLOBAL__N__ae8afa13_23_FlattenIndicesKernel_cu_75b981de_308221_flatten_indices_implINS2_18CUDAKernelLauncherElLl0EEENS_6TensorERKS5_N3c108ArrayRefIlEEENKUlvE0_clEvEUllE_St5arrayIPcLm2EEEEviT0_T1_
        .type           _ZN2at6native29vectorized_elementwise_kernelILi8EZZNS0_61_GLOBAL__N__ae8afa13_23_FlattenIndicesKernel_cu_75b981de_308221_flatten_indices_implINS2_18CUDAKernelLauncherElLl0EEENS_6TensorERKS5_N3c108ArrayRefIlEEENKUlvE0_clEvEUllE_St5arrayIPcLm2EEEEviT0_T1_,@function
        .size           _ZN2at6native29vectorized_elementwise_kernelILi8EZZNS0_61_GLOBAL__N__ae8afa13_23_FlattenIndicesKernel_cu_75b981de_308221_flatten_indices_implINS2_18CUDAKernelLauncherElLl0EEENS_6TensorERKS5_N3c108ArrayRefIlEEENKUlvE0_clEvEUllE_St5arrayIPcLm2EEEEviT0_T1_,(.L_x_3948 - _ZN2at6native29vectorized_elementwise_kernelILi8EZZNS0_61_GLOBAL__N__ae8afa13_23_FlattenIndicesKernel_cu_75b981de_308221_flatten_indices_implINS2_18CUDAKernelLauncherElLl0EEENS_6TensorERKS5_N3c108ArrayRefIlEEENKUlvE0_clEvEUllE_St5arrayIPcLm2EEEEviT0_T1_)
        .other          _ZN2at6native29vectorized_elementwise_kernelILi8EZZNS0_61_GLOBAL__N__ae8afa13_23_FlattenIndicesKernel_cu_75b981de_308221_flatten_indices_implINS2_18CUDAKernelLauncherElLl0EEENS_6TensorERKS5_N3c108ArrayRefIlEEENKUlvE0_clEvEUllE_St5arrayIPcLm2EEEEviT0_T1_,@"STO_CUDA_ENTRY STV_DEFAULT"
_ZN2at6native29vectorized_elementwise_kernelILi8EZZNS0_61_GLOBAL__N__ae8afa13_23_FlattenIndicesKernel_cu_75b981de_308221_flatten_indices_implINS2_18CUDAKernelLauncherElLl0EEENS_6TensorERKS5_N3c108ArrayRefIlEEENKUlvE0_clEvEUllE_St5arrayIPcLm2EEEEviT0_T1_:
.text._ZN2at6native29vectorized_elementwise_kernelILi8EZZNS0_61_GLOBAL__N__ae8afa13_23_FlattenIndicesKernel_cu_75b981de_308221_flatten_indices_implINS2_18CUDAKernelLauncherElLl0EEENS_6TensorERKS5_N3c108ArrayRefIlEEENKUlvE0_clEvEUllE_St5arrayIPcLm2EEEEviT0_T1_:
        /* <DEDUP_REMOVED lines=72> */
.L_x_878:
        /* <DEDUP_REMOVED lines=141> */
.L_x_877:
        /* <DEDUP_REMOVED lines=80> */
.L_x_879:
[----:B------:R-:W-:-:S04]  /*1250*/  ISETP.NE.U32.AND P2, PT, R30, RZ, PT ;  /* 0x000000ff1e00720c */ /* 0x000fc80003f45070 */
[----:B------:R-:W-:-:S13]  /*1260*/  ISETP.NE.OR.EX P0, PT, R0, RZ, P0, P2 ;  /* 0x000000ff0000720c */ /* 0x000fda0000705720 */
[----:B------:R-:W-:Y:S05]  /*1270*/  @!P0 BRA `(.L_x_875) ;  /* 0x0000000000b48947 */ /* 0x000fea0003800000 */
.L_x_876:
        /* <DEDUP_REMOVED lines=45> */
.L_x_875:
        /* <DEDUP_REMOVED lines=57> */
.L_x_880:
        /* <DEDUP_REMOVED lines=29> */
.L_x_884:
        /* <DEDUP_REMOVED lines=142> */
.L_x_883:
        /* <DEDUP_REMOVED lines=81> */
.L_x_885:
[----:B------:R-:W-:-:S04]  /*28a0*/  ISETP.NE.U32.AND P3, PT, R2, RZ, PT ;  /* 0x000000ff0200720c */ /* 0x000fc80003f65070 */
[----:B------:R-:W-:-:S13]  /*28b0*/  ISETP.NE.OR.EX P0, PT, R0, RZ, P0, P3 ;  /* 0x000000ff0000720c */ /* 0x000fda0000705730 */
[----:B------:R-:W-:Y:S05]  /*28c0*/  @!P0 BRA `(.L_x_881) ;  /* 0x0000000000bc8947 */ /* 0x000fea0003800000 */
.L_x_882:
        /* <DEDUP_REMOVED lines=47> */
.L_x_881:
        /* <DEDUP_REMOVED lines=55> */
.L_x_886:
        /* <DEDUP_REMOVED lines=29> */
.L_x_890:
        /* <DEDUP_REMOVED lines=144> */
.L_x_889:
        /* <DEDUP_REMOVED lines=81> */
.L_x_891:
[----:B------:R-:W-:-:S04]  /*3f10*/  ISETP.NE.U32.AND P3, PT, R2, RZ, PT ;  /* 0x000000ff0200720c */ /* 0x000fc80003f65070 */
[----:B------:R-:W-:-:S13]  /*3f20*/  ISETP.NE.OR.EX P0, PT, R0, RZ, P0, P3 ;  /* 0x000000ff0000720c */ /* 0x000fda0000705730 */
[----:B------:R-:W-:Y:S05]  /*3f30*/  @!P0 BRA `(.L_x_887) ;  /* 0x0000000000c08947 */ /* 0x000fea0003800000 */
.L_x_888:
        /* <DEDUP_REMOVED lines=48> */
.L_x_887:
        /* <DEDUP_REMOVED lines=57> */
.L_x_892:
        /* <DEDUP_REMOVED lines=29> */
.L_x_896:
        /* <DEDUP_REMOVED lines=144> */
.L_x_895:
        /* <DEDUP_REMOVED lines=82> */
.L_x_897:
[----:B------:R-:W-:-:S04]  /*55c0*/  ISETP.NE.U32.AND P3, PT, R2, RZ, PT ;  /* 0x000000ff0200720c */ /* 0x000fc80003f65070 */
[----:B------:R-:W-:-:S13]  /*55d0*/  ISETP.NE.OR.EX P0, PT, R0, RZ, P0, P3 ;  /* 0x000000ff0000720c */ /* 0x000fda0000705730 */
[----:B------:R-:W-:Y:S05]  /*55e0*/  @!P0 BRA `(.L_x_893) ;  /* 0x0000000000c08947 */ /* 0x000fea0003800000 */
.L_x_894:
        /* <DEDUP_REMOVED lines=48> */
.L_x_893:
        /* <DEDUP_REMOVED lines=57> */
.L_x_898:
        /* <DEDUP_REMOVED lines=29> */
.L_x_902:
        /* <DEDUP_REMOVED lines=144> */
.L_x_901:
        /* <DEDUP_REMOVED lines=82> */
.L_x_903:
[----:B------:R-:W-:-:S04]  /*6c70*/  ISETP.NE.U32.AND P3, PT, R2, RZ, PT ;  /* 0x000000ff0200720c */ /* 0x000fc80003f65070 */
[----:B------:R-:W-:-:S13]  /*6c80*/  ISETP.NE.OR.EX P0, PT, R0, RZ, P0, P3 ;  /* 0x000000ff0000720c */ /* 0x000fda0000705730 */
[----:B------:R-:W-:Y:S05]  /*6c90*/  @!P0 BRA `(.L_x_899) ;  /* 0x0000000000c08947 */ /* 0x000fea0003800000 */
.L_x_900:
        /* <DEDUP_REMOVED lines=48> */
.L_x_899:
        /* <DEDUP_REMOVED lines=58> */
.L_x_904:
        /* <DEDUP_REMOVED lines=28> */
.L_x_908:
        /* <DEDUP_REMOVED lines=141> */
.L_x_907:
        /* <DEDUP_REMOVED lines=79> */
.L_x_909:
[----:B------:R-:W-:-:S04]  /*82c0*/  ISETP.NE.U32.AND P3, PT, R2, RZ, PT ;  /* 0x000000ff0200720c */ /* 0x000fc80003f65070 */
[----:B------:R-:W-:-:S13]  /*82d0*/  ISETP.NE.OR.EX P0, PT, R0, RZ, P0, P3 ;  /* 0x000000ff0000720c */ /* 0x000fda0000705730 */
[----:B------:R-:W-:Y:S05]  /*82e0*/  @!P0 BRA `(.L_x_905) ;  /* 0x0000000000b48947 */ /* 0x000fea0003800000 */
.L_x_906:
        /* <DEDUP_REMOVED lines=45> */
.L_x_905:
        /* <DEDUP_REMOVED lines=50> */
.L_x_910:
        /* <DEDUP_REMOVED lines=29> */
.L_x_914:
        /* <DEDUP_REMOVED lines=141> */
.L_x_913:
        /* <DEDUP_REMOVED lines=80> */
.L_x_915:
[----:B------:R-:W-:-:S04]  /*9880*/  ISETP.NE.U32.AND P3, PT, R12, RZ, PT ;  /* 0x000000ff0c00720c */ /* 0x000fc80003f65070 */
[----:B------:R-:W-:-:S13]  /*9890*/  ISETP.NE.OR.EX P0, PT, R0, RZ, P0, P3 ;  /* 0x000000ff0000720c */ /* 0x000fda0000705730 */
[----:B------:R-:W-:Y:S05]  /*98a0*/  @!P0 BRA `(.L_x_911) ;  /* 0x0000000000b48947 */ /* 0x000fea0003800000 */
.L_x_912:
        /* <DEDUP_REMOVED lines=45> */
.L_x_911:
        /* <DEDUP_REMOVED lines=50> */
.L_x_916:
        /* <DEDUP_REMOVED lines=30> */
.L_x_920:
        /* <DEDUP_REMOVED lines=145> */
.L_x_919:
        /* <DEDUP_REMOVED lines=83> */
.L_x_921:
[----:B------:R-:W-:-:S04]  /*aec0*/  ISETP.NE.U32.AND P1, PT, R12, RZ, PT ;  /* 0x000000ff0c00720c */ /* 0x000fc80003f25070 */
[----:B------:R-:W-:-:S13]  /*aed0*/  ISETP.NE.OR.EX P0, PT, R0, RZ, P0, P1 ;  /* 0x000000ff0000720c */ /* 0x000fda0000705710 */
[----:B------:R-:W-:Y:S05]  /*aee0*/  @!P0 BRA `(.L_x_917) ;  /* 0x0000000000b48947 */ /* 0x000fea0003800000 */
.L_x_918:
        /* <DEDUP_REMOVED lines=45> */
.L_x_917:
        /* <DEDUP_REMOVED lines=53> */
.L_x_874:
        /* <DEDUP_REMOVED lines=24> */
.L_x_873:
        /* <DEDUP_REMOVED lines=114> */
.L_x_928:
        /* <DEDUP_REMOVED lines=146> */
.L_x_927:
        /* <DEDUP_REMOVED lines=83> */
.L_x_929:
[----:B------:R-:W-:-:S04]  /*cc00*/  ISETP.NE.U32.AND P2, PT, RZ, UR9, PT ;  /* 0x00000009ff007c0c */ /* 0x000fc8000bf45070 */
[----:B------:R-:W-:-:S13]  /*cc10*/  ISETP.NE.OR.EX P0, PT, RZ, UR15, P0, P2 ;  /* 0x0000000fff007c0c */ /* 0x000fda0008705720 */
[----:B------:R-:W-:Y:S05]  /*cc20*/  @!P0 BRA `(.L_x_925) ;  /* 0x0000000000c48947 */ /* 0x000fea0003800000 */
.L_x_926:
        /* <DEDUP_REMOVED lines=49> */
.L_x_925:
        /* <DEDUP_REMOVED lines=59> */
.L_x_924:
[----:B------:R-:W-:Y:S05]  /*d2f0*/  BSYNC B0 ;  /* 0x0000000000007941 */ /* 0x000fea0003800000 */
.L_x_923:
        /* <DEDUP_REMOVED lines=47> */
.L_x_935:
        /* <DEDUP_REMOVED lines=145> */
.L_x_934:
        /* <DEDUP_REMOVED lines=83> */
.L_x_936:
[----:B------:R-:W-:-:S04]  /*e430*/  ISETP.NE.U32.AND P2, PT, RZ, UR9, PT ;  /* 0x00000009ff007c0c */ /* 0x000fc8000bf45070 */
[----:B------:R-:W-:-:S13]  /*e440*/  ISETP.NE.OR.EX P0, PT, RZ, UR11, P0, P2 ;  /* 0x0000000bff007c0c */ /* 0x000fda0008705720 */
[----:B------:R-:W-:Y:S05]  /*e450*/  @!P0 BRA `(.L_x_932) ;  /* 0x0000000000c48947 */ /* 0x000fea0003800000 */
.L_x_933:
        /* <DEDUP_REMOVED lines=49> */
.L_x_932:
        /* <DEDUP_REMOVED lines=65> */
.L_x_931:
[----:B------:R-:W-:Y:S05]  /*eb80*/  BSYNC B0 ;  /* 0x0000000000007941 */ /* 0x000fea0003800000 */
.L_x_930:
        /* <DEDUP_REMOVED lines=46> */
.L_x_942:
        /* <DEDUP_REMOVED lines=146> */
.L_x_941:
        /* <DEDUP_REMOVED lines=85> */
.L_x_943:
[----:B------:R-:W-:-:S04]  /*fce0*/  ISETP.NE.U32.AND P2, PT, RZ, UR12, PT ;  /* 0x0000000cff007c0c */ /* 0x000fc8000bf45070 */
[----:B------:R-:W-:-:S13]  /*fcf0*/  ISETP.NE.OR.EX P0, PT, RZ, UR11, P0, P2 ;  /* 0x0000000bff007c0c */ /* 0x000fda0008705720 */
[----:B------:R-:W-:Y:S05]  /*fd00*/  @!P0 BRA `(.L_x_939) ;  /* 0x0000000000c48947 */ /* 0x000fea0003800000 */
.L_x_940:
        /* <DEDUP_REMOVED lines=49> */
.L_x_939:
        /* <DEDUP_REMOVED lines=64> */
.L_x_938:
[----:B------:R-:W-:Y:S05]  /*10420*/  BSYNC B0 ;  /* 0x0000000000007941 */ /* 0x000fea0003800000 */
.L_x_937:
        /* <DEDUP_REMOVED lines=46> */
.L_x_949:
        /* <DEDUP_REMOVED lines=145> */
.L_x_948:
        /* <DEDUP_REMOVED lines=83> */
.L_x_950:
[----:B------:R-:W-:-:S04]  /*11550*/  ISETP.NE.U32.AND P2, PT, RZ, UR10, PT ;  /* 0x0000000aff007c0c */ /* 0x000fc8000bf45070 */
[----:B------:R-:W-:-:S13]  /*11560*/  ISETP.NE.OR.EX P0, PT, RZ, UR11, P0, P2 ;  /* 0x0000000bff007c0c */ /* 0x000fda0008705720 */
[----:B------:R-:W-:Y:S05]  /*11570*/  @!P0 BRA `(.L_x_946) ;  /* 0x0000000000c08947 */ /* 0x000fea0003800000 */
.L_x_947:
        /* <DEDUP_REMOVED lines=48> */
.L_x_946:
        /* <DEDUP_REMOVED lines=64> */
.L_x_945:
[----:B------:R-:W-:Y:S05]  /*11c80*/  BSYNC B0 ;  /* 0x0000000000007941 */ /* 0x000fea0003800000 */
.L_x_944:
        /* <DEDUP_REMOVED lines=45> */
.L_x_956:
        /* <DEDUP_REMOVED lines=145> */
.L_x_955:
        /* <DEDUP_REMOVED lines=83> */
.L_x_957:
[----:B------:R-:W-:-:S04]  /*12da0*/  ISETP.NE.U32.AND P2, PT, RZ, UR10, PT ;  /* 0x0000000aff007c0c */ /* 0x000fc8000bf45070 */
[----:B------:R-:W-:-:S13]  /*12db0*/  ISETP.NE.OR.EX P0, PT, RZ, UR11, P0, P2 ;  /* 0x0000000bff007c0c */ /* 0x000fda0008705720 */
[----:B------:R-:W-:Y:S05]  /*12dc0*/  @!P0 BRA `(.L_x_953) ;  /* 0x0000000000c08947 */ /* 0x000fea0003800000 */
.L_x_954:
        /* <DEDUP_REMOVED lines=48> */
.L_x_953:
        /* <DEDUP_REMOVED lines=63> */
.L_x_952:
[----:B------:R-:W-:Y:S05]  /*134c0*/  BSYNC B0 ;  /* 0x0000000000007941 */ /* 0x000fea0003800000 */
.L_x_951:
        /* <DEDUP_REMOVED lines=45> */
.L_x_963:
        /* <DEDUP_REMOVED lines=145> */
.L_x_962:
        /* <DEDUP_REMOVED lines=83> */
.L_x_964:
[----:B------:R-:W-:-:S04]  /*145e0*/  ISETP.NE.U32.AND P2, PT, RZ, UR13, PT ;  /* 0x0000000dff007c0c */ /* 0x000fc8000bf45070 */
[----:B------:R-:W-:-:S13]  /*145f0*/  ISETP.NE.OR.EX P0, PT, RZ, UR18, P0, P2 ;  /* 0x00000012ff007c0c */ /* 0x000fda0008705720 */
[----:B------:R-:W-:Y:S05]  /*14600*/  @!P0 BRA `(.L_x_960) ;  /* 0x0000000000c08947 */ /* 0x000fea0003800000 */
.L_x_961:
        /* <DEDUP_REMOVED lines=48> */
.L_x_960:
        /* <DEDUP_REMOVED lines=63> */
.L_x_959:
[----:B------:R-:W-:Y:S05]  /*14d00*/  BSYNC B0 ;  /* 0x0000000000007941 */ /* 0x000fea0003800000 */
.L_x_958:
        /* <DEDUP_REMOVED lines=44> */
.L_x_970:
        /* <DEDUP_REMOVED lines=145> */
.L_x_969:
        /* <DEDUP_REMOVED lines=83> */
.L_x_971:
[----:B------:R-:W-:-:S04]  /*15e10*/  ISETP.NE.U32.AND P2, PT, RZ, UR13, PT ;  /* 0x0000000dff007c0c */ /* 0x000fc8000bf45070 */
[----:B------:R-:W-:-:S13]  /*15e20*/  ISETP.NE.OR.EX P0, PT, RZ, UR18, P0, P2 ;  /* 0x00000012ff007c0c */ /* 0x000fda0008705720 */
[----:B------:R-:W-:Y:S05]  /*15e30*/  @!P0 BRA `(.L_x_967) ;  /* 0x0000000000b88947 */ /* 0x000fea0003800000 */
.L_x_968:
        /* <DEDUP_REMOVED lines=46> */
.L_x_967:
        /* <DEDUP_REMOVED lines=64> */
.L_x_966:
[----:B------:R-:W-:Y:S05]  /*16520*/  BSYNC B0 ;  /* 0x0000000000007941 */ /* 0x000fea0003800000 */
.L_x_965:
        /* <DEDUP_REMOVED lines=45> */
.L_x_976:
        /* <DEDUP_REMOVED lines=145> */
.L_x_975:
        /* <DEDUP_REMOVED lines=81> */
.L_x_977:
[----:B------:R-:W-:-:S04]  /*17620*/  ISETP.NE.U32.AND P2, PT, RZ, UR18, PT ;  /* 0x00000012ff007c0c */ /* 0x000fc8000bf45070 */
[----:B------:R-:W-:-:S13]  /*17630*/  ISETP.NE.OR.EX P0, PT, RZ, UR19, P0, P2 ;  /* 0x00000013ff007c0c */ /* 0x000fda0008705720 */
[----:B------:R-:W-:Y:S05]  /*17640*/  @!P0 BRA `(.L_x_973) ;  /* 0x0000000000c08947 */ /* 0x000fea0003800000 */
.L_x_974:
        /* <DEDUP_REMOVED lines=48> */
.L_x_973:
        /* <DEDUP_REMOVED lines=64> */
.L_x_972:
[----:B------:R-:W-:Y:S05]  /*17d50*/  BSYNC B0 ;  /* 0x0000000000007941 */ /* 0x000fea0003800000 */
.L_x_922:
        /* <DEDUP_REMOVED lines=42> */
.L_x_980:
[----:B------:R-:W-:-:S13]  /*18000*/  ISETP.GE.AND P0, PT, R14, UR4, PT ;  /* 0x000000040e007c0c */ /* 0x000fda000bf06270 */
[----:B------:R-:W-:Y:S05]  /*18010*/  @P0 BRA `(.L_x_982) ;  /* 0x0000000000300947 */ /* 0x000fea0003800000 */
[----:B0-----:R-:W0:Y:S01]  /*18020*/  LDC.64 R6, c[0x0][0x248] ;  /* 0x00009200ff067b82 */ /* 0x001e220000000a00 */
[C---:B------:R-:W-:Y:S01]  /*18030*/  VIADD R9, R14.reuse, UR8 ;  /* 0x000000080e097c36 */ /* 0x040fe20008000000 */
[----:B------:R-:W-:-:S03]  /*18040*/  IADD3 R14, R14, 0x80, RZ ;  /* 0x000000800e0e7810 */ /* 0x000fc60007ffe0ff */
[----:B0-----:R-:W-:-:S05]  /*18050*/  IMAD.WIDE.U32 R6, R9, 0x8, R6 ;  /* 0x0000000809067825 */ /* 0x001fca00078e0006 */
[----:B------:R1:W-:Y:S02]  /*18060*/  STG.E.64 desc[UR6][R6.64], R16 ;  /* 0x0000001006007986 */ /* 0x0003e4000c101b06 */
.L_x_981:
[----:B------:R-:W-:-:S13]  /*18070*/  ISETP.GE.AND P0, PT, R14, UR4, PT ;  /* 0x000000040e007c0c */ /* 0x000fda000bf06270 */
[----:B------:R-:W-:Y:S05]  /*18080*/  @P0 BRA `(.L_x_983) ;  /* 0x0000000000340947 */ /* 0x000fea0003800000 */
[----:B01----:R-:W0:Y:S01]  /*18090*/  LDC.64 R6, c[0x0][0x248] ;  /* 0x00009200ff067b82 */ /* 0x003e220000000a00 */
[C---:B------:R-:W-:Y:S01]  /*180a0*/  IADD3 R9, R14.reuse, UR8, RZ ;  /* 0x000000080e097c10 */ /* 0x040fe2000fffe0ff */
[----:B------:R-:W-:-:S04]  /*180b0*/  VIADD R14, R14, 0x80 ;  /* 0x000000800e0e7836 */ /* 0x000fc80000000000 */
[----:B0-----:R-:W-:-:S05]  /*180c0*/  IMAD.WIDE.U32 R6, R9, 0x8, R6 ;  /* 0x0000000809067825 */ /* 0x001fca00078e0006 */
[----:B------:R1:W-:Y:S02]  /*180d0*/  STG.E.64 desc[UR6][R6.64], R4 ;  /* 0x0000000406007986 */ /* 0x0003e4000c101b06 */
.L_x_982:
        /* <DEDUP_REMOVED lines=8> */
.L_x_983:
[----:B------:R-:W-:Y:S05]  /*18160*/  BSYNC B1 ;  /* 0x0000000000017941 */ /* 0x000fea0003800000 */
.L_x_979:
[----:B------:R-:W-:-:S13]  /*18170*/  ISETP.GE.AND P0, PT, R14, UR4, PT ;  /* 0x000000040e007c0c */ /* 0x000fda000bf06270 */
[----:B--2---:R-:W2:Y:S01]  /*18180*/  @!P0 LDC.64 R2, c[0x0][0x248] ;  /* 0x00009200ff028b82 */ /* 0x004ea20000000a00 */
[C---:B------:R-:W-:Y:S01]  /*18190*/  @!P0 VIADD R5, R14.reuse, UR8 ;  /* 0x000000080e058c36 */ /* 0x040fe20008000000 */
[----:B------:R-:W-:-:S03]  /*181a0*/  @!P0 IADD3 R14, R14, 0x80, RZ ;  /* 0x000000800e0e8810 */ /* 0x000fc60007ffe0ff */
[----:B--2---:R-:W-:-:S05]  /*181b0*/  @!P0 IMAD.WIDE.U32 R2, R5, 0x8, R2 ;  /* 0x0000000805028825 */ /* 0x004fca00078e0002 */
[----:B------:R2:W-:Y:S02]  /*181c0*/  @!P0 STG.E.64 desc[UR6][R2.64], R12 ;  /* 0x0000000c02008986 */ /* 0x0005e4000c101b06 */
.L_x_984:
[----:B------:R-:W-:Y:S05]  /*181d0*/  BSYNC B0 ;  /* 0x0000000000007941 */ /* 0x000fea0003800000 */
.L_x_978:
        /* <DEDUP_REMOVED lines=8> */
.L_x_985:
        /* <DEDUP_REMOVED lines=10> */
.L_x_3948:


//--------------------- .text._ZN2at6native18elementwise_kernelILi128ELi4EZNS0_15gpu_kernel_implIZZNS0_61_GLOBAL__N__ae8afa13_23_FlattenIndicesKernel_cu_75b981de_308221_flatten_indices_implINS3_18CUDAKernelLauncherElLl8EEENS_6TensorERKS6_N3c108ArrayRefIlEEENKUlvE0_clEvEUllE_EEvRNS_18TensorIteratorBaseERKT_EUliE_EEviT1_ --------------------------
	.section	.text._ZN2at6native18elementwise_kernelILi128ELi4EZNS0_15gpu_kernel_implIZZNS0_61_GLOBAL__N__ae8afa13_23_FlattenIndicesKernel_cu_75b981de_308221_flatten_indices_implINS3_18CUDAKernelLauncherElLl8EEENS_6TensorERKS6_N3c108ArrayRefIlEEENKUlvE0_clEvEUllE_EEvRNS_18TensorIteratorBaseERKT_EUliE_EEviT1_,"ax",@progbits
	.align	128
        .global         _ZN2at6native18elementwise_kernelILi128ELi4EZNS0_15gpu_kernel_implIZZNS0_61_GLOBAL__N__ae8afa13_23_FlattenIndicesKernel_cu_75b981de_308221_flatten_indices_implINS3_18CUDAKernelLauncherElLl8EEENS_6TensorERKS6_N3c108ArrayRefIlEEENKUlvE0_clEvEUllE_EEvRNS_18TensorIteratorBaseERKT_EUliE_EEviT1_
        .type           _ZN2at6native18elementwise_kernelILi128ELi4EZNS0_15gpu_kernel_implIZZNS0_61_GLOBAL__N__ae8afa13_23_FlattenIndicesKernel_cu_75b981de_308221_flatten_indices_implINS3_18CUDAKernelLauncherElLl8EEENS_6TensorERKS6_N3c108ArrayRefIlEEENKUlvE0_clEvEUllE_EEvRNS_18TensorIteratorBaseERKT_EUliE_EEviT1_,@function
        .size           _ZN2at6native18elementwise_kernelILi128ELi4EZNS0_15gpu_kernel_implIZZNS0_61_GLOBAL__N__ae8afa13_23_FlattenIndicesKernel_cu_75b981de_308221_flatten_indices_implINS3_18CUDAKernelLauncherElLl8EEENS_6TensorERKS6_N3c108ArrayRefIlEEENKUlvE0_clEvEUllE_EEvRNS_18TensorIteratorBaseERKT_EUliE_EEviT1_,(.L_x_3949 - _ZN2at6native18elementwise_kernelILi128ELi4EZNS0_15gpu_kernel_implIZZNS0_61_GLOBAL__N__ae8afa13_23_FlattenIndicesKernel_cu_75b981de_308221_flatten_indices_implINS3_18CUDAKernelLauncherElLl8EEENS_6TensorERKS6_N3c108ArrayRefIlEEENKUlvE0_clEvEUllE_EEvRNS_18TensorIteratorBaseERKT_EUliE_EEviT1_)
        .other          _ZN2at6native18elementwise_kernelILi128ELi4EZNS0_15gpu_kernel_implIZZNS0_61_GLOBAL__N__ae8afa13_23_FlattenIndicesKernel_cu_75b981de_308221_flatten_indices_implINS3_18CUDAKernelLauncherElLl8EEENS_6TensorERKS6_N3c108ArrayRefIlEEENKUlvE0_clEvEUllE_EEvRNS_18TensorIteratorBaseERKT_EUliE_EEviT1_,@"STO_CUDA_ENTRY STV_DEFAULT"
_ZN2at6native18elementwise_kernelILi128ELi4EZNS0_15gpu_kernel_implIZZNS0_61_GLOBAL__N__ae8afa13_23_FlattenIndicesKernel_cu_75b981de_308221_flatten_indices_implINS3_18CUDAKernelLauncherElLl8EEENS_6TensorERKS6_N3c108ArrayRefIlEEENKUlvE0_clEvEUllE_EEvRNS_18TensorIteratorBaseERKT_EUliE_EEviT1_:
.text._ZN2at6native18elementwise_kernelILi128ELi4EZNS0_15gpu_kernel_implIZZNS0_61_GLOBAL__N__ae8afa13_23_FlattenIndicesKernel_cu_75b981de_308221_flatten_indices_implINS3_18CUDAKernelLauncherElLl8EEENS_6TensorERKS6_N3c108ArrayRefIlEEENKUlvE0_clEvEUllE_EEvRNS_18TensorIteratorBaseERKT_EUliE_EEviT1_:
        /* <DEDUP_REMOVED lines=312> */
.L_x_988:
[----:B------:R-:W0:Y:S01]  /*1380*/  LDC.U8 R3, c[0x0][0x489] ;  /* 0x00012240ff037b82 */ /* 0x000e220000000000 */
[----:B------:R-:W-:Y:S01]  /*1390*/  ULDC.64 UR4, c[0x0][0x410] ;  /* 0x0001040000047ab9 */ /* 0x000fe20000000a00 */
[----:B------:R-:W-:Y:S01]  /*13a0*/  ULDC.64 UR6, c[0x0][0x418] ;  /* 0x0001060000067ab9 */ /* 0x000fe20000000a00 */
[----:B------:R-:W-:Y:S02]  /*13b0*/  IADD3 R18, P1, R18, UR4, RZ ;  /* 0x0000000412127c10 */ /* 0x000fe4000ff3e0ff */
[----:B------:R-:W-:-:S03]  /*13c0*/  IADD3 R4, P2, R0, UR6, RZ ;  /* 0x0000000600047c10 */ /* 0x000fc6000ff5e0ff */
[----:B------:R-:W-:Y:S01]  /*13d0*/  IMAD.X R19, RZ, RZ, UR5, P1 ;  /* 0x00000005ff137e24 */ /* 0x000fe200088e06ff */
[----:B------:R-:W-:Y:S02]  /*13e0*/  IADD3.X R5, RZ, UR7, RZ, P2, !PT ;  /* 0x00000007ff057c10 */ /* 0x000fe400097fe4ff */
        /* <DEDUP_REMOVED lines=14> */
.L_x_992:
[----:B------:R0:W5:Y:S01]  /*14d0*/  LDG.E.U8 R2, desc[UR36][R4.64] ;  /* 0x0000002404027981 */ /* 0x000162000c1e1100 */
[----:B------:R-:W-:Y:S01]  /*14e0*/  IMAD.MOV.U32 R3, RZ, RZ, RZ ;  /* 0x000000ffff037224 */ /* 0x000fe200078e00ff */
[----:B------:R-:W-:Y:S06]  /*14f0*/  BRA `(.L_x_994) ;  /* 0x0000000c00487947 */ /* 0x000fec0003800000 */
.L_x_991:
        /* <DEDUP_REMOVED lines=8> */
.L_x_996:
[----:B------:R-:W2:Y:S02]  /*1580*/  LDG.E R2, desc[UR36][R4.64] ;  /* 0x0000002404027981 */ /* 0x000ea4000c1e1900 */
[----:B--2---:R-:W-:Y:S01]  /*1590*/  SHF.R.S32.HI R3, RZ, 0x1f, R2 ;  /* 0x0000001fff037819 */ /* 0x004fe20000011402 */
[----:B------:R-:W-:Y:S06]  /*15a0*/  BRA `(.L_x_994) ;  /* 0x0000000c001c7947 */ /* 0x000fec0003800000 */
.L_x_995:
[----:B------:R-:W2:Y:S02]  /*15b0*/  LDG.E.S16 R2, desc[UR36][R4.64] ;  /* 0x0000002404027981 */ /* 0x000ea4000c1e1700 */
[----:B--2---:R-:W-:Y:S01]  /*15c0*/  SHF.R.S32.HI R3, RZ, 0x1f, R2 ;  /* 0x0000001fff037819 */ /* 0x004fe20000011402 */
[----:B------:R-:W-:Y:S06]  /*15d0*/  BRA `(.L_x_994) ;  /* 0x0000000c00107947 */ /* 0x000fec0003800000 */
.L_x_990:
        /* <DEDUP_REMOVED lines=9> */
.L_x_998:
[----:B------:R-:W2:Y:S02]  /*1670*/  LDG.E.U16 R4, desc[UR36][R4.64] ;  /* 0x0000002404047981 */ /* 0x000ea4000c1e1500 */
[----:B--2---:R-:W-:-:S06]  /*1680*/  HADD2.F32 R2, -RZ, R4.H0_H0 ;  /* 0x20000004ff027230 */ /* 0x004fcc0000004100 */
[----:B------:R-:W0:Y:S01]  /*1690*/  F2I.S64.TRUNC R2, R2 ;  /* 0x0000000200027311 */ /* 0x000e22000020d900 */
[----:B------:R-:W-:Y:S05]  /*16a0*/  BRA `(.L_x_994) ;  /* 0x0000000800dc7947 */ /* 0x000fea0003800000 */
.L_x_997:
        /* <DEDUP_REMOVED lines=9> */
.L_x_1000:
[----:B------:R-:W2:Y:S02]  /*1740*/  LDG.E.U16 R4, desc[UR36][R4.64] ;  /* 0x0000002404047981 */ /* 0x000ea4000c1e1500 */
[----:B--2---:R-:W-:-:S06]  /*1750*/  HADD2.F32 R2, -RZ, R4.H0_H0 ;  /* 0x20000004ff027230 */ /* 0x004fcc0000004100 */
[----:B------:R-:W0:Y:S01]  /*1760*/  F2I.S64.TRUNC R2, R2 ;  /* 0x0000000200027311 */ /* 0x000e22000020d900 */
[----:B------:R-:W-:Y:S05]  /*1770*/  BRA `(.L_x_994) ;  /* 0x0000000800a87947 */ /* 0x000fea0003800000 */
.L_x_999:
[----:B------:R-:W2:Y:S02]  /*1780*/  LDG.E.64 R2, desc[UR36][R4.64] ;  /* 0x0000002404027981 */ /* 0x000ea4000c1e1b00 */
[----:B--2---:R-:W0:Y:S01]  /*1790*/  F2I.S64.F64.TRUNC R2, R2 ;  /* 0x0000000200027311 */ /* 0x004e22000030d900 */
[----:B------:R-:W-:Y:S05]  /*17a0*/  BRA `(.L_x_994) ;  /* 0x00000008009c7947 */ /* 0x000fea0003800000 */
.L_x_989:
        /* <DEDUP_REMOVED lines=13> */
.L_x_1003:
[----:B------:R-:W2:Y:S02]  /*1880*/  LDG.E.64 R2, desc[UR36][R4.64] ;  /* 0x0000002404027981 */ /* 0x000ea4000c1e1b00 */
[----:B--2---:R-:W0:Y:S01]  /*1890*/  F2I.S64.F64.TRUNC R2, R2 ;  /* 0x0000000200027311 */ /* 0x004e22000030d900 */
[----:B------:R-:W-:Y:S05]  /*18a0*/  BRA `(.L_x_994) ;  /* 0x00000008005c7947 */ /* 0x000fea0003800000 */
.L_x_1002:
        /* <DEDUP_REMOVED lines=27> */
.L_x_1005:
        /* <DEDUP_REMOVED lines=14> */
.L_x_1004:
[----:B------:R-:W2:Y:S02]  /*1b40*/  LDG.E.U16 R2, desc[UR36][R4.64] ;  /* 0x0000002404027981 */ /* 0x000ea4000c1e1500 */
[----:B--2---:R-:W-:-:S06]  /*1b50*/  IMAD.U32 R2, R2, 0x10000, RZ ;  /* 0x0001000002027824 */ /* 0x004fcc00078e00ff */
[----:B------:R-:W0:Y:S01]  /*1b60*/  F2I.S64.TRUNC R2, R2 ;  /* 0x0000000200027311 */ /* 0x000e22000020d900 */
[----:B------:R-:W-:Y:S05]  /*1b70*/  BRA `(.L_x_994) ;  /* 0x0000000400a87947 */ /* 0x000fea0003800000 */
.L_x_1001:
        /* <DEDUP_REMOVED lines=11> */
.L_x_1008:
        /* <DEDUP_REMOVED lines=21> */
.L_x_1012:
[----:B------:R-:W-:Y:S05]  /*1d80*/  BSYNC B1 ;  /* 0x0000000000017941 */ /* 0x000fea0003800000 */
.L_x_1011:
[----:B------:R-:W-:Y:S02]  /*1d90*/  LEA R3, R0, 0x3b800000, 0x17 ;  /* 0x3b80000000037811 */ /* 0x000fe400078eb8ff */
[----:B------:R-:W-:-:S04]  /*1da0*/  SHF.L.U32 R2, R2, 0x14, RZ ;  /* 0x0000001402027819 */ /* 0x000fc800000006ff */
[----:B------:R-:W-:-:S07]  /*1db0*/  LOP3.LUT R2, R3, R2, R4, 0xfe, !PT ;  /* 0x0000000203027212 */ /* 0x000fce00078efe04 */
.L_x_1010:
[----:B------:R-:W-:Y:S05]  /*1dc0*/  BSYNC B0 ;  /* 0x0000000000007941 */ /* 0x000fea0003800000 */
.L_x_1009:
[----:B------:R-:W1:Y:S01]  /*1dd0*/  F2I.S64.TRUNC R2, R2 ;  /* 0x0000000200027311 */ /* 0x000e62000020d900 */
[----:B------:R-:W-:Y:S05]  /*1de0*/  BRA `(.L_x_994) ;  /* 0x00000004000c7947 */ /* 0x000fea0003800000 */
.L_x_1007:
        /* <DEDUP_REMOVED lines=21> */
.L_x_1016:
[----:B------:R-:W-:Y:S05]  /*1f40*/  BSYNC B1 ;  /* 0x0000000000017941 */ /* 0x000fea0003800000 */
.L_x_1015:
[----:B------:R-:W-:Y:S01]  /*1f50*/  IMAD.SHL.U32 R2, R2, 0x200000, RZ ;  /* 0x0020000002027824 */ /* 0x000fe200078e00ff */
[----:B------:R-:W-:-:S04]  /*1f60*/  LEA R3, R0, 0x37800000, 0x17 ;  /* 0x3780000000037811 */ /* 0x000fc800078eb8ff */
[----:B------:R-:W-:-:S07]  /*1f70*/  LOP3.LUT R2, R3, R2, R4, 0xfe, !PT ;  /* 0x0000000203027212 */ /* 0x000fce00078efe04 */
.L_x_1014:
[----:B------:R-:W-:Y:S05]  /*1f80*/  BSYNC B0 ;  /* 0x0000000000007941 */ /* 0x000fea0003800000 */
.L_x_1013:
[----:B------:R-:W2:Y:S01]  /*1f90*/  F2I.S64.TRUNC R2, R2 ;  /* 0x0000000200027311 */ /* 0x000ea2000020d900 */
[----:B------:R-:W-:Y:S05]  /*1fa0*/  BRA `(.L_x_994) ;  /* 0x00000000009c7947 */ /* 0x000fea0003800000 */
.L_x_1006:
        /* <DEDUP_REMOVED lines=14> */
.L_x_1020:
[----:B------:R-:W-:Y:S05]  /*2090*/  BSYNC B0 ;  /* 0x0000000000007941 */ /* 0x000fea0003800000 */
.L_x_1019:
[----:B------:R-:W4:Y:S01]  /*20a0*/  F2I.S64.TRUNC R2, R2 ;  /* 0x0000000200027311 */ /* 0x000f22000020d900 */
[----:B------:R-:W-:Y:S05]  /*20b0*/  BRA `(.L_x_994) ;  /* 0x0000000000587947 */ /* 0x000fea0003800000 */
.L_x_993:
        /* <DEDUP_REMOVED lines=16> */
.L_x_1021:
[----:B------:R-:W-:Y:S01]  /*21c0*/  CS2R R2, SRZ ;  /* 0x0000000000027805 */ /* 0x000fe2000001ff00 */
[----:B------:R-:W-:Y:S06]  /*21d0*/  BRA `(.L_x_994) ;  /* 0x0000000000107947 */ /* 0x000fec0003800000 */
.L_x_1018:
[----:B------:R0:W5:Y:S01]  /*21e0*/  LDG.E.64 R2, desc[UR36][R4.64] ;  /* 0x0000002404027981 */ /* 0x000162000c1e1b00 */
[----:B------:R-:W-:Y:S05]  /*21f0*/  BRA `(.L_x_994) ;  /* 0x0000000000087947 */ /* 0x000fea0003800000 */
.L_x_1017:
[----:B------:R3:W5:Y:S01]  /*2200*/  LDG.E R2, desc[UR36][R4.64] ;  /* 0x0000002404027981 */ /* 0x000762000c1e1900 */
[----:B------:R-:W-:-:S11]  /*2210*/  HFMA2.MMA R3, -RZ, RZ, 0, 0 ;  /* 0x00000000ff037435 */ /* 0x000fd600000001ff */
.L_x_994:
        /* <DEDUP_REMOVED lines=27> */
[----:B------:R-:W-:Y:S01]  /*23d0*/  IADD3 R34, P1, R0, -R9, RZ ;  /* 0x8000000900227210 */ /* 0x000fe20007f3e0ff */
[----:B0-----:R-:W-:Y:S01]  /*23e0*/  IMAD.SHL.U32 R39, R5, 0x8, RZ ;  /* 0x0000000805277824 */ /* 0x001fe200078e00ff */
[----:B------:R-:W-:Y:S01]  /*23f0*/  LEA R41, P2, R6, UR4, 0x3 ;  /* 0x0000000406297c11 */ /* 0x000fe2000f8418ff */
[----:B------:R-:W-:Y:S01]  /*2400*/  IMAD.WIDE.U32 R8, R4, 0x8, RZ ;  /* 0x0000000804087825 */ /* 0x000fe200078e00ff */
[----:B------:R-:W-:Y:S02]  /*2410*/  BSSY B0, `(.L_x_1023) ;  /* 0x0000031000007945 */ /* 0x000fe40003800000 */
[----:B------:R-:W-:Y:S01]  /*2420*/  LEA.HI.X R20, R6, UR5, R3, 0x3, P2 ;  /* 0x0000000506147c11 */ /* 0x000fe200090f1c03 */
[----:B------:R-:W-:Y:S02]  /*2430*/  IMAD.MOV.U32 R35, RZ, RZ, RZ ;  /* 0x000000ffff237224 */ /* 0x000fe400078e00ff */
[----:B------:R-:W-:-:S02]  /*2440*/  IMAD.MOV.U32 R37, RZ, RZ, RZ ;  /* 0x000000ffff257224 */ /* 0x000fc400078e00ff */
[----:B------:R-:W-:Y:S02]  /*2450*/  IMAD.MOV.U32 R16, RZ, RZ, 0x8 ;  /* 0x00000008ff107424 */ /* 0x000fe400078e00ff */
[----:B------:R-:W-:Y:S02]  /*2460*/  IMAD.X R36, RZ, RZ, ~R36, P1 ;  /* 0x000000ffff247224 */ /* 0x000fe400008e0e24 */
[----:B------:R-:W-:-:S07]  /*2470*/  IMAD.IADD R39, R9, 0x1, R39 ;  /* 0x0000000109277824 */ /* 0x000fce00078e0227 */
.L_x_1024:
[----:B------:R-:W-:Y:S02]  /*2480*/  IMAD.MOV.U32 R10, RZ, RZ, R41 ;  /* 0x000000ffff0a7224 */ /* 0x000fe400078e0029 */
[----:B------:R-:W-:Y:S01]  /*2490*/  IMAD.MOV.U32 R11, RZ, RZ, R20 ;  /* 0x000000ffff0b7224 */ /* 0x000fe200078e0014 */
[----:B------:R-:W-:-:S05]  /*24a0*/  IADD3 R40, P1, R41, R8, RZ ;  /* 0x0000000829287210 */ /* 0x000fca0007f3e0ff */
[----:B------:R-:W2:Y:S01]  /*24b0*/  LDG.E.64 R10, desc[UR36][R10.64] ;  /* 0x000000240a0a7981 */ /* 0x000ea2000c1e1b00 */
[----:B------:R-:W-:Y:S01]  /*24c0*/  IMAD.X R41, R20, 0x1, R39, P1 ;  /* 0x0000000114297824 */ /* 0x000fe200008e0627 */
[----:B------:R-:W-:-:S04]  /*24d0*/  IADD3 R42, P1, R40, R8, RZ ;  /* 0x00000008282a7210 */ /* 0x000fc80007f3e0ff */
[----:B------:R-:W3:Y:S01]  /*24e0*/  LDG.E.64 R12, desc[UR36][R40.64] ;  /* 0x00000024280c7981 */ /* 0x000ee2000c1e1b00 */
[----:B------:R-:W-:Y:S01]  /*24f0*/  IMAD.X R43, R41, 0x1, R39, P1 ;  /* 0x00000001292b7824 */ /* 0x000fe200008e0627 */
[----:B------:R-:W-:-:S04]  /*2500*/  IADD3 R20, P1, R42, R8, RZ ;  /* 0x000000082a147210 */ /* 0x000fc80007f3e0ff */
[----:B------:R-:W4:Y:S01]  /*2510*/  LDG.E.64 R14, desc[UR36][R42.64] ;  /* 0x000000242a0e7981 */ /* 0x000f22000c1e1b00 */
[----:B------:R-:W-:-:S05]  /*2520*/  IMAD.X R21, R43, 0x1, R39, P1 ;  /* 0x000000012b157824 */ /* 0x000fca00008e0627 */
[----:B------:R0:W5:Y:S01]  /*2530*/  LDG.E.64 R22, desc[UR36][R20.64] ;  /* 0x0000002414167981 */ /* 0x000162000c1e1b00 */
[----:B------:R1:W2:Y:S01]  /*2540*/  LDC.64 R24, c[0x0][R16+0x430] ;  /* 0x00010c0010187b82 */ /* 0x0002a20000000a00 */
[----:B------:R-:W-:-:S05]  /*2550*/  IADD3 R35, P1, R35, 0x4, RZ ;  /* 0x0000000423237810 */ /* 0x000fca0007f3e0ff */
[----:B------:R-:W-:Y:S02]  /*2560*/  IMAD.X R37, RZ, RZ, R37, P1 ;  /* 0x000000ffff257224 */ /* 0x000fe400008e0625 */
[----:B------:R1:W3:Y:S08]  /*2570*/  LDC.64 R26, c[0x0][R16+0x438] ;  /* 0x00010e00101a7b82 */ /* 0x0002f00000000a00 */
[----:B------:R1:W4:Y:S08]  /*2580*/  LDC.64 R28, c[0x0][R16+0x440] ;  /* 0x00011000101c7b82 */ /* 0x0003300000000a00 */
[----:B------:R1:W5:Y:S02]  /*2590*/  LDC.64 R30, c[0x0][R16+0x448] ;  /* 0x00011200101e7b82 */ /* 0x0003640000000a00 */
[----:B-1----:R-:W-:-:S02]  /*25a0*/  VIADD R16, R16, 0x20 ;  /* 0x0000002010107836 */ /* 0x002fc40000000000 */
[-C--:B--2---:R-:W-:Y:S02]  /*25b0*/  IMAD R11, R11, R24.reuse, RZ ;  /* 0x000000180b0b7224 */ /* 0x084fe400078e02ff */
[----:B------:R-:W-:-:S04]  /*25c0*/  IMAD.WIDE.U32 R32, R10, R24, R32 ;  /* 0x000000180a207225 */ /* 0x000fc800078e0020 */
[----:B------:R-:W-:Y:S01]  /*25d0*/  IMAD R11, R10, R25, R11 ;  /* 0x000000190a0b7224 */ /* 0x000fe200078e020b */
[----:B------:R-:W-:-:S03]  /*25e0*/  IADD3 R10, P2, R35, R34, RZ ;  /* 0x00000022230a7210 */ /* 0x000fc60007f5e0ff */
[----:B------:R-:W-:Y:S01]  /*25f0*/  IMAD.IADD R33, R33, 0x1, R11 ;  /* 0x0000000121217824 */ /* 0x000fe200078e020b */
[----:B------:R-:W-:Y:S01]  /*2600*/  ISETP.NE.U32.AND P1, PT, R10, RZ, PT ;  /* 0x000000ff0a00720c */ /* 0x000fe20003f25070 */
[----:B---3--:R-:W-:Y:S02]  /*2610*/  IMAD R11, R13, R26, RZ ;  /* 0x0000001a0d0b7224 */ /* 0x008fe400078e02ff */
[----:B------:R-:W-:Y:S01]  /*2620*/  IMAD.X R10, R37, 0x1, R36, P2 ;  /* 0x00000001250a7824 */ /* 0x000fe200010e0624 */
[----:B------:R-:W-:Y:S01]  /*2630*/  IADD3 R41, P2, R20, R8, RZ ;  /* 0x0000000814297210 */ /* 0x000fe20007f5e0ff */
[C---:B------:R-:W-:Y:S02]  /*2640*/  IMAD R11, R12.reuse, R27, R11 ;  /* 0x0000001b0c0b7224 */ /* 0x040fe400078e020b */
[----:B------:R-:W-:Y:S01]  /*2650*/  IMAD.WIDE.U32 R12, R12, R26, R32 ;  /* 0x0000001a0c0c7225 */ /* 0x000fe200078e0020 */
[----:B------:R-:W-:-:S03]  /*2660*/  ISETP.NE.AND.EX P1, PT, R10, RZ, PT, P1 ;  /* 0x000000ff0a00720c */ /* 0x000fc60003f25310 */
[----:B------:R-:W-:Y:S02]  /*2670*/  IMAD.IADD R13, R13, 0x1, R11 ;  /* 0x000000010d0d7824 */ /* 0x000fe400078e020b */
[-C--:B----4-:R-:W-:Y:S02]  /*2680*/  IMAD R11, R15, R28.reuse, RZ ;  /* 0x0000001c0f0b7224 */ /* 0x090fe400078e02ff */
[----:B0-----:R-:W-:Y:S02]  /*2690*/  IMAD.X R20, R21, 0x1, R39, P2 ;  /* 0x0000000115147824 */ /* 0x001fe400010e0627 */
[C---:B------:R-:W-:Y:S02]  /*26a0*/  IMAD R11, R14.reuse, R29, R11 ;  /* 0x0000001d0e0b7224 */ /* 0x040fe400078e020b */
[----:B------:R-:W-:-:S05]  /*26b0*/  IMAD.WIDE.U32 R14, R14, R28, R12 ;  /* 0x0000001c0e0e7225 */ /* 0x000fca00078e000c */
[----:B------:R-:W-:Y:S01]  /*26c0*/  IADD3 R15, R15, R11, RZ ;  /* 0x0000000b0f0f7210 */ /* 0x000fe20007ffe0ff */
[----:B-----5:R-:W-:-:S04]  /*26d0*/  IMAD R11, R23, R30, RZ ;  /* 0x0000001e170b7224 */ /* 0x020fc800078e02ff */
[C---:B------:R-:W-:Y:S02]  /*26e0*/  IMAD R11, R22.reuse, R31, R11 ;  /* 0x0000001f160b7224 */ /* 0x040fe400078e020b */
[----:B------:R-:W-:-:S04]  /*26f0*/  IMAD.WIDE.U32 R32, R22, R30, R14 ;  /* 0x0000001e16207225 */ /* 0x000fc800078e000e */
[----:B------:R-:W-:Y:S01]  /*2700*/  IMAD.IADD R33, R33, 0x1, R11 ;  /* 0x0000000121217824 */ /* 0x000fe200078e020b */
[----:B------:R-:W-:Y:S06]  /*2710*/  @P1 BRA `(.L_x_1024) ;  /* 0xfffffffc00581947 */ /* 0x000fec000383ffff */
[----:B------:R-:W-:Y:S05]  /*2720*/  BSYNC B0 ;  /* 0x0000000000007941 */ /* 0x000fea0003800000 */
.L_x_1023:
[----:B------:R-:W-:Y:S05]  /*2730*/  @!P0 BRA `(.L_x_1022) ;  /* 0x00000000009c8947 */ /* 0x000fea0003800000 */
[-C--:B0-----:R-:W-:Y:S01]  /*2740*/  IMAD R8, R37, R4.reuse, RZ ;  /* 0x0000000425087224 */ /* 0x081fe200078e02ff */
[----:B------:R-:W-:Y:S01]  /*2750*/  ULDC.64 UR4, c[0x0][0x420] ;  /* 0x0001080000047ab9 */ /* 0x000fe20000000a00 */
[----:B------:R-:W-:Y:S02]  /*2760*/  IMAD.MOV.U32 R2, RZ, RZ, R6 ;  /* 0x000000ffff027224 */ /* 0x000fe400078e0006 */
[C---:B------:R-:W-:Y:S02]  /*2770*/  IMAD R7, R35.reuse, R5, R8 ;  /* 0x0000000523077224 */ /* 0x040fe400078e0208 */
[----:B------:R-:W-:-:S04]  /*2780*/  IMAD.WIDE.U32 R2, R35, R4, R2 ;  /* 0x0000000423027225 */ /* 0x000fc800078e0002 */
[----:B------:R-:W-:Y:S01]  /*2790*/  IMAD.IADD R3, R3, 0x1, R7 ;  /* 0x0000000103037824 */ /* 0x000fe200078e0207 */
[----:B------:R-:W-:-:S04]  /*27a0*/  LEA R8, P0, R2, UR4, 0x3 ;  /* 0x0000000402087c11 */ /* 0x000fc8000f8018ff */
[----:B------:R-:W-:-:S05]  /*27b0*/  LEA.HI.X R9, R2, UR5, R3, 0x3, P0 ;  /* 0x0000000502097c11 */ /* 0x000fca00080f1c03 */
[----:B------:R-:W2:Y:S01]  /*27c0*/  LDG.E.64 R2, desc[UR36][R8.64] ;  /* 0x0000002408027981 */ /* 0x000ea2000c1e1b00 */
[----:B------:R-:W-:Y:S01]  /*27d0*/  IMAD.SHL.U32 R35, R35, 0x8, RZ ;  /* 0x0000000823237824 */ /* 0x000fe200078e00ff */
[----:B------:R-:W-:-:S03]  /*27e0*/  ISETP.NE.U32.AND P0, PT, R0, 0x1, PT ;  /* 0x000000010000780c */ /* 0x000fc60003f05070 */
[----:B------:R-:W2:Y:S01]  /*27f0*/  LDC.64 R6, c[0x0][R35+0x438] ;  /* 0x00010e0023067b82 */ /* 0x000ea20000000a00 */
        /* <DEDUP_REMOVED lines=9> */
[----:B------:R-:W-:Y:S02]  /*2890*/  ISETP.NE.AND.EX P0, PT, RZ, RZ, PT, P0 ;  /* 0x000000ffff00720c */ /* 0x000fe40003f05300 */
[----:B------:R-:W-:-:S05]  /*28a0*/  IADD3 R10, P1, R7, R8, RZ ;  /* 0x00000008070a7210 */ /* 0x000fca0007f3e0ff */
[----:B------:R-:W-:-:S05]  /*28b0*/  IMAD.X R11, R5, 0x1, R9, P1 ;  /* 0x00000001050b7824 */ /* 0x000fca00008e0609 */
[----:B------:R-:W2:Y:S01]  /*28c0*/  LDG.E.64 R2, desc[UR36][R10.64] ;  /* 0x000000240a027981 */ /* 0x000ea2000c1e1b00 */
[----:B------:R-:W-:-:S05]  /*28d0*/  @P0 IADD3 R6, P1, R10, R7, RZ ;  /* 0x000000070a060210 */ /* 0x000fca0007f3e0ff */
[----:B------:R-:W-:-:S06]  /*28e0*/  @P0 IMAD.X R7, R11, 0x1, R5, P1 ;  /* 0x000000010b070824 */ /* 0x000fcc00008e0605 */
[----:B------:R-:W3:Y:S01]  /*28f0*/  @P0 LDG.E.64 R6, desc[UR36][R6.64] ;  /* 0x0000002406060981 */ /* 0x000ee2000c1e1b00 */
[----:B------:R-:W2:Y:S08]  /*2900*/  LDC.64 R4, c[0x0][R35+0x440] ;  /* 0x0001100023047b82 */ /* 0x000eb00000000a00 */
[----:B------:R-:W3:Y:S01]  /*2910*/  @P0 LDC.64 R8, c[0x0][R35+0x448] ;  /* 0x0001120023080b82 */ /* 0x000ee20000000a00 */
[----:B--2---:R-:W-:-:S02]  /*2920*/  IMAD R3, R3, R4, RZ ;  /* 0x0000000403037224 */ /* 0x004fc400078e02ff */
        /* <DEDUP_REMOVED lines=8> */
.L_x_1022:
        /* <DEDUP_REMOVED lines=14> */
.L_x_1028:
[----:B------:R4:W-:Y:S01]  /*2a90*/  STG.E.U8 desc[UR36][R18.64], R32 ;  /* 0x0000002012007986 */ /* 0x0009e2000c101124 */
[----:B------:R-:W-:Y:S05]  /*2aa0*/  BRA `(.L_x_1030) ;  /* 0x0000000c004c7947 */ /* 0x000fea0003800000 */
.L_x_1027:
        /* <DEDUP_REMOVED lines=8> */
.L_x_1032:
[----:B------:R2:W-:Y:S01]  /*2b30*/  STG.E desc[UR36][R18.64], R32 ;  /* 0x0000002012007986 */ /* 0x0005e2000c101924 */
[----:B------:R-:W-:Y:S05]  /*2b40*/  BRA `(.L_x_1030) ;  /* 0x0000000c00247947 */ /* 0x000fea0003800000 */
.L_x_1031:
[----:B------:R3:W-:Y:S01]  /*2b50*/  STG.E.U16 desc[UR36][R18.64], R32 ;  /* 0x0000002012007986 */ /* 0x0007e2000c101524 */
[----:B------:R-:W-:Y:S05]  /*2b60*/  BRA `(.L_x_1030) ;  /* 0x0000000c001c7947 */ /* 0x000fea0003800000 */
.L_x_1026:
        /* <DEDUP_REMOVED lines=9> */
.L_x_1034:
[----:B------:R-:W1:Y:S02]  /*2c00*/  I2F.S64 R0, R32 ;  /* 0x0000002000007312 */ /* 0x000e640000301400 */
[----:B-1----:R-:W-:-:S05]  /*2c10*/  F2FP.F16.F32.PACK_AB R0, RZ, R0 ;  /* 0x00000000ff00723e */ /* 0x002fca00000000ff */
[----:B------:R1:W-:Y:S01]  /*2c20*/  STG.E.U16 desc[UR36][R18.64], R0 ;  /* 0x0000000012007986 */ /* 0x0003e2000c101524 */
[----:B------:R-:W-:Y:S05]  /*2c30*/  BRA `(.L_x_1030) ;  /* 0x0000000800e87947 */ /* 0x000fea0003800000 */
.L_x_1033:
        /* <DEDUP_REMOVED lines=10> */
.L_x_1036:
[----:B------:R-:W1:Y:S02]  /*2ce0*/  I2F.S64 R32, R32 ;  /* 0x0000002000207312 */ /* 0x000e640000301400 */
[----:B-1----:R-:W-:-:S04]  /*2cf0*/  F2FP.F16.F32.PACK_AB R3, RZ, R32 ;  /* 0x00000020ff03723e */ /* 0x002fc800000000ff */
[----:B------:R-:W-:-:S05]  /*2d00*/  PRMT R3, R3, 0x5410, RZ ;  /* 0x0000541003037816 */ /* 0x000fca00000000ff */
[----:B------:R1:W-:Y:S01]  /*2d10*/  STG.E desc[UR36][R18.64], R3 ;  /* 0x0000000312007986 */ /* 0x0003e2000c101924 */
[----:B------:R-:W-:Y:S05]  /*2d20*/  BRA `(.L_x_1030) ;  /* 0x0000000800ac7947 */ /* 0x000fea0003800000 */
.L_x_1035:
[----:B------:R-:W1:Y:S02]  /*2d30*/  I2F.F64.S64 R2, R32 ;  /* 0x0000002000027312 */ /* 0x000e640000301c00 */
[----:B-1----:R1:W-:Y:S01]  /*2d40*/  STG.E.64 desc[UR36][R18.64], R2 ;  /* 0x0000000212007986 */ /* 0x0023e2000c101b24 */
[----:B------:R-:W-:Y:S05]  /*2d50*/  BRA `(.L_x_1030) ;  /* 0x0000000800a07947 */ /* 0x000fea0003800000 */
.L_x_1025:
        /* <DEDUP_REMOVED lines=13> */
.L_x_1039:
[----:B------:R-:W1:Y:S01]  /*2e30*/  I2F.F64.S64 R32, R32 ;  /* 0x0000002000207312 */ /* 0x000e620000301c00 */
[----:B------:R-:W-:-:S05]  /*2e40*/  CS2R R34, SRZ ;  /* 0x0000000000227805 */ /* 0x000fca000001ff00 */
[----:B-1----:R1:W-:Y:S01]  /*2e50*/  STG.E.128 desc[UR36][R18.64], R32 ;  /* 0x0000002012007986 */ /* 0x0023e2000c101d24 */
[----:B------:R-:W-:Y:S05]  /*2e60*/  BRA `(.L_x_1030) ;  /* 0x00000008005c7947 */ /* 0x000fea0003800000 */
.L_x_1038:
        /* <DEDUP_REMOVED lines=21> */
.L_x_1043:
[----:B------:R-:W-:Y:S05]  /*2fc0*/  BSYNC B0 ;  /* 0x0000000000007941 */ /* 0x000fea0003800000 */
.L_x_1042:
[----:B------:R-:W-:-:S05]  /*2fd0*/  LOP3.LUT R3, R0, R3, RZ, 0xfc, !PT ;  /* 0x0000000300037212 */ /* 0x000fca00078efcff */
[----:B------:R1:W-:Y:S01]  /*2fe0*/  STG.E.U8 desc[UR36][R18.64], R3 ;  /* 0x0000000312007986 */ /* 0x0003e2000c101124 */
[----:B------:R-:W-:Y:S05]  /*2ff0*/  BRA `(.L_x_1030) ;  /* 0x0000000400f87947 */ /* 0x000fea0003800000 */
.L_x_1041:
        /* <DEDUP_REMOVED lines=10> */
[----:B------:R-:W-:Y:S02]  /*30a0*/  @P0 SHF.R.U32.HI R0, RZ, 0x15, R0 ;  /* 0x00000015ff000819 */ /* 0x000fe40000011600 */
[----:B------:R-:W-:Y:S01]  /*30b0*/  @!P0 IADD3 R0, R2, -0x43000000, RZ ;  /* 0xbd00000002008810 */ /* 0x000fe20007ffe0ff */
[----:B------:R-:W-:Y:S06]  /*30c0*/  BRA `(.L_x_1046) ;  /* 0x00000000000c7947 */ /* 0x000fec0003800000 */
.L_x_1045:
[----:B------:R-:W-:Y:S01]  /*30d0*/  IMAD.MOV.U32 R0, RZ, RZ, 0x7f ;  /* 0x0000007fff007424 */ /* 0x000fe200078e00ff */
[----:B------:R-:W-:-:S04]  /*30e0*/  ISETP.GT.U32.AND P0, PT, R2, 0x7f800000, PT ;  /* 0x7f8000000200780c */ /* 0x000fc80003f04070 */
[----:B------:R-:W-:-:S09]  /*30f0*/  SEL R0, R0, 0x7c, P0 ;  /* 0x0000007c00007807 */ /* 0x000fd20000000000 */
.L_x_1046:
[----:B------:R-:W-:Y:S05]  /*3100*/  BSYNC B0 ;  /* 0x0000000000007941 */ /* 0x000fea0003800000 */
.L_x_1044:
[----:B------:R-:W-:-:S04]  /*3110*/  LOP3.LUT R2, R33, 0x80000000, RZ, 0xc0, !PT ;  /* 0x8000000021027812 */ /* 0x000fc800078ec0ff */
[----:B------:R-:W-:-:S04]  /*3120*/  SHF.R.U32.HI R3, RZ, 0x18, R2 ;  /* 0x00000018ff037819 */ /* 0x000fc80000011602 */
[----:B------:R-:W-:-:S05]  /*3130*/  LOP3.LUT R3, R0, R3, RZ, 0xfc, !PT ;  /* 0x0000000300037212 */ /* 0x000fca00078efcff */
[----:B------:R1:W-:Y:S01]  /*3140*/  STG.E.U8 desc[UR36][R18.64], R3 ;  /* 0x0000000312007986 */ /* 0x0003e2000c101124 */
[----:B------:R-:W-:Y:S05]  /*3150*/  BRA `(.L_x_1030) ;  /* 0x0000000400a07947 */ /* 0x000fea0003800000 */
.L_x_1040:
[----:B------:R-:W1:Y:S02]  /*3160*/  I2F.S64 R0, R32 ;  /* 0x0000002000007312 */ /* 0x000e640000301400 */
[----:B-1----:R-:W-:-:S05]  /*3170*/  F2FP.BF16.F32.PACK_AB R0, RZ, R0 ;  /* 0x00000000ff00723e */ /* 0x002fca00000010ff */
[----:B------:R1:W-:Y:S01]  /*3180*/  STG.E.U16 desc[UR36][R18.64], R0 ;  /* 0x0000000012007986 */ /* 0x0003e2000c101524 */
[----:B------:R-:W-:Y:S05]  /*3190*/  BRA `(.L_x_1030) ;  /* 0x0000000400907947 */ /* 0x000fea0003800000 */
.L_x_1037:
        /* <DEDUP_REMOVED lines=10> */
.L_x_1049:
        /* <DEDUP_REMOVED lines=17> */
.L_x_1052:
[----:B------:R-:W-:-:S04]  /*3350*/  LOP3.LUT R2, R33, 0x80000000, RZ, 0xc0, !PT ;  /* 0x8000000021027812 */ /* 0x000fc800078ec0ff */
[----:B------:R-:W-:-:S04]  /*3360*/  SHF.R.U32.HI R3, RZ, 0x18, R2 ;  /* 0x00000018ff037819 */ /* 0x000fc80000011602 */
[----:B------:R-:W-:-:S04]  /*3370*/  LOP3.LUT R0, R0, R3, RZ, 0xfc, !PT ;  /* 0x0000000300007212 */ /* 0x000fc800078efcff */
[----:B------:R-:W-:-:S07]  /*3380*/  PRMT R9, R0, 0x7610, R9 ;  /* 0x0000761000097816 */ /* 0x000fce0000000009 */
.L_x_1051:
[----:B------:R-:W-:Y:S05]  /*3390*/  BSYNC B0 ;  /* 0x0000000000007941 */ /* 0x000fea0003800000 */
.L_x_1050:
[----:B------:R1:W-:Y:S01]  /*33a0*/  STG.E.U8 desc[UR36][R18.64], R9 ;  /* 0x0000000912007986 */ /* 0x0003e2000c101124 */
[----:B------:R-:W-:Y:S05]  /*33b0*/  BRA `(.L_x_1030) ;  /* 0x0000000400087947 */ /* 0x000fea0003800000 */
.L_x_1048:
        /* <DEDUP_REMOVED lines=17> */
.L_x_1055:
[----:B------:R-:W-:-:S04]  /*34d0*/  LOP3.LUT R2, R33, 0x80000000, RZ, 0xc0, !PT ;  /* 0x8000000021027812 */ /* 0x000fc800078ec0ff */
[----:B------:R-:W-:-:S04]  /*34e0*/  SHF.R.U32.HI R3, RZ, 0x18, R2 ;  /* 0x00000018ff037819 */ /* 0x000fc80000011602 */
[----:B------:R-:W-:-:S04]  /*34f0*/  LOP3.LUT R0, R0, R3, RZ, 0xfc, !PT ;  /* 0x0000000300007212 */ /* 0x000fc800078efcff */
[----:B------:R-:W-:-:S07]  /*3500*/  PRMT R9, R0, 0x7610, R9 ;  /* 0x0000761000097816 */ /* 0x000fce0000000009 */
.L_x_1054:
[----:B------:R-:W-:Y:S05]  /*3510*/  BSYNC B0 ;  /* 0x0000000000007941 */ /* 0x000fea0003800000 */
.L_x_1053:
[----:B------:R1:W-:Y:S01]  /*3520*/  STG.E.U8 desc[UR36][R18.64], R9 ;  /* 0x0000000912007986 */ /* 0x0003e2000c101124 */
[----:B------:R-:W-:Y:S05]  /*3530*/  BRA `(.L_x_1030) ;  /* 0x0000000000a87947 */ /* 0x000fea0003800000 */
.L_x_1047:
        /* <DEDUP_REMOVED lines=22> */
.L_x_1029:
        /* <DEDUP_REMOVED lines=16> */
.L_x_1058:
[----:B------:R-:W-:Y:S05]  /*37a0*/  BRA `(.L_x_1030) ;  /* 0x00000000000c7947 */ /* 0x000fea0003800000 */
.L_x_1057:
[----:B------:R1:W-:Y:S01]  /*37b0*/  STG.E.64 desc[UR36][R18.64], R32 ;  /* 0x0000002012007986 */ /* 0x0003e2000c101b24 */
[----:B------:R-:W-:Y:S05]  /*37c0*/  BRA `(.L_x_1030) ;  /* 0x0000000000047947 */ /* 0x000fea0003800000 */
.L_x_1056:
[----:B------:R1:W-:Y:S02]  /*37d0*/  STG.E desc[UR36][R18.64], R32 ;  /* 0x0000002012007986 */ /* 0x0003e4000c101924 */
.L_x_1030:
[----:B------:R-:W-:-:S07]  /*37e0*/  VIADD R17, R17, 0x80 ;  /* 0x0000008011117836 */ /* 0x000fce0000000000 */
.L_x_987:
[----:B------:R-:W-:Y:S05]  /*37f0*/  BSYNC B6 ;  /* 0x0000000000067941 */ /* 0x000fea0003800000 */
.L_x_986:
[----:B------:R-:W-:Y:S01]  /*3800*/  ULDC UR4, c[0x0][0x210] ;  /* 0x0000840000047ab9 */ /* 0x000fe20000000800 */
[----:B------:R-:W-:Y:S01]  /*3810*/  BSSY B6, `(.L_x_1059) ;  /* 0x0000379000067945 */ /* 0x000fe20003800000 */
[----:B------:R-:W-:-:S13]  /*3820*/  ISETP.GE.AND P0, PT, R17, UR4, PT ;  /* 0x0000000411007c0c */ /* 0x000fda000bf06270 */
[----:B------:R-:W-:Y:S05]  /*3830*/  @P0 BRA `(.L_x_1060) ;  /* 0x0000003400d80947 */ /* 0x000fea0003800000 */
[----:B------:R-:W5:Y:S01]  /*3840*/  LDC R6, c[0x0][0x218] ;  /* 0x00008600ff067b82 */ /* 0x000f620000000800 */
[----:B-1----:R-:W-:Y:S01]  /*3850*/  HFMA2.MMA R0, -RZ, RZ, 0, 0 ;  /* 0x00000000ff007435 */ /* 0x002fe200000001ff */
[----:B--234-:R-:W-:Y:S01]  /*3860*/  IMAD.MOV.U32 R18, RZ, RZ, RZ ;  /* 0x000000ffff127224 */ /* 0x01cfe200078e00ff */
[----:B-----5:R-:W-:-:S13]  /*3870*/  ISETP.NE.AND P0, PT, R6, RZ, PT ;  /* 0x000000ff0600720c */ /* 0x020fda0003f05270 */
        /* <DEDUP_REMOVED lines=17> */
[----:B0-----:R-:W-:-:S05]  /*3990*/  IMAD.HI.U32 R4, R3, UR7, R2 ;  /* 0x0000000703047c27 */ /* 0x001fca000f8e0002 */
        /* <DEDUP_REMOVED lines=281> */
.L_x_1061:
[----:B------:R-:W1:Y:S01]  /*4b30*/  LDC.U8 R3, c[0x0][0x489] ;  /* 0x00012240ff037b82 */ /* 0x000e620000000000 */
[----:B------:R-:W-:Y:S01]  /*4b40*/  ULDC.64 UR4, c[0x0][0x410] ;  /* 0x0001040000047ab9 */ /* 0x000fe20000000a00 */
[----:B------:R-:W-:Y:S01]  /*4b50*/  ULDC.64 UR6, c[0x0][0x418] ;  /* 0x0001060000067ab9 */ /* 0x000fe20000000a00 */
[----:B------:R-:W-:Y:S02]  /*4b60*/  IADD3 R18, P0, R18, UR4, RZ ;  /* 0x0000000412127c10 */ /* 0x000fe4000ff1e0ff */
[----:B0-----:R-:W-:-:S03]  /*4b70*/  IADD3 R4, P1, R0, UR6, RZ ;  /* 0x0000000600047c10 */ /* 0x001fc6000ff3e0ff */
[----:B------:R-:W-:Y:S02]  /*4b80*/  IMAD.X R19, RZ, RZ, UR5, P0 ;  /* 0x00000005ff137e24 */ /* 0x000fe400080e06ff */
[----:B------:R-:W-:Y:S01]  /*4b90*/  IMAD.X R5, RZ, RZ, UR7, P1 ;  /* 0x00000007ff057e24 */ /* 0x000fe200088e06ff */
        /* <DEDUP_REMOVED lines=14> */
.L_x_1065:
[----:B------:R0:W5:Y:S01]  /*4c80*/  LDG.E.U8 R2, desc[UR36][R4.64] ;  /* 0x0000002404027981 */ /* 0x000162000c1e1100 */
[----:B------:R-:W-:Y:S01]  /*4c90*/  MOV R3, RZ ;  /* 0x000000ff00037202 */ /* 0x000fe20000000f00 */
[----:B------:R-:W-:Y:S06]  /*4ca0*/  BRA `(.L_x_1067) ;  /* 0x0000000c00487947 */ /* 0x000fec0003800000 */
.L_x_1064:
        /* <DEDUP_REMOVED lines=8> */
.L_x_1069:
[----:B------:R-:W2:Y:S02]  /*4d30*/  LDG.E R2, desc[UR36][R4.64] ;  /* 0x0000002404027981 */ /* 0x000ea4000c1e1900 */
[----:B--2---:R-:W-:Y:S01]  /*4d40*/  SHF.R.S32.HI R3, RZ, 0x1f, R2 ;  /* 0x0000001fff037819 */ /* 0x004fe20000011402 */
[----:B------:R-:W-:Y:S06]  /*4d50*/  BRA `(.L_x_1067) ;  /* 0x0000000c001c7947 */ /* 0x000fec0003800000 */
.L_x_1068:
[----:B------:R-:W2:Y:S02]  /*4d60*/  LDG.E.S16 R2, desc[UR36][R4.64] ;  /* 0x0000002404027981 */ /* 0x000ea4000c1e1700 */
[----:B--2---:R-:W-:Y:S01]  /*4d70*/  SHF.R.S32.HI R3, RZ, 0x1f, R2 ;  /* 0x0000001fff037819 */ /* 0x004fe20000011402 */
[----:B------:R-:W-:Y:S06]  /*4d80*/  BRA `(.L_x_1067) ;  /* 0x0000000c00107947 */ /* 0x000fec0003800000 */
.L_x_1063:
        /* <DEDUP_REMOVED lines=9> */
.L_x_1071:
[----:B------:R-:W2:Y:S02]  /*4e20*/  LDG.E.U16 R4, desc[UR36][R4.64] ;  /* 0x0000002404047981 */ /* 0x000ea4000c1e1500 */
[----:B--2---:R-:W-:-:S06]  /*4e30*/  HADD2.F32 R2, -RZ, R4.H0_H0 ;  /* 0x20000004ff027230 */ /* 0x004fcc0000004100 */
[----:B------:R-:W0:Y:S01]  /*4e40*/  F2I.S64.TRUNC R2, R2 ;  /* 0x0000000200027311 */ /* 0x000e22000020d900 */
[----:B------:R-:W-:Y:S05]  /*4e50*/  BRA `(.L_x_1067) ;  /* 0x0000000800dc7947 */ /* 0x000fea0003800000 */
.L_x_1070:
        /* <DEDUP_REMOVED lines=9> */
.L_x_1073:
[----:B------:R-:W2:Y:S02]  /*4ef0*/  LDG.E.U16 R4, desc[UR36][R4.64] ;  /* 0x0000002404047981 */ /* 0x000ea4000c1e1500 */
[----:B--2---:R-:W-:-:S06]  /*4f00*/  HADD2.F32 R2, -RZ, R4.H0_H0 ;  /* 0x20000004ff027230 */ /* 0x004fcc0000004100 */
[----:B------:R-:W0:Y:S01]  /*4f10*/  F2I.S64.TRUNC R2, R2 ;  /* 0x0000000200027311 */ /* 0x000e22000020d900 */
[----:B------:R-:W-:Y:S05]  /*4f20*/  BRA `(.L_x_1067) ;  /* 0x0000000800a87947 */ /* 0x000fea0003800000 */
.L_x_1072:
[----:B------:R-:W2:Y:S02]  /*4f30*/  LDG.E.64 R2, desc[UR36][R4.64] ;  /* 0x0000002404027981 */ /* 0x000ea4000c1e1b00 */
[----:B--2---:R-:W0:Y:S01]  /*4f40*/  F2I.S64.F64.TRUNC R2, R2 ;  /* 0x0000000200027311 */ /* 0x004e22000030d900 */
[----:B------:R-:W-:Y:S05]  /*4f50*/  BRA `(.L_x_1067) ;  /* 0x00000008009c7947 */ /* 0x000fea0003800000 */
.L_x_1062:
        /* <DEDUP_REMOVED lines=13> */
.L_x_1076:
[----:B------:R-:W2:Y:S02]  /*5030*/  LDG.E.64 R2, desc[UR36][R4.64] ;  /* 0x0000002404027981 */ /* 0x000ea4000c1e1b00 */
[----:B--2---:R-:W0:Y:S01]  /*5040*/  F2I.S64.F64.TRUNC R2, R2 ;  /* 0x0000000200027311 */ /* 0x004e22000030d900 */
[----:B------:R-:W-:Y:S05]  /*5050*/  BRA `(.L_x_1067) ;  /* 0x00000008005c7947 */ /* 0x000fea0003800000 */
.L_x_1075:
        /* <DEDUP_REMOVED lines=27> */
.L_x_1078:
        /* <DEDUP_REMOVED lines=14> */
.L_x_1077:
[----:B------:R-:W2:Y:S02]  /*52f0*/  LDG.E.U16 R2, desc[UR36][R4.64] ;  /* 0x0000002404027981 */ /* 0x000ea4000c1e1500 */
[----:B--2---:R-:W-:-:S06]  /*5300*/  IMAD.U32 R2, R2, 0x10000, RZ ;  /* 0x0001000002027824 */ /* 0x004fcc00078e00ff */
[----:B------:R-:W0:Y:S01]  /*5310*/  F2I.S64.TRUNC R2, R2 ;  /* 0x0000000200027311 */ /* 0x000e22000020d900 */
[----:B------:R-:W-:Y:S05]  /*5320*/  BRA `(.L_x_1067) ;  /* 0x0000000400a87947 */ /* 0x000fea0003800000 */
.L_x_1074:
        /* <DEDUP_REMOVED lines=11> */
.L_x_1081:
        /* <DEDUP_REMOVED lines=21> */
.L_x_1085:
[----:B------:R-:W-:Y:S05]  /*5530*/  BSYNC B1 ;  /* 0x0000000000017941 */ /* 0x000fea0003800000 */
.L_x_1084:
[----:B------:R-:W-:Y:S01]  /*5540*/  IMAD.SHL.U32 R2, R2, 0x100000, RZ ;  /* 0x0010000002027824 */ /* 0x000fe200078e00ff */
[----:B------:R-:W-:-:S04]  /*5550*/  LEA R3, R0, 0x3b800000, 0x17 ;  /* 0x3b80000000037811 */ /* 0x000fc800078eb8ff */
[----:B------:R-:W-:-:S07]  /*5560*/  LOP3.LUT R2, R3, R2, R4, 0xfe, !PT ;  /* 0x0000000203027212 */ /* 0x000fce00078efe04 */
.L_x_1083:
[----:B------:R-:W-:Y:S05]  /*5570*/  BSYNC B0 ;  /* 0x0000000000007941 */ /* 0x000fea0003800000 */
.L_x_1082:
[----:B------:R-:W1:Y:S01]  /*5580*/  F2I.S64.TRUNC R2, R2 ;  /* 0x0000000200027311 */ /* 0x000e62000020d900 */
[----:B------:R-:W-:Y:S05]  /*5590*/  BRA `(.L_x_1067) ;  /* 0x00000004000c7947 */ /* 0x000fea0003800000 */
.L_x_1080:
        /* <DEDUP_REMOVED lines=21> */
.L_x_1089:
[----:B------:R-:W-:Y:S05]  /*56f0*/  BSYNC B1 ;  /* 0x0000000000017941 */ /* 0x000fea0003800000 */
.L_x_1088:
[----:B------:R-:W-:Y:S01]  /*5700*/  IMAD.SHL.U32 R2, R2, 0x200000, RZ ;  /* 0x0020000002027824 */ /* 0x000fe200078e00ff */
[----:B------:R-:W-:-:S04]  /*5710*/  LEA R3, R0, 0x37800000, 0x17 ;  /* 0x3780000000037811 */ /* 0x000fc800078eb8ff */
[----:B------:R-:W-:-:S07]  /*5720*/  LOP3.LUT R2, R3, R2, R4, 0xfe, !PT ;  /* 0x0000000203027212 */ /* 0x000fce00078efe04 */
.L_x_1087:
[----:B------:R-:W-:Y:S05]  /*5730*/  BSYNC B0 ;  /* 0x0000000000007941 */ /* 0x000fea0003800000 */
.L_x_1086:
[----:B------:R-:W2:Y:S01]  /*5740*/  F2I.S64.TRUNC R2, R2 ;  /* 0x0000000200027311 */ /* 0x000ea2000020d900 */
[----:B------:R-:W-:Y:S05]  /*5750*/  BRA `(.L_x_1067) ;  /* 0x00000000009c7947 */ /* 0x000fea0003800000 */
.L_x_1079:
        /* <DEDUP_REMOVED lines=14> */
.L_x_1093:
[----:B------:R-:W-:Y:S05]  /*5840*/  BSYNC B0 ;  /* 0x0000000000007941 */ /* 0x000fea0003800000 */
.L_x_1092:
[----:B------:R-:W4:Y:S01]  /*5850*/  F2I.S64.TRUNC R2, R2 ;  /* 0x0000000200027311 */ /* 0x000f22000020d900 */
[----:B------:R-:W-:Y:S05]  /*5860*/  BRA `(.L_x_1067) ;  /* 0x0000000000587947 */ /* 0x000fea0003800000 */
.L_x_1066:
        /* <DEDUP_REMOVED lines=16> */
.L_x_1094:
[----:B------:R-:W-:Y:S01]  /*5970*/  CS2R R2, SRZ ;  /* 0x0000000000027805 */ /* 0x000fe2000001ff00 */
[----:B------:R-:W-:Y:S06]  /*5980*/  BRA `(.L_x_1067) ;  /* 0x0000000000107947 */ /* 0x000fec0003800000 */
.L_x_1091:
[----:B------:R0:W5:Y:S01]  /*5990*/  LDG.E.64 R2, desc[UR36][R4.64] ;  /* 0x0000002404027981 */ /* 0x000162000c1e1b00 */
[----:B------:R-:W-:Y:S05]  /*59a0*/  BRA `(.L_x_1067) ;  /* 0x0000000000087947 */ /* 0x000fea0003800000 */
.L_x_1090:
[----:B------:R3:W5:Y:S01]  /*59b0*/  LDG.E R2, desc[UR36][R4.64] ;  /* 0x0000002404027981 */ /* 0x000762000c1e1900 */
[----:B------:R-:W-:-:S07]  /*59c0*/  IMAD.MOV.U32 R3, RZ, RZ, RZ ;  /* 0x000000ffff037224 */ /* 0x000fce00078e00ff */
.L_x_1067:
        /* <DEDUP_REMOVED lines=9> */
[C---:B------:R-:W-:Y:S01]  /*5a60*/  ISETP.GT.U32.AND P0, PT, R4.reuse, 0x1, PT ;  /* 0x000000010400780c */ /* 0x040fe20003f04070 */
[----:B------:R-:W-:Y:S01]  /*5a70*/  IMAD.MOV.U32 R35, RZ, RZ, RZ ;  /* 0x000000ffff237224 */ /* 0x000fe200078e00ff */
[----:B------:R-:W-:Y:S01]  /*5a80*/  IADD3 R3, R7, R3, RZ ;  /* 0x0000000307037210 */ /* 0x000fe20007ffe0ff */
[----:B------:R-:W-:Y:S01]  /*5a90*/  IMAD.MOV.U32 R37, RZ, RZ, RZ ;  /* 0x000000ffff257224 */ /* 0x000fe200078e00ff */
[C---:B------:R-:W-:Y:S02]  /*5aa0*/  ISETP.GT.AND.EX P0, PT, R5.reuse, RZ, PT, P0 ;  /* 0x000000ff0500720c */ /* 0x040fe40003f04300 */
[----:B------:R-:W-:Y:S02]  /*5ab0*/  CS2R R32, SRZ ;  /* 0x0000000000207805 */ /* 0x000fe4000001ff00 */
[----:B------:R-:W-:Y:S02]  /*5ac0*/  SEL R9, R4, 0x1, P0 ;  /* 0x0000000104097807 */ /* 0x000fe40000000000 */
[----:B------:R-:W-:-:S02]  /*5ad0*/  SEL R36, R5, RZ, P0 ;  /* 0x000000ff05247207 */ /* 0x000fc40000000000 */
[C---:B------:R-:W-:Y:S01]  /*5ae0*/  IADD3 R2, P1, R9.reuse, -0x1, RZ ;  /* 0xffffffff09027810 */ /* 0x040fe20007f3e0ff */
[----:B------:R-:W0:Y:S01]  /*5af0*/  LDC.64 R4, c[0x0][0x478] ;  /* 0x00011e00ff047b82 */ /* 0x000e220000000a00 */
[----:B------:R-:W-:Y:S02]  /*5b00*/  LOP3.LUT R0, R9, 0x3, RZ, 0xc0, !PT ;  /* 0x0000000309007812 */ /* 0x000fe400078ec0ff */
[----:B------:R-:W-:Y:S02]  /*5b10*/  ISETP.GE.U32.AND P0, PT, R2, 0x3, PT ;  /* 0x000000030200780c */ /* 0x000fe40003f06070 */
[----:B------:R-:W-:Y:S02]  /*5b20*/  IADD3.X R2, R36, -0x1, RZ, P1, !PT ;  /* 0xffffffff24027810 */ /* 0x000fe40000ffe4ff */
[----:B------:R-:W-:Y:S02]  /*5b30*/  ISETP.NE.U32.AND P2, PT, R0, RZ, PT ;  /* 0x000000ff0000720c */ /* 0x000fe40003f45070 */
[----:B------:R-:W-:-:S02]  /*5b40*/  ISETP.GE.U32.AND.EX P1, PT, R2, RZ, PT, P0 ;  /* 0x000000ff0200720c */ /* 0x000fc40003f26100 */
        /* <DEDUP_REMOVED lines=14> */
.L_x_1097:
        /* <DEDUP_REMOVED lines=25> */
[----:B---3--:R-:W-:Y:S01]  /*5dc0*/  IMAD R11, R13, R26, RZ ;  /* 0x0000001a0d0b7224 */ /* 0x008fe200078e02ff */
[----:B------:R-:W-:Y:S02]  /*5dd0*/  IADD3.X R10, R37, R36, RZ, P2, !PT ;  /* 0x00000024250a7210 */ /* 0x000fe400017fe4ff */
[----:B------:R-:W-:Y:S01]  /*5de0*/  IADD3 R41, P2, R20, R8, RZ ;  /* 0x0000000814297210 */ /* 0x000fe20007f5e0ff */
[----:B------:R-:W-:Y:S01]  /*5df0*/  IMAD R11, R12, R27, R11 ;  /* 0x0000001b0c0b7224 */ /* 0x000fe200078e020b */
[----:B------:R-:W-:Y:S01]  /*5e00*/  ISETP.NE.AND.EX P1, PT, R10, RZ, PT, P1 ;  /* 0x000000ff0a00720c */ /* 0x000fe20003f25310 */
[----:B------:R-:W-:-:S04]  /*5e10*/  IMAD.WIDE.U32 R12, R12, R26, R32 ;  /* 0x0000001a0c0c7225 */ /* 0x000fc800078e0020 */
[----:B------:R-:W-:Y:S02]  /*5e20*/  IMAD.IADD R13, R13, 0x1, R11 ;  /* 0x000000010d0d7824 */ /* 0x000fe400078e020b */
[-C--:B----4-:R-:W-:Y:S02]  /*5e30*/  IMAD R11, R15, R28.reuse, RZ ;  /* 0x0000001c0f0b7224 */ /* 0x090fe400078e02ff */
[----:B0-----:R-:W-:Y:S02]  /*5e40*/  IMAD.X R20, R21, 0x1, R39, P2 ;  /* 0x0000000115147824 */ /* 0x001fe400010e0627 */
[C---:B------:R-:W-:Y:S02]  /*5e50*/  IMAD R11, R14.reuse, R29, R11 ;  /* 0x0000001d0e0b7224 */ /* 0x040fe400078e020b */
[----:B------:R-:W-:-:S04]  /*5e60*/  IMAD.WIDE.U32 R14, R14, R28, R12 ;  /* 0x0000001c0e0e7225 */ /* 0x000fc800078e000c */
[----:B------:R-:W-:Y:S02]  /*5e70*/  IMAD.IADD R15, R15, 0x1, R11 ;  /* 0x000000010f0f7824 */ /* 0x000fe400078e020b */
[-C--:B-----5:R-:W-:Y:S02]  /*5e80*/  IMAD R11, R23, R30.reuse, RZ ;  /* 0x0000001e170b7224 */ /* 0x0a0fe400078e02ff */
[----:B------:R-:W-:-:S04]  /*5e90*/  IMAD.WIDE.U32 R32, R22, R30, R14 ;  /* 0x0000001e16207225 */ /* 0x000fc800078e000e */
[----:B------:R-:W-:-:S04]  /*5ea0*/  IMAD R11, R22, R31, R11 ;  /* 0x0000001f160b7224 */ /* 0x000fc800078e020b */
[----:B------:R-:W-:Y:S01]  /*5eb0*/  IMAD.IADD R33, R33, 0x1, R11 ;  /* 0x0000000121217824 */ /* 0x000fe200078e020b */
[----:B------:R-:W-:Y:S06]  /*5ec0*/  @P1 BRA `(.L_x_1097) ;  /* 0xfffffffc00581947 */ /* 0x000fec000383ffff */
[----:B------:R-:W-:Y:S05]  /*5ed0*/  BSYNC B0 ;  /* 0x0000000000007941 */ /* 0x000fea0003800000 */
.L_x_1096:
        /* <DEDUP_REMOVED lines=40> */
.L_x_1095:
        /* <DEDUP_REMOVED lines=14> */
.L_x_1101:
[----:B------:R1:W-:Y:S01]  /*6240*/  STG.E.U8 desc[UR36][R18.64], R32 ;  /* 0x0000002012007986 */ /* 0x0003e2000c101124 */
[----:B------:R-:W-:Y:S05]  /*6250*/  BRA `(.L_x_1103) ;  /* 0x0000000c004c7947 */ /* 0x000fea0003800000 */
.L_x_1100:
        /* <DEDUP_REMOVED lines=8> */
.L_x_1105:
[----:B------:R1:W-:Y:S01]  /*62e0*/  STG.E desc[UR36][R18.64], R32 ;  /* 0x0000002012007986 */ /* 0x0003e2000c101924 */
[----:B------:R-:W-:Y:S05]  /*62f0*/  BRA `(.L_x_1103) ;  /* 0x0000000c00247947 */ /* 0x000fea0003800000 */
.L_x_1104:
[----:B------:R1:W-:Y:S01]  /*6300*/  STG.E.U16 desc[UR36][R18.64], R32 ;  /* 0x0000002012007986 */ /* 0x0003e2000c101524 */
[----:B------:R-:W-:Y:S05]  /*6310*/  BRA `(.L_x_1103) ;  /* 0x0000000c001c7947 */ /* 0x000fea0003800000 */
.L_x_1099:
        /* <DEDUP_REMOVED lines=9> */
.L_x_1107:
[----:B------:R-:W1:Y:S02]  /*63b0*/  I2F.S64 R0, R32 ;  /* 0x0000002000007312 */ /* 0x000e640000301400 */
[----:B-1----:R-:W-:-:S05]  /*63c0*/  F2FP.F16.F32.PACK_AB R0, RZ, R0 ;  /* 0x00000000ff00723e */ /* 0x002fca00000000ff */
[----:B------:R1:W-:Y:S01]  /*63d0*/  STG.E.U16 desc[UR36][R18.64], R0 ;  /* 0x0000000012007986 */ /* 0x0003e2000c101524 */
[----:B------:R-:W-:Y:S05]  /*63e0*/  BRA `(.L_x_1103) ;  /* 0x0000000800e87947 */ /* 0x000fea0003800000 */
.L_x_1106:
        /* <DEDUP_REMOVED lines=10> */
.L_x_1109:
[----:B------:R-:W1:Y:S02]  /*6490*/  I2F.S64 R32, R32 ;  /* 0x0000002000207312 */ /* 0x000e640000301400 */
[----:B-1----:R-:W-:-:S04]  /*64a0*/  F2FP.F16.F32.PACK_AB R3, RZ, R32 ;  /* 0x00000020ff03723e */ /* 0x002fc800000000ff */
[----:B------:R-:W-:-:S05]  /*64b0*/  PRMT R3, R3, 0x5410, RZ ;  /* 0x0000541003037816 */ /* 0x000fca00000000ff */
[----:B------:R1:W-:Y:S01]  /*64c0*/  STG.E desc[UR36][R18.64], R3 ;  /* 0x0000000312007986 */ /* 0x0003e2000c101924 */
[----:B------:R-:W-:Y:S05]  /*64d0*/  BRA `(.L_x_1103) ;  /* 0x0000000800ac7947 */ /* 0x000fea0003800000 */
.L_x_1108:
[----:B------:R-:W1:Y:S02]  /*64e0*/  I2F.F64.S64 R2, R32 ;  /* 0x0000002000027312 */ /* 0x000e640000301c00 */
[----:B-1----:R1:W-:Y:S01]  /*64f0*/  STG.E.64 desc[UR36][R18.64], R2 ;  /* 0x0000000212007986 */ /* 0x0023e2000c101b24 */
[----:B------:R-:W-:Y:S05]  /*6500*/  BRA `(.L_x_1103) ;  /* 0x0000000800a07947 */ /* 0x000fea0003800000 */
.L_x_1098:
        /* <DEDUP_REMOVED lines=13> */
.L_x_1112:
[----:B------:R-:W1:Y:S01]  /*65e0*/  I2F.F64.S64 R32, R32 ;  /* 0x0000002000207312 */ /* 0x000e620000301c00 */
[----:B------:R-:W-:-:S05]  /*65f0*/  CS2R R34, SRZ ;  /* 0x0000000000227805 */ /* 0x000fca000001ff00 */
[----:B-1----:R1:W-:Y:S01]  /*6600*/  STG.E.128 desc[UR36][R18.64], R32 ;  /* 0x0000002012007986 */ /* 0x0023e2000c101d24 */
[----:B------:R-:W-:Y:S05]  /*6610*/  BRA `(.L_x_1103) ;  /* 0x00000008005c7947 */ /* 0x000fea0003800000 */
.L_x_1111:
        /* <DEDUP_REMOVED lines=21> */
.L_x_1116:
[----:B------:R-:W-:Y:S05]  /*6770*/  BSYNC B0 ;  /* 0x0000000000007941 */ /* 0x000fea0003800000 */
.L_x_1115:
[----:B------:R-:W-:-:S05]  /*6780*/  LOP3.LUT R3, R0, R3, RZ, 0xfc, !PT ;  /* 0x0000000300037212 */ /* 0x000fca00078efcff */
[----:B------:R1:W-:Y:S01]  /*6790*/  STG.E.U8 desc[UR36][R18.64], R3 ;  /* 0x0000000312007986 */ /* 0x0003e2000c101124 */
[----:B------:R-:W-:Y:S05]  /*67a0*/  BRA `(.L_x_1103) ;  /* 0x0000000400f87947 */ /* 0x000fea0003800000 */
.L_x_1114:
        /* <DEDUP_REMOVED lines=13> */
.L_x_1118:
[----:B------:R-:W-:Y:S01]  /*6880*/  HFMA2.MMA R0, -RZ, RZ, 0, 7.569789886474609375e-06 ;  /* 0x0000007fff007435 */ /* 0x000fe200000001ff */
[----:B------:R-:W-:-:S09]  /*6890*/  ISETP.GT.U32.AND P0, PT, R2, 0x7f800000, PT ;  /* 0x7f8000000200780c */ /* 0x000fd20003f04070 */
[----:B------:R-:W-:-:S07]  /*68a0*/  SEL R0, R0, 0x7c, P0 ;  /* 0x0000007c00007807 */ /* 0x000fce0000000000 */
.L_x_1119:
[----:B------:R-:W-:Y:S05]  /*68b0*/  BSYNC B0 ;  /* 0x0000000000007941 */ /* 0x000fea0003800000 */
.L_x_1117:
[----:B------:R-:W-:-:S04]  /*68c0*/  LOP3.LUT R2, R33, 0x80000000, RZ, 0xc0, !PT ;  /* 0x8000000021027812 */ /* 0x000fc800078ec0ff */
[----:B------:R-:W-:-:S04]  /*68d0*/  SHF.R.U32.HI R3, RZ, 0x18, R2 ;  /* 0x00000018ff037819 */ /* 0x000fc80000011602 */
[----:B------:R-:W-:-:S05]  /*68e0*/  LOP3.LUT R3, R0, R3, RZ, 0xfc, !PT ;  /* 0x0000000300037212 */ /* 0x000fca00078efcff */
[----:B------:R1:W-:Y:S01]  /*68f0*/  STG.E.U8 desc[UR36][R18.64], R3 ;  /* 0x0000000312007986 */ /* 0x0003e2000c101124 */
[----:B------:R-:W-:Y:S05]  /*6900*/  BRA `(.L_x_1103) ;  /* 0x0000000400a07947 */ /* 0x000fea0003800000 */
.L_x_1113:
[----:B------:R-:W1:Y:S02]  /*6910*/  I2F.S64 R0, R32 ;  /* 0x0000002000007312 */ /* 0x000e640000301400 */
[----:B-1----:R-:W-:-:S05]  /*6920*/  F2FP.BF16.F32.PACK_AB R0, RZ, R0 ;  /* 0x00000000ff00723e */ /* 0x002fca00000010ff */
[----:B------:R1:W-:Y:S01]  /*6930*/  STG.E.U16 desc[UR36][R18.64], R0 ;  /* 0x0000000012007986 */ /* 0x0003e2000c101524 */
[----:B------:R-:W-:Y:S05]  /*6940*/  BRA `(.L_x_1103) ;  /* 0x0000000400907947 */ /* 0x000fea0003800000 */
.L_x_1110:
        /* <DEDUP_REMOVED lines=10> */
.L_x_1122:
        /* <DEDUP_REMOVED lines=17> */
.L_x_1125:
[----:B------:R-:W-:-:S04]  /*6b00*/  LOP3.LUT R2, R33, 0x80000000, RZ, 0xc0, !PT ;  /* 0x8000000021027812 */ /* 0x000fc800078ec0ff */
[----:B------:R-:W-:-:S04]  /*6b10*/  SHF.R.U32.HI R3, RZ, 0x18, R2 ;  /* 0x00000018ff037819 */ /* 0x000fc80000011602 */
[----:B------:R-:W-:-:S04]  /*6b20*/  LOP3.LUT R0, R0, R3, RZ, 0xfc, !PT ;  /* 0x0000000300007212 */ /* 0x000fc800078efcff */
[----:B------:R-:W-:-:S07]  /*6b30*/  PRMT R9, R0, 0x7610, R9 ;  /* 0x0000761000097816 */ /* 0x000fce0000000009 */
.L_x_1124:
[----:B------:R-:W-:Y:S05]  /*6b40*/  BSYNC B0 ;  /* 0x0000000000007941 */ /* 0x000fea0003800000 */
.L_x_1123:
[----:B------:R4:W-:Y:S01]  /*6b50*/  STG.E.U8 desc[UR36][R18.64], R9 ;  /* 0x0000000912007986 */ /* 0x0009e2000c101124 */
[----:B------:R-:W-:Y:S05]  /*6b60*/  BRA `(.L_x_1103) ;  /* 0x0000000400087947 */ /* 0x000fea0003800000 */
.L_x_1121:
        /* <DEDUP_REMOVED lines=17> */
.L_x_1128:
[----:B------:R-:W-:-:S04]  /*6c80*/  LOP3.LUT R2, R33, 0x80000000, RZ, 0xc0, !PT ;  /* 0x8000000021027812 */ /* 0x000fc800078ec0ff */
[----:B------:R-:W-:-:S04]  /*6c90*/  SHF.R.U32.HI R3, RZ, 0x18, R2 ;  /* 0x00000018ff037819 */ /* 0x000fc80000011602 */
[----:B------:R-:W-:-:S04]  /*6ca0*/  LOP3.LUT R0, R0, R3, RZ, 0xfc, !PT ;  /* 0x0000000300007212 */ /* 0x000fc800078efcff */
[----:B------:R-:W-:-:S07]  /*6cb0*/  PRMT R9, R0, 0x7610, R9 ;  /* 0x0000761000097816 */ /* 0x000fce0000000009 */
.L_x_1127:
[----:B------:R-:W-:Y:S05]  /*6cc0*/  BSYNC B0 ;  /* 0x0000000000007941 */ /* 0x000fea0003800000 */
.L_x_1126:
[----:B------:R1:W-:Y:S01]  /*6cd0*/  STG.E.U8 desc[UR36][R18.64], R9 ;  /* 0x0000000912007986 */ /* 0x0003e2000c101124 */
[----:B------:R-:W-:Y:S05]  /*6ce0*/  BRA `(.L_x_1103) ;  /* 0x0000000000a87947 */ /* 0x000fea0003800000 */
.L_x_1120:
        /* <DEDUP_REMOVED lines=22> */
.L_x_1102:
        /* <DEDUP_REMOVED lines=16> */
.L_x_1131:
[----:B------:R-:W-:Y:S05]  /*6f50*/  BRA `(.L_x_1103) ;  /* 0x00000000000c7947 */ /* 0x000fea0003800000 */
.L_x_1130:
[----:B------:R3:W-:Y:S01]  /*6f60*/  STG.E.64 desc[UR36][R18.64], R32 ;  /* 0x0000002012007986 */ /* 0x0007e2000c101b24 */
[----:B------:R-:W-:Y:S05]  /*6f70*/  BRA `(.L_x_1103) ;  /* 0x0000000000047947 */ /* 0x000fea0003800000 */
.L_x_1129:
[----:B------:R1:W-:Y:S02]  /*6f80*/  STG.E desc[UR36][R18.64], R32 ;  /* 0x0000002012007986 */ /* 0x0003e4000c101924 */
.L_x_1103:
[----:B------:R-:W-:-:S07]  /*6f90*/  VIADD R17, R17, 0x80 ;  /* 0x0000008011117836 */ /* 0x000fce0000000000 */
.L_x_1060:
[----:B------:R-:W-:Y:S05]  /*6fa0*/  BSYNC B6 ;  /* 0x0000000000067941 */ /* 0x000fea0003800000 */
.L_x_1059:
[----:B------:R-:W-:Y:S01]  /*6fb0*/  ULDC UR4, c[0x0][0x210] ;  /* 0x0000840000047ab9 */ /* 0x000fe20000000800 */
[----:B------:R-:W-:Y:S01]  /*6fc0*/  BSSY B6, `(.L_x_1132) ;  /* 0x0000379000067945 */ /* 0x000fe20003800000 */
[----:B------:R-:W-:-:S13]  /*6fd0*/  ISETP.GE.AND P0, PT, R17, UR4, PT ;  /* 0x0000000411007c0c */ /* 0x000fda000bf06270 */
[----:B------:R-:W-:Y:S05]  /*6fe0*/  @P0 BRA `(.L_x_1133) ;  /* 0x0000003400d80947 */ /* 0x000fea0003800000 */
[----:B------:R-:W5:Y:S01]  /*6ff0*/  LDC R6, c[0x0][0x218] ;  /* 0x00008600ff067b82 */ /* 0x000f620000000800 */
[----:B-1234-:R-:W-:Y:S01]  /*7000*/  HFMA2.MMA R18, -RZ, RZ, 0, 0 ;  /* 0x00000000ff127435 */ /* 0x01efe200000001ff */
[----:B------:R-:W-:Y:S01]  /*7010*/  IMAD.MOV.U32 R0, RZ, RZ, RZ ;  /* 0x000000ffff007224 */ /* 0x000fe200078e00ff */
        /* <DEDUP_REMOVED lines=300> */
.L_x_1134:
        /* <DEDUP_REMOVED lines=21> */
.L_x_1138:
[----:B------:R0:W5:Y:S01]  /*8430*/  LDG.E.U8 R2, desc[UR36][R4.64] ;  /* 0x0000002404027981 */ /* 0x000162000c1e1100 */
[----:B------:R-:W-:Y:S01]  /*8440*/  IMAD.MOV.U32 R3, RZ, RZ, RZ ;  /* 0x000000ffff037224 */ /* 0x000fe200078e00ff */
[----:B------:R-:W-:Y:S06]  /*8450*/  BRA `(.L_x_1140) ;  /* 0x0000000c00487947 */ /* 0x000fec0003800000 */
.L_x_1137:
        /* <DEDUP_REMOVED lines=8> */
.L_x_1142:
[----:B------:R-:W2:Y:S02]  /*84e0*/  LDG.E R2, desc[UR36][R4.64] ;  /* 0x0000002404027981 */ /* 0x000ea4000c1e1900 */
[----:B--2---:R-:W-:Y:S01]  /*84f0*/  SHF.R.S32.HI R3, RZ, 0x1f, R2 ;  /* 0x0000001fff037819 */ /* 0x004fe20000011402 */
[----:B------:R-:W-:Y:S06]  /*8500*/  BRA `(.L_x_1140) ;  /* 0x0000000c001c7947 */ /* 0x000fec0003800000 */
.L_x_1141:
[----:B------:R-:W2:Y:S02]  /*8510*/  LDG.E.S16 R2, desc[UR36][R4.64] ;  /* 0x0000002404027981 */ /* 0x000ea4000c1e1700 */
[----:B--2---:R-:W-:Y:S01]  /*8520*/  SHF.R.S32.HI R3, RZ, 0x1f, R2 ;  /* 0x0000001fff037819 */ /* 0x004fe20000011402 */
[----:B------:R-:W-:Y:S06]  /*8530*/  BRA `(.L_x_1140) ;  /* 0x0000000c00107947 */ /* 0x000fec0003800000 */
.L_x_1136:
        /* <DEDUP_REMOVED lines=9> */
.L_x_1144:
[----:B------:R-:W2:Y:S02]  /*85d0*/  LDG.E.U16 R4, desc[UR36][R4.64] ;  /* 0x0000002404047981 */ /* 0x000ea4000c1e1500 */
[----:B--2---:R-:W-:-:S06]  /*85e0*/  HADD2.F32 R2, -RZ, R4.H0_H0 ;  /* 0x20000004ff027230 */ /* 0x004fcc0000004100 */
[----:B------:R-:W0:Y:S01]  /*85f0*/  F2I.S64.TRUNC R2, R2 ;  /* 0x0000000200027311 */ /* 0x000e22000020d900 */
[----:B------:R-:W-:Y:S05]  /*8600*/  BRA `(.L_x_1140) ;  /* 0x0000000800dc7947 */ /* 0x000fea0003800000 */
.L_x_1143:
        /* <DEDUP_REMOVED lines=9> */
.L_x_1146:
[----:B------:R-:W2:Y:S02]  /*86a0*/  LDG.E.U16 R4, desc[UR36][R4.64] ;  /* 0x0000002404047981 */ /* 0x000ea4000c1e1500 */
[----:B--2---:R-:W-:-:S06]  /*86b0*/  HADD2.F32 R2, -RZ, R4.H0_H0 ;  /* 0x20000004ff027230 */ /* 0x004fcc0000004100 */
[----:B------:R-:W0:Y:S01]  /*86c0*/  F2I.S64.TRUNC R2, R2 ;  /* 0x0000000200027311 */ /* 0x000e22000020d900 */
[----:B------:R-:W-:Y:S05]  /*86d0*/  BRA `(.L_x_1140) ;  /* 0x0000000800a87947 */ /* 0x000fea0003800000 */
.L_x_1145:
[----:B------:R-:W2:Y:S02]  /*86e0*/  LDG.E.64 R2, desc[UR36][R4.64] ;  /* 0x0000002404027981 */ /* 0x000ea4000c1e1b00 */
[----:B--2---:R-:W0:Y:S01]  /*86f0*/  F2I.S64.F64.TRUNC R2, R2 ;  /* 0x0000000200027311 */ /* 0x004e22000030d900 */
[----:B------:R-:W-:Y:S05]  /*8700*/  BRA `(.L_x_1140) ;  /* 0x00000008009c7947 */ /* 0x000fea0003800000 */
.L_x_1135:
        /* <DEDUP_REMOVED lines=9> */
[----:B------:R-:W-:Y:S02]  /*87a0*/  MOV R3, RZ ;  /* 0x000000ff00037202 */ /* 0x000fe40000000f00 */
[----:B--2---:R-:W-:-:S04]  /*87b0*/  ISETP.NE.AND P0, PT, R4, RZ, PT ;  /* 0x000000ff0400720c */ /* 0x004fc80003f05270 */
[----:B------:R-:W-:Y:S01]  /*87c0*/  SEL R2, RZ, 0x1, !P0 ;  /* 0x00000001ff027807 */ /* 0x000fe20004000000 */
[----:B------:R-:W-:Y:S08]  /*87d0*/  BRA `(.L_x_1140) ;  /* 0x0000000800687947 */ /* 0x000ff00003800000 */
.L_x_1149:
[----:B------:R-:W2:Y:S02]  /*87e0*/  LDG.E.64 R2, desc[UR36][R4.64] ;  /* 0x0000002404027981 */ /* 0x000ea4000c1e1b00 */
[----:B--2---:R-:W0:Y:S01]  /*87f0*/  F2I.S64.F64.TRUNC R2, R2 ;  /* 0x0000000200027311 */ /* 0x004e22000030d900 */
[----:B------:R-:W-:Y:S05]  /*8800*/  BRA `(.L_x_1140) ;  /* 0x00000008005c7947 */ /* 0x000fea0003800000 */
.L_x_1148:
        /* <DEDUP_REMOVED lines=27> */
.L_x_1151:
        /* <DEDUP_REMOVED lines=14> */
.L_x_1150:
[----:B------:R-:W2:Y:S02]  /*8aa0*/  LDG.E.U16 R2, desc[UR36][R4.64] ;  /* 0x0000002404027981 */ /* 0x000ea4000c1e1500 */
[----:B--2---:R-:W-:-:S06]  /*8ab0*/  IMAD.U32 R2, R2, 0x10000, RZ ;  /* 0x0001000002027824 */ /* 0x004fcc00078e00ff */
[----:B------:R-:W0:Y:S01]  /*8ac0*/  F2I.S64.TRUNC R2, R2 ;  /* 0x0000000200027311 */ /* 0x000e22000020d900 */
[----:B------:R-:W-:Y:S05]  /*8ad0*/  BRA `(.L_x_1140) ;  /* 0x0000000400a87947 */ /* 0x000fea0003800000 */
.L_x_1147:
        /* <DEDUP_REMOVED lines=11> */
.L_x_1154:
        /* <DEDUP_REMOVED lines=21> */
.L_x_1158:
[----:B------:R-:W-:Y:S05]  /*8ce0*/  BSYNC B1 ;  /* 0x0000000000017941 */ /* 0x000fea0003800000 */
.L_x_1157:
[----:B------:R-:W-:Y:S01]  /*8cf0*/  IMAD.SHL.U32 R2, R2, 0x100000, RZ ;  /* 0x0010000002027824 */ /* 0x000fe200078e00ff */
[----:B------:R-:W-:-:S04]  /*8d00*/  LEA R3, R0, 0x3b800000, 0x17 ;  /* 0x3b80000000037811 */ /* 0x000fc800078eb8ff */
[----:B------:R-:W-:-:S07]  /*8d10*/  LOP3.LUT R2, R3, R2, R4, 0xfe, !PT ;  /* 0x0000000203027212 */ /* 0x000fce00078efe04 */
.L_x_1156:
[----:B------:R-:W-:Y:S05]  /*8d20*/  BSYNC B0 ;  /* 0x0000000000007941 */ /* 0x000fea0003800000 */
.L_x_1155:
[----:B------:R-:W1:Y:S01]  /*8d30*/  F2I.S64.TRUNC R2, R2 ;  /* 0x0000000200027311 */ /* 0x000e62000020d900 */
[----:B------:R-:W-:Y:S05]  /*8d40*/  BRA `(.L_x_1140) ;  /* 0x00000004000c7947 */ /* 0x000fea0003800000 */
.L_x_1153:
[----:B------:R-:W2:Y:S01]  /*8d50*/  LDG.E.U8 R4, desc[UR36][R4.64] ;  /* 0x0000002404047981 */ /* 0x000ea2000c1e1100 */
[----:B------:R-:W-:Y:S01]  /*8d60*/  BSSY B0, `(.L_x_1159) ;  /* 0x0000018000007945 */ /* 0x000fe20003800000 */
[----:B------:R-:W-:Y:S01]  /*8d70*/  IMAD.MOV.U32 R2, RZ, RZ, RZ ;  /* 0x000000ffff027224 */ /* 0x000fe200078e00ff */
[----:B--2---:R-:W-:-:S13]  /*8d80*/  ISETP.NE.AND P0, PT, R4, RZ, PT ;  /* 0x000000ff0400720c */ /* 0x004fda0003f05270 */
[----:B------:R-:W-:Y:S05]  /*8d90*/  @!P0 BRA `(.L_x_1160) ;  /* 0x0000000000508947 */ /* 0x000fea0003800000 */
[----:B------:R-:W-:-:S13]  /*8da0*/  ISETP.NE.AND P0, PT, R4, 0x80, PT ;  /* 0x000000800400780c */ /* 0x000fda0003f05270 */
[----:B------:R-:W-:Y:S01]  /*8db0*/  @!P0 MOV R2, 0x7f800001 ;  /* 0x7f80000100028802 */ /* 0x000fe20000000f00 */
        /* <DEDUP_REMOVED lines=14> */
.L_x_1162:
[----:B------:R-:W-:Y:S05]  /*8ea0*/  BSYNC B1 ;  /* 0x0000000000017941 */ /* 0x000fea0003800000 */
.L_x_1161:
[----:B------:R-:W-:Y:S01]  /*8eb0*/  IMAD.SHL.U32 R2, R2, 0x200000, RZ ;  /* 0x0020000002027824 */ /* 0x000fe200078e00ff */
[----:B------:R-:W-:-:S04]  /*8ec0*/  LEA R3, R0, 0x37800000, 0x17 ;  /* 0x3780000000037811 */ /* 0x000fc800078eb8ff */
[----:B------:R-:W-:-:S07]  /*8ed0*/  LOP3.LUT R2, R3, R2, R4, 0xfe, !PT ;  /* 0x0000000203027212 */ /* 0x000fce00078efe04 */
.L_x_1160:
[----:B------:R-:W-:Y:S05]  /*8ee0*/  BSYNC B0 ;  /* 0x0000000000007941 */ /* 0x000fea0003800000 */
.L_x_1159:
[----:B------:R-:W2:Y:S01]  /*8ef0*/  F2I.S64.TRUNC R2, R2 ;  /* 0x0000000200027311 */ /* 0x000ea2000020d900 */
[----:B------:R-:W-:Y:S05]  /*8f00*/  BRA `(.L_x_1140) ;  /* 0x00000000009c7947 */ /* 0x000fea0003800000 */
.L_x_1152:
        /* <DEDUP_REMOVED lines=14> */
.L_x_1166:
[----:B------:R-:W-:Y:S05]  /*8ff0*/  BSYNC B0 ;  /* 0x0000000000007941 */ /* 0x000fea0003800000 */
.L_x_1165:
[----:B------:R-:W4:Y:S01]  /*9000*/  F2I.S64.TRUNC R2, R2 ;  /* 0x0000000200027311 */ /* 0x000f22000020d900 */
[----:B------:R-:W-:Y:S05]  /*9010*/  BRA `(.L_x_1140) ;  /* 0x0000000000587947 */ /* 0x000fea0003800000 */
.L_x_1139:
        /* <DEDUP_REMOVED lines=16> */
.L_x_1167:
[----:B------:R-:W-:Y:S01]  /*9120*/  CS2R R2, SRZ ;  /* 0x0000000000027805 */ /* 0x000fe2000001ff00 */
[----:B------:R-:W-:Y:S06]  /*9130*/  BRA `(.L_x_1140) ;  /* 0x0000000000107947 */ /* 0x000fec0003800000 */
.L_x_1164:
[----:B------:R3:W5:Y:S01]  /*9140*/  LDG.E.64 R2, desc[UR36][R4.64] ;  /* 0x0000002404027981 */ /* 0x000762000c1e1b00 */
[----:B------:R-:W-:Y:S05]  /*9150*/  BRA `(.L_x_1140) ;  /* 0x0000000000087947 */ /* 0x000fea0003800000 */
.L_x_1163:
[----:B------:R0:W5:Y:S01]  /*9160*/  LDG.E R2, desc[UR36][R4.64] ;  /* 0x0000002404027981 */ /* 0x000162000c1e1900 */
[----:B------:R-:W-:-:S07]  /*9170*/  IMAD.MOV.U32 R3, RZ, RZ, RZ ;  /* 0x000000ffff037224 */ /* 0x000fce00078e00ff */
.L_x_1140:
        /* <DEDUP_REMOVED lines=10> */
[----:B------:R-:W-:Y:S01]  /*9220*/  HFMA2.MMA R35, -RZ, RZ, 0, 0 ;  /* 0x00000000ff237435 */ /* 0x000fe200000001ff */
[----:B------:R-:W-:Y:S01]  /*9230*/  IMAD.IADD R3, R7, 0x1, R3 ;  /* 0x0000000107037824 */ /* 0x000fe200078e0203 */
[----:B------:R-:W-:Y:S02]  /*9240*/  CS2R R32, SRZ ;  /* 0x0000000000207805 */ /* 0x000fe4000001ff00 */
        /* <DEDUP_REMOVED lines=25> */
.L_x_1170:
        /* <DEDUP_REMOVED lines=39> */
[----:B------:R-:W-:-:S05]  /*9650*/  IMAD R11, R22, R31, R11 ;  /* 0x0000001f160b7224 */ /* 0x000fca00078e020b */
[----:B------:R-:W-:Y:S01]  /*9660*/  IADD3 R33, R33, R11, RZ ;  /* 0x0000000b21217210 */ /* 0x000fe20007ffe0ff */
[----:B------:R-:W-:Y:S06]  /*9670*/  @P1 BRA `(.L_x_1170) ;  /* 0xfffffffc00581947 */ /* 0x000fec000383ffff */
[----:B------:R-:W-:Y:S05]  /*9680*/  BSYNC B0 ;  /* 0x0000000000007941 */ /* 0x000fea0003800000 */
.L_x_1169:
        /* <DEDUP_REMOVED lines=40> */
.L_x_1168:
        /* <DEDUP_REMOVED lines=14> */
.L_x_1174:
[----:B------:R4:W-:Y:S01]  /*99f0*/  STG.E.U8 desc[UR36][R18.64], R32 ;  /* 0x0000002012007986 */ /* 0x0009e2000c101124 */
[----:B------:R-:W-:Y:S05]  /*9a00*/  BRA `(.L_x_1176) ;  /* 0x0000000c004c7947 */ /* 0x000fea0003800000 */
.L_x_1173:
        /* <DEDUP_REMOVED lines=8> */
.L_x_1178:
[----:B------:R3:W-:Y:S01]  /*9a90*/  STG.E desc[UR36][R18.64], R32 ;  /* 0x0000002012007986 */ /* 0x0007e2000c101924 */
[----:B------:R-:W-:Y:S05]  /*9aa0*/  BRA `(.L_x_1176) ;  /* 0x0000000c00247947 */ /* 0x000fea0003800000 */
.L_x_1177:
[----:B------:R1:W-:Y:S01]  /*9ab0*/  STG.E.U16 desc[UR36][R18.64], R32 ;  /* 0x0000002012007986 */ /* 0x0003e2000c101524 */
[----:B------:R-:W-:Y:S05]  /*9ac0*/  BRA `(.L_x_1176) ;  /* 0x0000000c001c7947 */ /* 0x000fea0003800000 */
.L_x_1172:
        /* <DEDUP_REMOVED lines=9> */
.L_x_1180:
[----:B------:R-:W1:Y:S02]  /*9b60*/  I2F.S64 R0, R32 ;  /* 0x0000002000007312 */ /* 0x000e640000301400 */
[----:B-1----:R-:W-:-:S05]  /*9b70*/  F2FP.F16.F32.PACK_AB R0, RZ, R0 ;  /* 0x00000000ff00723e */ /* 0x002fca00000000ff */
[----:B------:R1:W-:Y:S01]  /*9b80*/  STG.E.U16 desc[UR36][R18.64], R0 ;  /* 0x0000000012007986 */ /* 0x0003e2000c101524 */
[----:B------:R-:W-:Y:S05]  /*9b90*/  BRA `(.L_x_1176) ;  /* 0x0000000800e87947 */ /* 0x000fea0003800000 */
.L_x_1179:
        /* <DEDUP_REMOVED lines=10> */
.L_x_1182:
[----:B------:R-:W1:Y:S02]  /*9c40*/  I2F.S64 R32, R32 ;  /* 0x0000002000207312 */ /* 0x000e640000301400 */
[----:B-1----:R-:W-:-:S04]  /*9c50*/  F2FP.F16.F32.PACK_AB R3, RZ, R32 ;  /* 0x00000020ff03723e */ /* 0x002fc800000000ff */
[----:B------:R-:W-:-:S05]  /*9c60*/  PRMT R3, R3, 0x5410, RZ ;  /* 0x0000541003037816 */ /* 0x000fca00000000ff */
[----:B------:R1:W-:Y:S01]  /*9c70*/  STG.E desc[UR36][R18.64], R3 ;  /* 0x0000000312007986 */ /* 0x0003e2000c101924 */
[----:B------:R-:W-:Y:S05]  /*9c80*/  BRA `(.L_x_1176) ;  /* 0x0000000800ac7947 */ /* 0x000fea0003800000 */
.L_x_1181:
[----:B------:R-:W1:Y:S02]  /*9c90*/  I2F.F64.S64 R2, R32 ;  /* 0x0000002000027312 */ /* 0x000e640000301c00 */
[----:B-1----:R1:W-:Y:S01]  /*9ca0*/  STG.E.64 desc[UR36][R18.64], R2 ;  /* 0x0000000212007986 */ /* 0x0023e2000c101b24 */
[----:B------:R-:W-:Y:S05]  /*9cb0*/  BRA `(.L_x_1176) ;  /* 0x0000000800a07947 */ /* 0x000fea0003800000 */
.L_x_1171:
        /* <DEDUP_REMOVED lines=13> */
.L_x_1185:
[----:B------:R-:W1:Y:S01]  /*9d90*/  I2F.F64.S64 R32, R32 ;  /* 0x0000002000207312 */ /* 0x000e620000301c00 */
[----:B------:R-:W-:-:S05]  /*9da0*/  CS2R R34, SRZ ;  /* 0x0000000000227805 */ /* 0x000fca000001ff00 */
[----:B-1----:R1:W-:Y:S01]  /*9db0*/  STG.E.128 desc[UR36][R18.64], R32 ;  /* 0x0000002012007986 */ /* 0x0023e2000c101d24 */
[----:B------:R-:W-:Y:S05]  /*9dc0*/  BRA `(.L_x_1176) ;  /* 0x00000008005c7947 */ /* 0x000fea0003800000 */
.L_x_1184:
        /* <DEDUP_REMOVED lines=21> */
.L_x_1189:
[----:B------:R-:W-:Y:S05]  /*9f20*/  BSYNC B0 ;  /* 0x0000000000007941 */ /* 0x000fea0003800000 */
.L_x_1188:
[----:B------:R-:W-:-:S05]  /*9f30*/  LOP3.LUT R3, R0, R3, RZ, 0xfc, !PT ;  /* 0x0000000300037212 */ /* 0x000fca00078efcff */
[----:B------:R1:W-:Y:S01]  /*9f40*/  STG.E.U8 desc[UR36][R18.64], R3 ;  /* 0x0000000312007986 */ /* 0x0003e2000c101124 */
[----:B------:R-:W-:Y:S05]  /*9f50*/  BRA `(.L_x_1176) ;  /* 0x0000000400f87947 */ /* 0x000fea0003800000 */
.L_x_1187:
        /* <DEDUP_REMOVED lines=13> */
.L_x_1191:
[----:B------:R-:W-:Y:S01]  /*a030*/  IMAD.MOV.U32 R0, RZ, RZ, 0x7f ;  /* 0x0000007fff007424 */ /* 0x000fe200078e00ff */
[----:B------:R-:W-:-:S04]  /*a040*/  ISETP.GT.U32.AND P0, PT, R2, 0x7f800000, PT ;  /* 0x7f8000000200780c */ /* 0x000fc80003f04070 */
[----:B------:R-:W-:-:S09]  /*a050*/  SEL R0, R0, 0x7c, P0 ;  /* 0x0000007c00007807 */ /* 0x000fd20000000000 */
.L_x_1192:
[----:B------:R-:W-:Y:S05]  /*a060*/  BSYNC B0 ;  /* 0x0000000000007941 */ /* 0x000fea0003800000 */
.L_x_1190:
[----:B------:R-:W-:-:S04]  /*a070*/  LOP3.LUT R2, R33, 0x80000000, RZ, 0xc0, !PT ;  /* 0x8000000021027812 */ /* 0x000fc800078ec0ff */
[----:B------:R-:W-:-:S04]  /*a080*/  SHF.R.U32.HI R3, RZ, 0x18, R2 ;  /* 0x00000018ff037819 */ /* 0x000fc80000011602 */
[----:B------:R-:W-:-:S05]  /*a090*/  LOP3.LUT R3, R0, R3, RZ, 0xfc, !PT ;  /* 0x0000000300037212 */ /* 0x000fca00078efcff */
[----:B------:R1:W-:Y:S01]  /*a0a0*/  STG.E.U8 desc[UR36][R18.64], R3 ;  /* 0x0000000312007986 */ /* 0x0003e2000c101124 */
[----:B------:R-:W-:Y:S05]  /*a0b0*/  BRA `(.L_x_1176) ;  /* 0x0000000400a07947 */ /* 0x000fea0003800000 */
.L_x_1186:
[----:B------:R-:W1:Y:S02]  /*a0c0*/  I2F.S64 R0, R32 ;  /* 0x0000002000007312 */ /* 0x000e640000301400 */
[----:B-1----:R-:W-:-:S05]  /*a0d0*/  F2FP.BF16.F32.PACK_AB R0, RZ, R0 ;  /* 0x00000000ff00723e */ /* 0x002fca00000010ff */
[----:B------:R1:W-:Y:S01]  /*a0e0*/  STG.E.U16 desc[UR36][R18.64], R0 ;  /* 0x0000000012007986 */ /* 0x0003e2000c101524 */
[----:B------:R-:W-:Y:S05]  /*a0f0*/  BRA `(.L_x_1176) ;  /* 0x0000000400907947 */ /* 0x000fea0003800000 */
.L_x_1183:
        /* <DEDUP_REMOVED lines=10> */
.L_x_1195:
[----:B------:R-:W1:Y:S01]  /*a1a0*/  I2F.S64 R33, R32 ;  /* 0x0000002000217312 */ /* 0x000e620000301400 */
[----:B------:R-:W-:Y:S01]  /*a1b0*/  BSSY B0, `(.L_x_1196) ;  /* 0x0000014000007945 */ /* 0x000fe20003800000 */
[----:B------:R-:W-:Y:S01]  /*a1c0*/  HFMA2.MMA R9, -RZ, RZ, 0, 7.62939453125e-06 ;  /* 0x00000080ff097435 */ /* 0x000fe200000001ff */
        /* <DEDUP_REMOVED lines=14> */
.L_x_1198:
[----:B------:R-:W-:-:S04]  /*a2b0*/  LOP3.LUT R2, R33, 0x80000000, RZ, 0xc0, !PT ;  /* 0x8000000021027812 */ /* 0x000fc800078ec0ff */
[----:B------:R-:W-:-:S04]  /*a2c0*/  SHF.R.U32.HI R3, RZ, 0x18, R2 ;  /* 0x00000018ff037819 */ /* 0x000fc80000011602 */
[----:B------:R-:W-:-:S04]  /*a2d0*/  LOP3.LUT R0, R0, R3, RZ, 0xfc, !PT ;  /* 0x0000000300007212 */ /* 0x000fc800078efcff */
[----:B------:R-:W-:-:S07]  /*a2e0*/  PRMT R9, R0, 0x7610, R9 ;  /* 0x0000761000097816 */ /* 0x000fce0000000009 */
.L_x_1197:
[----:B------:R-:W-:Y:S05]  /*a2f0*/  BSYNC B0 ;  /* 0x0000000000007941 */ /* 0x000fea0003800000 */
.L_x_1196:
[----:B------:R1:W-:Y:S01]  /*a300*/  STG.E.U8 desc[UR36][R18.64], R9 ;  /* 0x0000000912007986 */ /* 0x0003e2000c101124 */
[----:B------:R-:W-:Y:S05]  /*a310*/  BRA `(.L_x_1176) ;  /* 0x0000000400087947 */ /* 0x000fea0003800000 */
.L_x_1194:
        /* <DEDUP_REMOVED lines=17> */
.L_x_1201:
[----:B------:R-:W-:-:S04]  /*a430*/  LOP3.LUT R2, R33, 0x80000000, RZ, 0xc0, !PT ;  /* 0x8000000021027812 */ /* 0x000fc800078ec0ff */
[----:B------:R-:W-:-:S04]  /*a440*/  SHF.R.U32.HI R3, RZ, 0x18, R2 ;  /* 0x00000018ff037819 */ /* 0x000fc80000011602 */
[----:B------:R-:W-:-:S04]  /*a450*/  LOP3.LUT R0, R0, R3, RZ, 0xfc, !PT ;  /* 0x0000000300007212 */ /* 0x000fc800078efcff */
[----:B------:R-:W-:-:S07]  /*a460*/  PRMT R9, R0, 0x7610, R9 ;  /* 0x0000761000097816 */ /* 0x000fce0000000009 */
.L_x_1200:
[----:B------:R-:W-:Y:S05]  /*a470*/  BSYNC B0 ;  /* 0x0000000000007941 */ /* 0x000fea0003800000 */
.L_x_1199:
[----:B------:R1:W-:Y:S01]  /*a480*/  STG.E.U8 desc[UR36][R18.64], R9 ;  /* 0x0000000912007986 */ /* 0x0003e2000c101124 */
[----:B------:R-:W-:Y:S05]  /*a490*/  BRA `(.L_x_1176) ;  /* 0x0000000000a87947 */ /* 0x000fea0003800000 */
.L_x_1193:
        /* <DEDUP_REMOVED lines=22> */
.L_x_1175:
        /* <DEDUP_REMOVED lines=16> */
.L_x_1204:
[----:B------:R-:W-:Y:S05]  /*a700*/  BRA `(.L_x_1176) ;  /* 0x00000000000c7947 */ /* 0x000fea0003800000 */
.L_x_1203:
[----:B------:R1:W-:Y:S01]  /*a710*/  STG.E.64 desc[UR36][R18.64], R32 ;  /* 0x0000002012007986 */ /* 0x0003e2000c101b24 */
[----:B------:R-:W-:Y:S05]  /*a720*/  BRA `(.L_x_1176) ;  /* 0x0000000000047947 */ /* 0x000fea0003800000 */
.L_x_1202:
[----:B------:R1:W-:Y:S02]  /*a730*/  STG.E desc[UR36][R18.64], R32 ;  /* 0x0000002012007986 */ /* 0x0003e4000c101924 */
.L_x_1176:
[----:B------:R-:W-:-:S07]  /*a740*/  VIADD R17, R17, 0x80 ;  /* 0x0000008011117836 */ /* 0x000fce0000000000 */
.L_x_1133:
[----:B------:R-:W-:Y:S05]  /*a750*/  BSYNC B6 ;  /* 0x0000000000067941 */ /* 0x000fea0003800000 */
.L_x_1132:
[----:B------:R-:W-:Y:S02]  /*a760*/  ULDC UR4, c[0x0][0x210] ;  /* 0x0000840000047ab9 */ /* 0x000fe40000000800 */
[----:B------:R-:W-:-:S13]  /*a770*/  ISETP.GE.AND P0, PT, R17, UR4, PT ;  /* 0x0000000411007c0c */ /* 0x000fda000bf06270 */
[----:B------:R-:W-:Y:S05]  /*a780*/  @P0 EXIT ;  /* 0x000000000000094d */ /* 0x000fea0003800000 */
[----:B------:R-:W5:Y:S01]  /*a790*/  LDC R6, c[0x0][0x218] ;  /* 0x00008600ff067b82 */ /* 0x000f620000000800 */
[----:B-1----:R-:W-:Y:S02]  /*a7a0*/  IMAD.MOV.U32 R0, RZ, RZ, RZ ;  /* 0x000000ffff007224 */ /* 0x002fe400078e00ff */
[----:B------:R-:W-:Y:S01]  /*a7b0*/  IMAD.MOV.U32 R16, RZ, RZ, RZ ;  /* 0x000000ffff107224 */ /* 0x000fe200078e00ff */
[----:B-----5:R-:W-:-:S13]  /*a7c0*/  ISETP.NE.AND P0, PT, R6, RZ, PT ;  /* 0x000000ff0600720c */ /* 0x020fda0003f05270 */
[----:B------:R-:W-:Y:S05]  /*a7d0*/  @!P0 BRA `(.L_x_1205) ;  /* 0x0000001000a88947 */ /* 0x000fea0003800000 */
[----:B------:R-:W-:Y:S01]  /*a7e0*/  HFMA2.MMA R16, -RZ, RZ, 0, 0 ;  /* 0x00000000ff107435 */ /* 0x000fe200000001ff */
[----:B------:R-:W-:Y:S01]  /*a7f0*/  ULDC.64 UR4, c[0x0][0x220] ;  /* 0x0000880000047ab9 */ /* 0x000fe20000000a00 */
[----:B------:R-:W-:-:S08]  /*a800*/  ISETP.NE.AND P0, PT, R6, 0x1, PT ;  /* 0x000000010600780c */ /* 0x000fd00003f05270 */
[----:B------:R-:W-:Y:S01]  /*a810*/  IMAD.HI.U32 R2, R17, UR4, R16 ;  /* 0x0000000411027c27 */ /* 0x000fe2000f8e0010 */
[----:B------:R-:W-:-:S04]  /*a820*/  ULDC UR4, c[0x0][0x21c] ;  /* 0x0000870000047ab9 */ /* 0x000fc80000000800 */
[----:B--2---:R-:W-:-:S05]  /*a830*/  SHF.R.U32.HI R3, RZ, UR5, R2 ;  /* 0x00000005ff037c19 */ /* 0x004fca0008011602 */
        /* <DEDUP_REMOVED lines=292> */
.L_x_1205:
[----:B--2---:R-:W1:Y:S01]  /*ba80*/  LDC.U8 R3, c[0x0][0x489] ;  /* 0x00012240ff037b82 */ /* 0x004e620000000000 */
        /* <DEDUP_REMOVED lines=20> */
.L_x_1209:
[----:B------:R1:W5:Y:S01]  /*bbd0*/  LDG.E.U8 R2, desc[UR36][R4.64] ;  /* 0x0000002404027981 */ /* 0x000362000c1e1100 */
[----:B------:R-:W-:Y:S01]  /*bbe0*/  IMAD.MOV.U32 R3, RZ, RZ, RZ ;  /* 0x000000ffff037224 */ /* 0x000fe200078e00ff */
[----:B------:R-:W-:Y:S06]  /*bbf0*/  BRA `(.L_x_1211) ;  /* 0x0000000c00487947 */ /* 0x000fec0003800000 */
.L_x_1208:
        /* <DEDUP_REMOVED lines=8> */
.L_x_1213:
[----:B------:R-:W2:Y:S02]  /*bc80*/  LDG.E R2, desc[UR36][R4.64] ;  /* 0x0000002404027981 */ /* 0x000ea4000c1e1900 */
[----:B--2---:R-:W-:Y:S01]  /*bc90*/  SHF.R.S32.HI R3, RZ, 0x1f, R2 ;  /* 0x0000001fff037819 */ /* 0x004fe20000011402 */
[----:B------:R-:W-:Y:S06]  /*bca0*/  BRA `(.L_x_1211) ;  /* 0x0000000c001c7947 */ /* 0x000fec0003800000 */
.L_x_1212:
[----:B------:R-:W2:Y:S02]  /*bcb0*/  LDG.E.S16 R2, desc[UR36][R4.64] ;  /* 0x0000002404027981 */ /* 0x000ea4000c1e1700 */
[----:B--2---:R-:W-:Y:S01]  /*bcc0*/  SHF.R.S32.HI R3, RZ, 0x1f, R2 ;  /* 0x0000001fff037819 */ /* 0x004fe20000011402 */
[----:B------:R-:W-:Y:S06]  /*bcd0*/  BRA `(.L_x_1211) ;  /* 0x0000000c00107947 */ /* 0x000fec0003800000 */
.L_x_1207:
        /* <DEDUP_REMOVED lines=9> */
.L_x_1215:
[----:B------:R-:W2:Y:S02]  /*bd70*/  LDG.E.U16 R4, desc[UR36][R4.64] ;  /* 0x0000002404047981 */ /* 0x000ea4000c1e1500 */
[----:B--2---:R-:W-:-:S06]  /*bd80*/  HADD2.F32 R2, -RZ, R4.H0_H0 ;  /* 0x20000004ff027230 */ /* 0x004fcc0000004100 */
[----:B------:R-:W0:Y:S01]  /*bd90*/  F2I.S64.TRUNC R2, R2 ;  /* 0x0000000200027311 */ /* 0x000e22000020d900 */
[----:B------:R-:W-:Y:S05]  /*bda0*/  BRA `(.L_x_1211) ;  /* 0x0000000800dc7947 */ /* 0x000fea0003800000 */
.L_x_1214:
        /* <DEDUP_REMOVED lines=9> */
.L_x_1217:
[----:B------:R-:W2:Y:S02]  /*be40*/  LDG.E.U16 R4, desc[UR36][R4.64] ;  /* 0x0000002404047981 */ /* 0x000ea4000c1e1500 */
[----:B--2---:R-:W-:-:S06]  /*be50*/  HADD2.F32 R2, -RZ, R4.H0_H0 ;  /* 0x20000004ff027230 */ /* 0x004fcc0000004100 */
[----:B------:R-:W0:Y:S01]  /*be60*/  F2I.S64.TRUNC R2, R2 ;  /* 0x0000000200027311 */ /* 0x000e22000020d900 */
[----:B------:R-:W-:Y:S05]  /*be70*/  BRA `(.L_x_1211) ;  /* 0x0000000800a87947 */ /* 0x000fea0003800000 */
.L_x_1216:
[----:B------:R-:W2:Y:S02]  /*be80*/  LDG.E.64 R2, desc[UR36][R4.64] ;  /* 0x0000002404027981 */ /* 0x000ea4000c1e1b00 */
[----:B--2---:R-:W2:Y:S01]  /*be90*/  F2I.S64.F64.TRUNC R2, R2 ;  /* 0x0000000200027311 */ /* 0x004ea2000030d900 */
[----:B------:R-:W-:Y:S05]  /*bea0*/  BRA `(.L_x_1211) ;  /* 0x00000008009c7947 */ /* 0x000fea0003800000 */
.L_x_1206:
        /* <DEDUP_REMOVED lines=13> */
.L_x_1220:
[----:B------:R-:W2:Y:S02]  /*bf80*/  LDG.E.64 R2, desc[UR36][R4.64] ;  /* 0x0000002404027981 */ /* 0x000ea4000c1e1b00 */
[----:B--2---:R-:W0:Y:S01]  /*bf90*/  F2I.S64.F64.TRUNC R2, R2 ;  /* 0x0000000200027311 */ /* 0x004e22000030d900 */
[----:B------:R-:W-:Y:S05]  /*bfa0*/  BRA `(.L_x_1211) ;  /* 0x00000008005c7947 */ /* 0x000fea0003800000 */
.L_x_1219:
        /* <DEDUP_REMOVED lines=27> */
.L_x_1222:
        /* <DEDUP_REMOVED lines=14> */
.L_x_1221:
[----:B------:R-:W2:Y:S02]  /*c240*/  LDG.E.U16 R2, desc[UR36][R4.64] ;  /* 0x0000002404027981 */ /* 0x000ea4000c1e1500 */
[----:B--2---:R-:W-:-:S06]  /*c250*/  IMAD.U32 R2, R2, 0x10000, RZ ;  /* 0x0001000002027824 */ /* 0x004fcc00078e00ff */
[----:B------:R-:W0:Y:S01]  /*c260*/  F2I.S64.TRUNC R2, R2 ;  /* 0x0000000200027311 */ /* 0x000e22000020d900 */
[----:B------:R-:W-:Y:S05]  /*c270*/  BRA `(.L_x_1211) ;  /* 0x0000000400a87947 */ /* 0x000fea0003800000 */
.L_x_1218:
        /* <DEDUP_REMOVED lines=11> */
.L_x_1225:
        /* <DEDUP_REMOVED lines=21> */
.L_x_1229:
[----:B------:R-:W-:Y:S05]  /*c480*/  BSYNC B1 ;  /* 0x0000000000017941 */ /* 0x000fea0003800000 */
.L_x_1228:
[----:B------:R-:W-:Y:S01]  /*c490*/  IMAD.SHL.U32 R2, R2, 0x100000, RZ ;  /* 0x0010000002027824 */ /* 0x000fe200078e00ff */
[----:B------:R-:W-:-:S04]  /*c4a0*/  LEA R3, R0, 0x3b800000, 0x17 ;  /* 0x3b80000000037811 */ /* 0x000fc800078eb8ff */
[----:B------:R-:W-:-:S07]  /*c4b0*/  LOP3.LUT R2, R3, R2, R4, 0xfe, !PT ;  /* 0x0000000203027212 */ /* 0x000fce00078efe04 */
.L_x_1227:
[----:B------:R-:W-:Y:S05]  /*c4c0*/  BSYNC B0 ;  /* 0x0000000000007941 */ /* 0x000fea0003800000 */
.L_x_1226:
[----:B------:R-:W0:Y:S01]  /*c4d0*/  F2I.S64.TRUNC R2, R2 ;  /* 0x0000000200027311 */ /* 0x000e22000020d900 */
[----:B------:R-:W-:Y:S05]  /*c4e0*/  BRA `(.L_x_1211) ;  /* 0x00000004000c7947 */ /* 0x000fea0003800000 */
.L_x_1224:
        /* <DEDUP_REMOVED lines=21> */
.L_x_1233:
[----:B------:R-:W-:Y:S05]  /*c640*/  BSYNC B1 ;  /* 0x0000000000017941 */ /* 0x000fea0003800000 */
.L_x_1232:
[----:B------:R-:W-:Y:S01]  /*c650*/  IMAD.SHL.U32 R2, R2, 0x200000, RZ ;  /* 0x0020000002027824 */ /* 0x000fe200078e00ff */
[----:B------:R-:W-:-:S04]  /*c660*/  LEA R3, R0, 0x37800000, 0x17 ;  /* 0x3780000000037811 */ /* 0x000fc800078eb8ff */
[----:B------:R-:W-:-:S07]  /*c670*/  LOP3.LUT R2, R3, R2, R4, 0xfe, !PT ;  /* 0x0000000203027212 */ /* 0x000fce00078efe04 */
.L_x_1231:
[----:B------:R-:W-:Y:S05]  /*c680*/  BSYNC B0 ;  /* 0x0000000000007941 */ /* 0x000fea0003800000 */
.L_x_1230:
[----:B------:R-:W0:Y:S01]  /*c690*/  F2I.S64.TRUNC R2, R2 ;  /* 0x0000000200027311 */ /* 0x000e22000020d900 */
[----:B------:R-:W-:Y:S05]  /*c6a0*/  BRA `(.L_x_1211) ;  /* 0x00000000009c7947 */ /* 0x000fea0003800000 */
.L_x_1223:
        /* <DEDUP_REMOVED lines=14> */
.L_x_1237:
[----:B------:R-:W-:Y:S05]  /*c790*/  BSYNC B0 ;  /* 0x0000000000007941 */ /* 0x000fea0003800000 */
.L_x_1236:
[----:B------:R-:W0:Y:S01]  /*c7a0*/  F2I.S64.TRUNC R2, R2 ;  /* 0x0000000200027311 */ /* 0x000e22000020d900 */
[----:B------:R-:W-:Y:S05]  /*c7b0*/  BRA `(.L_x_1211) ;  /* 0x0000000000587947 */ /* 0x000fea0003800000 */
.L_x_1210:
        /* <DEDUP_REMOVED lines=15> */
[----:B-1-34-:R-:W-:Y:S05]  /*c8b0*/  CALL.ABS.NOINC R2 ;  /* 0x0000000002007343 */ /* 0x01afea0003c00000 */
.L_x_1238:
[----:B------:R-:W-:Y:S01]  /*c8c0*/  CS2R R2, SRZ ;  /* 0x0000000000027805 */ /* 0x000fe2000001ff00 */
[----:B------:R-:W-:Y:S06]  /*c8d0*/  BRA `(.L_x_1211) ;  /* 0x0000000000107947 */ /* 0x000fec0003800000 */
.L_x_1235:
[----:B------:R0:W5:Y:S01]  /*c8e0*/  LDG.E.64 R2, desc[UR36][R4.64] ;  /* 0x0000002404027981 */ /* 0x000162000c1e1b00 */
[----:B------:R-:W-:Y:S05]  /*c8f0*/  BRA `(.L_x_1211) ;  /* 0x0000000000087947 */ /* 0x000fea0003800000 */
.L_x_1234:
[----:B------:R0:W5:Y:S01]  /*c900*/  LDG.E R2, desc[UR36][R4.64] ;  /* 0x0000002404027981 */ /* 0x000162000c1e1900 */
[----:B------:R-:W-:-:S07]  /*c910*/  IMAD.MOV.U32 R3, RZ, RZ, RZ ;  /* 0x000000ffff037224 */ /* 0x000fce00078e00ff */
.L_x_1211:
[----:B01----:R-:W0:Y:S01]  /*c920*/  LDC.64 R4, c[0x0][0x430] ;  /* 0x00010c00ff047b82 */ /* 0x003e220000000a00 */
[----:B------:R-:W-:Y:S01]  /*c930*/  ULDC.64 UR4, c[0x0][0x428] ;  /* 0x00010a0000047ab9 */ /* 0x000fe20000000a00 */
[----:B------:R-:W-:Y:S01]  /*c940*/  CS2R R30, SRZ ;  /* 0x00000000001e7805 */ /* 0x000fe2000001ff00 */
[----:B--2--5:R-:W-:Y:S02]  /*c950*/  IMAD R3, R3, UR4, RZ ;  /* 0x0000000403037c24 */ /* 0x024fe4000f8e02ff */
[----:B----4-:R-:W-:-:S04]  /*c960*/  IMAD.WIDE.U32 R8, R2, UR4, RZ ;  /* 0x0000000402087c25 */ /* 0x010fc8000f8e00ff */
[----:B------:R-:W-:Y:S01]  /*c970*/  IMAD R3, R2, UR5, R3 ;  /* 0x0000000502037c24 */ /* 0x000fe2000f8e0203 */
[----:B0-----:R-:W-:-:S04]  /*c980*/  ISETP.GE.U32.AND P0, PT, R4, 0x1, PT ;  /* 0x000000010400780c */ /* 0x001fc80003f06070 */
[----:B------:R-:W-:-:S13]  /*c990*/  ISETP.GE.AND.EX P0, PT, R5, RZ, PT, P0 ;  /* 0x000000ff0500720c */ /* 0x000fda0003f06300 */
[----:B------:R-:W-:Y:S05]  /*c9a0*/  @!P0 BRA `(.L_x_1239) ;  /* 0x0000000400c08947 */ /* 0x000fea0003800000 */
[C---:B------:R-:W-:Y:S01]  /*c9b0*/  ISETP.GT.U32.AND P0, PT, R4.reuse, 0x1, PT ;  /* 0x000000010400780c */ /* 0x040fe20003f04070 */
[----:B------:R-:W0:Y:S01]  /*c9c0*/  LDC.64 R6, c[0x0][0x478] ;  /* 0x00011e00ff067b82 */ /* 0x000e220000000a00 */
[----:B------:R-:W-:Y:S01]  /*c9d0*/  HFMA2.MMA R35, -RZ, RZ, 0, 0 ;  /* 0x00000000ff237435 */ /* 0x000fe200000001ff */
[----:B---3--:R-:W-:Y:S01]  /*c9e0*/  IMAD.MOV.U32 R33, RZ, RZ, RZ ;  /* 0x000000ffff217224 */ /* 0x008fe200078e00ff */
[C---:B------:R-:W-:Y:S02]  /*c9f0*/  ISETP.GT.AND.EX P0, PT, R5.reuse, RZ, PT, P0 ;  /* 0x000000ff0500720c */ /* 0x040fe40003f04300 */
[----:B------:R-:W-:Y:S02]  /*ca00*/  CS2R R30, SRZ ;  /* 0x00000000001e7805 */ /* 0x000fe4000001ff00 */
[----:B------:R-:W-:Y:S02]  /*ca10*/  SEL R11, R4, 0x1, P0 ;  /* 0x00000001040b7807 */ /* 0x000fe40000000000 */
[----:B------:R-:W-:Y:S01]  /*ca20*/  SEL R36, R5, RZ, P0 ;  /* 0x000000ff05247207 */ /* 0x000fe20000000000 */
[----:B------:R-:W-:Y:S01]  /*ca30*/  IMAD.IADD R5, R9, 0x1, R3 ;  /* 0x0000000109057824 */ /* 0x000fe200078e0203 */
[----:B------:R-:W-:-:S02]  /*ca40*/  IADD3 R2, P1, R11, -0x1, RZ ;  /* 0xffffffff0b027810 */ /* 0x000fc40007f3e0ff */
[----:B------:R-:W-:Y:S02]  /*ca50*/  LOP3.LUT R0, R11, 0x3, RZ, 0xc0, !PT ;  /* 0x000000030b007812 */ /* 0x000fe400078ec0ff */
[----:B------:R-:W-:Y:S02]  /*ca60*/  ISETP.GE.U32.AND P0, PT, R2, 0x3, PT ;  /* 0x000000030200780c */ /* 0x000fe40003f06070 */
[----:B------:R-:W-:Y:S02]  /*ca70*/  IADD3.X R2, R36, -0x1, RZ, P1, !PT ;  /* 0xffffffff24027810 */ /* 0x000fe40000ffe4ff */
        /* <DEDUP_REMOVED lines=16> */
.L_x_1241:
        /* <DEDUP_REMOVED lines=43> */
.L_x_1240:
        /* <DEDUP_REMOVED lines=24> */
[----:B------:R-:W-:-:S06]  /*cfb0*/  IMAD.X R11, R9, 0x1, R7, P1 ;  /* 0x00000001090b7824 */ /* 0x000fcc00008e0607 */
[----:B------:R-:W-:Y:S02]  /*cfc0*/  @P0 IADD3 R6, P1, R10, R3, RZ ;  /* 0x000000030a060210 */ /* 0x000fe40007f3e0ff */
[----:B------:R-:W2:Y:S03]  /*cfd0*/  LDG.E.64 R2, desc[UR36][R10.64] ;  /* 0x000000240a027981 */ /* 0x000ea6000c1e1b00 */
[----:B------:R-:W-:-:S06]  /*cfe0*/  @P0 IMAD.X R7, R11, 0x1, R7, P1 ;  /* 0x000000010b070824 */ /* 0x000fcc00008e0607 */
[----:B------:R-:W3:Y:S01]  /*cff0*/  @P0 LDG.E.64 R6, desc[UR36][R6.64] ;  /* 0x0000002406060981 */ /* 0x000ee2000c1e1b00 */
[----:B------:R-:W2:Y:S08]  /*d000*/  LDC.64 R4, c[0x0][R33+0x440] ;  /* 0x0001100021047b82 */ /* 0x000eb00000000a00 */
[----:B------:R-:W3:Y:S01]  /*d010*/  @P0 LDC.64 R8, c[0x0][R33+0x448] ;  /* 0x0001120021080b82 */ /* 0x000ee20000000a00 */
[----:B--2---:R-:W-:-:S02]  /*d020*/  IMAD R3, R3, R4, RZ ;  /* 0x0000000403037224 */ /* 0x004fc400078e02ff */
        /* <DEDUP_REMOVED lines=8> */
.L_x_1239:
        /* <DEDUP_REMOVED lines=14> */
.L_x_1245:
[----:B------:R-:W-:Y:S01]  /*d190*/  STG.E.U8 desc[UR36][R16.64], R30 ;  /* 0x0000001e10007986 */ /* 0x000fe2000c101124 */
[----:B------:R-:W-:Y:S05]  /*d1a0*/  EXIT ;  /* 0x000000000000794d */ /* 0x000fea0003800000 */
.L_x_1244:
        /* <DEDUP_REMOVED lines=8> */
.L_x_1248:
[----:B------:R-:W-:Y:S01]  /*d230*/  STG.E desc[UR36][R16.64], R30 ;  /* 0x0000001e10007986 */ /* 0x000fe2000c101924 */
[----:B------:R-:W-:Y:S05]  /*d240*/  EXIT ;  /* 0x000000000000794d */ /* 0x000fea0003800000 */
.L_x_1247:
[----:B------:R-:W-:Y:S01]  /*d250*/  STG.E.U16 desc[UR36][R16.64], R30 ;  /* 0x0000001e10007986 */ /* 0x000fe2000c101524 */
[----:B------:R-:W-:Y:S05]  /*d260*/  EXIT ;  /* 0x000000000000794d */ /* 0x000fea0003800000 */
.L_x_1243:
        /* <DEDUP_REMOVED lines=9> */
.L_x_1250:
[----:B------:R-:W1:Y:S02]  /*d300*/  I2F.S64 R0, R30 ;  /* 0x0000001e00007312 */ /* 0x000e640000301400 */
[----:B-1----:R-:W-:-:S05]  /*d310*/  F2FP.F16.F32.PACK_AB R0, RZ, R0 ;  /* 0x00000000ff00723e */ /* 0x002fca00000000ff */
[----:B------:R-:W-:Y:S01]  /*d320*/  STG.E.U16 desc[UR36][R16.64], R0 ;  /* 0x0000000010007986 */ /* 0x000fe2000c101524 */
[----:B------:R-:W-:Y:S05]  /*d330*/  EXIT ;  /* 0x000000000000794d */ /* 0x000fea0003800000 */
.L_x_1249:
        /* <DEDUP_REMOVED lines=10> */
.L_x_1252:
[----:B------:R-:W1:Y:S02]  /*d3e0*/  I2F.S64 R30, R30 ;  /* 0x0000001e001e7312 */ /* 0x000e640000301400 */
[----:B-1----:R-:W-:-:S04]  /*d3f0*/  F2FP.F16.F32.PACK_AB R3, RZ, R30 ;  /* 0x0000001eff03723e */ /* 0x002fc800000000ff */
[----:B------:R-:W-:-:S05]  /*d400*/  PRMT R3, R3, 0x5410, RZ ;  /* 0x0000541003037816 */ /* 0x000fca00000000ff */
[----:B------:R-:W-:Y:S01]  /*d410*/  STG.E desc[UR36][R16.64], R3 ;  /* 0x0000000310007986 */ /* 0x000fe2000c101924 */
[----:B------:R-:W-:Y:S05]  /*d420*/  EXIT ;  /* 0x000000000000794d */ /* 0x000fea0003800000 */
.L_x_1251:
[----:B------:R-:W1:Y:S02]  /*d430*/  I2F.F64.S64 R2, R30 ;  /* 0x0000001e00027312 */ /* 0x000e640000301c00 */
[----:B-1----:R-:W-:Y:S01]  /*d440*/  STG.E.64 desc[UR36][R16.64], R2 ;  /* 0x0000000210007986 */ /* 0x002fe2000c101b24 */
[----:B------:R-:W-:Y:S05]  /*d450*/  EXIT ;  /* 0x000000000000794d */ /* 0x000fea0003800000 */
.L_x_1242:
        /* <DEDUP_REMOVED lines=13> */
.L_x_1255:
[----:B------:R-:W1:Y:S01]  /*d530*/  I2F.F64.S64 R4, R30 ;  /* 0x0000001e00047312 */ /* 0x000e620000301c00 */
[----:B0-----:R-:W-:-:S05]  /*d540*/  CS2R R6, SRZ ;  /* 0x0000000000067805 */ /* 0x001fca000001ff00 */
[----:B-1----:R-:W-:Y:S01]  /*d550*/  STG.E.128 desc[UR36][R16.64], R4 ;  /* 0x0000000410007986 */ /* 0x002fe2000c101d24 */
[----:B------:R-:W-:Y:S05]  /*d560*/  EXIT ;  /* 0x000000000000794d */ /* 0x000fea0003800000 */
.L_x_1254:
        /* <DEDUP_REMOVED lines=21> */
.L_x_1259:
[----:B------:R-:W-:Y:S05]  /*d6c0*/  BSYNC B0 ;  /* 0x0000000000007941 */ /* 0x000fea0003800000 */
.L_x_1258:
[----:B------:R-:W-:-:S05]  /*d6d0*/  LOP3.LUT R3, R0, R3, RZ, 0xfc, !PT ;  /* 0x0000000300037212 */ /* 0x000fca00078efcff */
[----:B------:R-:W-:Y:S01]  /*d6e0*/  STG.E.U8 desc[UR36][R16.64], R3 ;  /* 0x0000000310007986 */ /* 0x000fe2000c101124 */
[----:B------:R-:W-:Y:S05]  /*d6f0*/  EXIT ;  /* 0x000000000000794d */ /* 0x000fea0003800000 */
.L_x_1257:
        /* <DEDUP_REMOVED lines=13> */
.L_x_1261:
[----:B------:R-:W-:Y:S01]  /*d7d0*/  HFMA2.MMA R0, -RZ, RZ, 0, 7.569789886474609375e-06 ;  /* 0x0000007fff007435 */ /* 0x000fe200000001ff */
[----:B------:R-:W-:-:S09]  /*d7e0*/  ISETP.GT.U32.AND P0, PT, R2, 0x7f800000, PT ;  /* 0x7f8000000200780c */ /* 0x000fd20003f04070 */
[----:B------:R-:W-:-:S07]  /*d7f0*/  SEL R0, R0, 0x7c, P0 ;  /* 0x0000007c00007807 */ /* 0x000fce0000000000 */
.L_x_1262:
[----:B------:R-:W-:Y:S05]  /*d800*/  BSYNC B0 ;  /* 0x0000000000007941 */ /* 0x000fea0003800000 */
.L_x_1260:
[----:B------:R-:W-:-:S04]  /*d810*/  LOP3.LUT R2, R31, 0x80000000, RZ, 0xc0, !PT ;  /* 0x800000001f027812 */ /* 0x000fc800078ec0ff */
[----:B------:R-:W-:-:S04]  /*d820*/  SHF.R.U32.HI R3, RZ, 0x18, R2 ;  /* 0x00000018ff037819 */ /* 0x000fc80000011602 */
[----:B------:R-:W-:-:S05]  /*d830*/  LOP3.LUT R3, R0, R3, RZ, 0xfc, !PT ;  /* 0x0000000300037212 */ /* 0x000fca00078efcff */
[----:B------:R-:W-:Y:S01]  /*d840*/  STG.E.U8 desc[UR36][R16.64], R3 ;  /* 0x0000000310007986 */ /* 0x000fe2000c101124 */
[----:B------:R-:W-:Y:S05]  /*d850*/  EXIT ;  /* 0x000000000000794d */ /* 0x000fea0003800000 */
.L_x_1256:
[----:B------:R-:W1:Y:S02]  /*d860*/  I2F.S64 R0, R30 ;  /* 0x0000001e00007312 */ /* 0x000e640000301400 */
[----:B-1----:R-:W-:-:S05]  /*d870*/  F2FP.BF16.F32.PACK_AB R0, RZ, R0 ;  /* 0x00000000ff00723e */ /* 0x002fca00000010ff */
[----:B------:R-:W-:Y:S01]  /*d880*/  STG.E.U16 desc[UR36][R16.64], R0 ;  /* 0x0000000010007986 */ /* 0x000fe2000c101524 */
[----:B------:R-:W-:Y:S05]  /*d890*/  EXIT ;  /* 0x000000000000794d */ /* 0x000fea0003800000 */
.L_x_1253:
        /* <DEDUP_REMOVED lines=10> */
.L_x_1265:
        /* <DEDUP_REMOVED lines=17> */
.L_x_1268:
[----:B------:R-:W-:-:S04]  /*da50*/  LOP3.LUT R2, R31, 0x80000000, RZ, 0xc0, !PT ;  /* 0x800000001f027812 */ /* 0x000fc800078ec0ff */
[----:B------:R-:W-:-:S04]  /*da60*/  SHF.R.U32.HI R3, RZ, 0x18, R2 ;  /* 0x00000018ff037819 */ /* 0x000fc80000011602 */
[----:B------:R-:W-:-:S04]  /*da70*/  LOP3.LUT R0, R0, R3, RZ, 0xfc, !PT ;  /* 0x0000000300007212 */ /* 0x000fc800078efcff */
[----:B------:R-:W-:-:S07]  /*da80*/  PRMT R8, R0, 0x7610, R8 ;  /* 0x0000761000087816 */ /* 0x000fce0000000008 */
.L_x_1267:
[----:B------:R-:W-:Y:S05]  /*da90*/  BSYNC B0 ;  /* 0x0000000000007941 */ /* 0x000fea0003800000 */
.L_x_1266:
[----:B------:R-:W-:Y:S01]  /*daa0*/  STG.E.U8 desc[UR36][R16.64], R8 ;  /* 0x0000000810007986 */ /* 0x000fe2000c101124 */
[----:B------:R-:W-:Y:S05]  /*dab0*/  EXIT ;  /* 0x000000000000794d */ /* 0x000fea0003800000 */
.L_x_1264:
        /* <DEDUP_REMOVED lines=17> */
.L_x_1271:
[----:B------:R-:W-:-:S04]  /*dbd0*/  LOP3.LUT R2, R31, 0x80000000, RZ, 0xc0, !PT ;  /* 0x800000001f027812 */ /* 0x000fc800078ec0ff */
[----:B------:R-:W-:-:S04]  /*dbe0*/  SHF.R.U32.HI R3, RZ, 0x18, R2 ;  /* 0x00000018ff037819 */ /* 0x000fc80000011602 */
[----:B------:R-:W-:-:S04]  /*dbf0*/  LOP3.LUT R0, R0, R3, RZ, 0xfc, !PT ;  /* 0x0000000300007212 */ /* 0x000fc800078efcff */
[----:B------:R-:W-:-:S07]  /*dc00*/  PRMT R8, R0, 0x7610, R8 ;  /* 0x0000761000087816 */ /* 0x000fce0000000008 */
.L_x_1270:
[----:B------:R-:W-:Y:S05]  /*dc10*/  BSYNC B0 ;  /* 0x0000000000007941 */ /* 0x000fea0003800000 */
.L_x_1269:
[----:B------:R-:W-:Y:S01]  /*dc20*/  STG.E.U8 desc[UR36][R16.64], R8 ;  /* 0x0000000810007986 */ /* 0x000fe2000c101124 */
[----:B------:R-:W-:Y:S05]  /*dc30*/  EXIT ;  /* 0x000000000000794d */ /* 0x000fea0003800000 */
.L_x_1263:
        /* <DEDUP_REMOVED lines=22> */
.L_x_1246:
        /* <DEDUP_REMOVED lines=15> */
[----:B--23--:R-:W-:Y:S05]  /*de90*/  CALL.ABS.NOINC R2 ;  /* 0x0000000002007343 */ /* 0x00cfea0003c00000 */
.L_x_1274:
[----:B------:R-:W-:Y:S05]  /*dea0*/  EXIT ;  /* 0x000000000000794d */ /* 0x000fea0003800000 */
.L_x_1273:
[----:B------:R-:W-:Y:S01]  /*deb0*/  STG.E.64 desc[UR36][R16.64], R30 ;  /* 0x0000001e10007986 */ /* 0x000fe2000c101b24 */
[----:B------:R-:W-:Y:S05]  /*dec0*/  EXIT ;  /* 0x000000000000794d */ /* 0x000fea0003800000 */
.L_x_1272:
[----:B------:R-:W-:Y:S01]  /*ded0*/  STG.E desc[UR36][R16.64], R30 ;  /* 0x0000001e10007986 */ /* 0x000fe2000c101924 */
[----:B------:R-:W-:Y:S05]  /*dee0*/  EXIT ;  /* 0x000000000000794d */ /* 0x000fea0003800000 */
.L_x_1275:
        /* <DEDUP_REMOVED lines=9> */
.L_x_3949:


//--------------------- .text._ZN2at6native27unrolled_elementwise_kernelIZZNS0_61_GLOBAL__N__ae8afa13_23_FlattenIndicesKernel_cu_75b981de_308221_flatten_indices_implINS2_18CUDAKernelLauncherElLl8EEENS_6TensorERKS5_N3c108ArrayRefIlEEENKUlvE0_clEvEUllE_St5arrayIPcLm2EELi4E23TrivialOffsetCalculatorILi1EjESH_NS0_6memory12LoadWithCastILi1EEENSI_13StoreWithCastILi1EEEEEviT_T0_T2_T3_T4_T5_ --------------------------
	.section	.text._ZN2at6native27unrolled_elementwise_kernelIZZNS0_61_GLOBAL__N__ae8afa13_23_FlattenIndicesKernel_cu_75b981de_308221_flatten_indices_implINS2_18CUDAKernelLauncherElLl8EEENS_6TensorERKS5_N3c108ArrayRefIlEEENKUlvE0_clEvEUllE_St5arrayIPcLm2EELi4E23TrivialOffsetCalculatorILi1EjESH_NS0_6memory12LoadWithCastILi1EEENSI_13StoreWithCastILi1EEEEEviT_T0_T2_T3_T4_T5_,"ax",@progbits
	.align	128
        .global         _ZN2at6native27unrolled_elementwise_kernelIZZNS0_61_GLOBAL__N__ae8afa13_23_FlattenIndicesKernel_cu_75b981de_308221_flatten_indices_implINS2_18CUDAKernelLauncherElLl8EEENS_6TensorERKS5_N3c108ArrayRefIlEEENKUlvE0_clEvEUllE_St5arrayIPcLm2EELi4E23TrivialOffsetCalculatorILi1EjESH_NS0_6memory12LoadWithCastILi1EEENSI_13StoreWithCastILi1EEEEEviT_T0_T2_T3_T4_T5_
        .type           _ZN2at6native27unrolled_elementwise_kernelIZZNS0_61_GLOBAL__N__ae8afa13_23_FlattenIndicesKernel_cu_75b981de_308221_flatten_indices_implINS2_18CUDAKernelLauncherElLl8EEENS_6TensorERKS5_N3c108ArrayRefIlEEENKUlvE0_clEvEUllE_St5arrayIPcLm2EELi4E23TrivialOffsetCalculatorILi1EjESH_NS0_6memory12LoadWithCastILi1EEENSI_13StoreWithCastILi1EEEEEviT_T0_T2_T3_T4_T5_,@function
        .size           _ZN2at6native27unrolled_elementwise_kernelIZZNS0_61_GLOBAL__N__ae8afa13_23_FlattenIndicesKernel_cu_75b981de_308221_flatten_indices_implINS2_18CUDAKernelLauncherElLl8EEENS_6TensorERKS5_N3c108ArrayRefIlEEENKUlvE0_clEvEUllE_St5arrayIPcLm2EELi4E23TrivialOffsetCalculatorILi1EjESH_NS0_6memory12LoadWithCastILi1EEENSI_13StoreWithCastILi1EEEEEviT_T0_T2_T3_T4_T5_,(.L_x_3950 - _ZN2at6native27unrolled_elementwise_kernelIZZNS0_61_GLOBAL__N__ae8afa13_23_FlattenIndicesKernel_cu_75b981de_308221_flatten_indices_implINS2_18CUDAKernelLauncherElLl8EEENS_6TensorERKS5_N3c108ArrayRefIlEEENKUlvE0_clEvEUllE_St5arrayIPcLm2EELi4E23TrivialOffsetCalculatorILi1EjESH_NS0_6memory12LoadWithCastILi1EEENSI_13StoreWithCastILi1EEEEEviT_T0_T2_T3_T4_T5_)
        .other          _ZN2at6native27unrolled_elementwise_kernelIZZNS0_61_GLOBAL__N__ae8afa13_23_FlattenIndicesKernel_cu_75b981de_308221_flatten_indices_implINS2_18CUDAKernelLauncherElLl8EEENS_6TensorERKS5_N3c108ArrayRefIlEEENKUlvE0_clEvEUllE_St5arrayIPcLm2EELi4E23TrivialOffsetCalculatorILi1EjESH_NS0_6memory12LoadWithCastILi1EEENSI_13StoreWithCastILi1EEEEEviT_T0_T2_T3_T4_T5_,@"STO_CUDA_ENTRY STV_DEFAULT"
_ZN2at6native27unrolled_elementwise_kernelIZZNS0_61_GLOBAL__N__ae8afa13_23_FlattenIndicesKernel_cu_75b981de_308221_flatten_indices_implINS2_18CUDAKernelLauncherElLl8EEENS_6TensorERKS5_N3c108ArrayRefIlEEENKUlvE0_clEvEUllE_St5arrayIPcLm2EELi4E23TrivialOffsetCalculatorILi1EjESH_NS0_6memory12LoadWithCastILi1EEENSI_13StoreWithCastILi1EEEEEviT_T0_T2_T3_T4_T5_:
.text._ZN2at6native27unrolled_elementwise_kernelIZZNS0_61_GLOBAL__N__ae8afa13_23_FlattenIndicesKernel_cu_75b981de_308221_flatten_indices_implINS2_18CUDAKernelLauncherElLl8EEENS_6TensorERKS5_N3c108ArrayRefIlEEENKUlvE0_clEvEUllE_St5arrayIPcLm2EELi4E23TrivialOffsetCalculatorILi1EjESH_NS0_6memory12LoadWithCastILi1EEENSI_13StoreWithCastILi1EEEEEviT_T0_T2_T3_T4_T5_:
[----:B------:R-:W0:Y:S01]  /*0000*/  LDC R1, c[0x0][0x28] ;  /* 0x00000a00ff017b82 */ /* 0x000e220000000800 */
[----:B------:R-:W1:Y:S07]  /*0010*/  S2R R35, SR_CTAID.X ;  /* 0x0000000000237919 */ /* 0x000e6e0000002500 */
[----:B------:R-:W2:Y:S01]  /*0020*/  LDC.64 R2, c[0x0][0x218] ;  /* 0x00008600ff027b82 */ /* 0x000ea20000000a00 */
[----:B0-----:R-:W-:Y:S01]  /*0030*/  VIADD R1, R1, 0xffffff98 ;  /* 0xffffff9801017836 */ /* 0x001fe20000000000 */
[----:B------:R-:W-:Y:S01]  /*0040*/  ULDC.64 UR36, c[0x0][0x208] ;  /* 0x0000820000247ab9 */ /* 0x000fe20000000a00 */
[----:B------:R-:W0:Y:S01]  /*0050*/  S2R R27, SR_TID.X ;  /* 0x00000000001b7919 */ /* 0x000e220000002100 */
[----:B------:R-:W-:Y:S01]  /*0060*/  BSSY B6, `(.L_x_1276) ;  /* 0x000010d000067945 */ /* 0x000fe20003800000 */
[----:B------:R-:W-:-:S02]  /*0070*/  CS2R R24, SRZ ;  /* 0x0000000000187805 */ /* 0x000fc4000001ff00 */
[----:B------:R-:W-:Y:S01]  /*0080*/  CS2R R22, SRZ ;  /* 0x0000000000167805 */ /* 0x000fe2000001ff00 */
[----:B------:R-:W3:Y:S08]  /*0090*/  LDC.64 R4, c[0x0][0x220] ;  /* 0x00008800ff047b82 */ /* 0x000ef00000000a00 */
[----:B------:R-:W4:Y:S08]  /*00a0*/  LDC.64 R6, c[0x0][0x228] ;  /* 0x00008a00ff067b82 */ /* 0x000f300000000a00 */
[----:B------:R-:W5:Y:S01]  /*00b0*/  LDC.64 R8, c[0x0][0x230] ;  /* 0x00008c00ff087b82 */ /* 0x000f620000000a00 */
[----:B--2---:R2:W-:Y:S07]  /*00c0*/  STL.64 [R1], R2 ;  /* 0x0000000201007387 */ /* 0x0045ee0000100a00 */
[----:B------:R-:W1:Y:S01]  /*00d0*/  LDC.64 R10, c[0x0][0x238] ;  /* 0x00008e00ff0a7b82 */ /* 0x000e620000000a00 */
[----:B---3--:R3:W-:Y:S07]  /*00e0*/  STL.64 [R1+0x8], R4 ;  /* 0x0000080401007387 */ /* 0x0087ee0000100a00 */
[----:B------:R-:W0:Y:S01]  /*00f0*/  LDC.64 R12, c[0x0][0x240] ;  /* 0x00009000ff0c7b82 */ /* 0x000e220000000a00 */
[----:B----4-:R3:W-:Y:S07]  /*0100*/  STL.64 [R1+0x10], R6 ;  /* 0x0000100601007387 */ /* 0x0107ee0000100a00 */
[----:B------:R-:W4:Y:S01]  /*0110*/  LDC.64 R14, c[0x0][0x248] ;  /* 0x00009200ff0e7b82 */ /* 0x000f220000000a00 */
[----:B-----5:R3:W-:Y:S07]  /*0120*/  STL.64 [R1+0x18], R8 ;  /* 0x0000180801007387 */ /* 0x0207ee0000100a00 */
[----:B------:R-:W5:Y:S01]  /*0130*/  LDC.64 R16, c[0x0][0x250] ;  /* 0x00009400ff107b82 */ /* 0x000f620000000a00 */
[----:B-1----:R3:W-:Y:S07]  /*0140*/  STL.64 [R1+0x20], R10 ;  /* 0x0000200a01007387 */ /* 0x0027ee0000100a00 */
[----:B------:R-:W1:Y:S01]  /*0150*/  LDC.64 R18, c[0x0][0x258] ;  /* 0x00009600ff127b82 */ /* 0x000e620000000a00 */
[----:B0-----:R3:W-:Y:S07]  /*0160*/  STL.64 [R1+0x28], R12 ;  /* 0x0000280c01007387 */ /* 0x0017ee0000100a00 */
        /* <DEDUP_REMOVED lines=8> */
[----:B------:R-:W0:Y:S01]  /*01f0*/  LDC R26, c[0x0][0x210] ;  /* 0x00008400ff1a7b82 */ /* 0x000e220000000800 */
[----:B----4-:R3:W-:Y:S04]  /*0200*/  STL.64 [R1+0x50], R28 ;  /* 0x0000501c01007387 */ /* 0x0107e80000100a00 */
[----:B-----5:R3:W-:Y:S03]  /*0210*/  STL.64 [R1+0x58], R30 ;  /* 0x0000581e01007387 */ /* 0x0207e60000100a00 */
[----:B--2---:R-:W2:Y:S01]  /*0220*/  LDC.U8 R2, c[0x0][0x294] ;  /* 0x0000a500ff027b82 */ /* 0x004ea20000000000 */
[----:B-1----:R3:W-:Y:S01]  /*0230*/  STL.64 [R1+0x60], R32 ;  /* 0x0000602001007387 */ /* 0x0027e20000100a00 */
[----:B0-----:R-:W-:-:S05]  /*0240*/  IMAD R26, R35, -0x200, R26 ;  /* 0xfffffe00231a7824 */ /* 0x001fca00078e021a */
[----:B------:R-:W-:-:S13]  /*0250*/  ISETP.GE.AND P0, PT, R27, R26, PT ;  /* 0x0000001a1b00720c */ /* 0x000fda0003f06270 */
[----:B--23--:R-:W-:Y:S05]  /*0260*/  @P0 BRA `(.L_x_1277) ;  /* 0x0000000c00b00947 */ /* 0x00cfea0003800000 */
        /* <DEDUP_REMOVED lines=20> */
.L_x_1281:
[----:B------:R1:W5:Y:S01]  /*03b0*/  LDG.E.U8 R22, desc[UR36][R4.64] ;  /* 0x0000002404167981 */ /* 0x000362000c1e1100 */
[----:B------:R-:W-:Y:S01]  /*03c0*/  IMAD.MOV.U32 R23, RZ, RZ, RZ ;  /* 0x000000ffff177224 */ /* 0x000fe200078e00ff */
[----:B------:R-:W-:Y:S06]  /*03d0*/  BRA `(.L_x_1283) ;  /* 0x0000000c004c7947 */ /* 0x000fec0003800000 */
.L_x_1280:
        /* <DEDUP_REMOVED lines=8> */
.L_x_1285:
[----:B------:R-:W2:Y:S02]  /*0460*/  LDG.E R22, desc[UR36][R4.64] ;  /* 0x0000002404167981 */ /* 0x000ea4000c1e1900 */
[----:B--2---:R-:W-:Y:S01]  /*0470*/  SHF.R.S32.HI R23, RZ, 0x1f, R22 ;  /* 0x0000001fff177819 */ /* 0x004fe20000011416 */
[----:B------:R-:W-:Y:S06]  /*0480*/  BRA `(.L_x_1283) ;  /* 0x0000000c00207947 */ /* 0x000fec0003800000 */
.L_x_1284:
[----:B------:R-:W2:Y:S02]  /*0490*/  LDG.E.S16 R22, desc[UR36][R4.64] ;  /* 0x0000002404167981 */ /* 0x000ea4000c1e1700 */
[----:B--2---:R-:W-:Y:S01]  /*04a0*/  SHF.R.S32.HI R23, RZ, 0x1f, R22 ;  /* 0x0000001fff177819 */ /* 0x004fe20000011416 */
[----:B------:R-:W-:Y:S06]  /*04b0*/  BRA `(.L_x_1283) ;  /* 0x0000000c00147947 */ /* 0x000fec0003800000 */
.L_x_1279:
        /* <DEDUP_REMOVED lines=9> */
.L_x_1287:
[----:B------:R-:W2:Y:S02]  /*0550*/  LDG.E.U16 R4, desc[UR36][R4.64] ;  /* 0x0000002404047981 */ /* 0x000ea4000c1e1500 */
[----:B--2---:R-:W-:-:S06]  /*0560*/  HADD2.F32 R22, -RZ, R4.H0_H0 ;  /* 0x20000004ff167230 */ /* 0x004fcc0000004100 */
[----:B------:R-:W0:Y:S01]  /*0570*/  F2I.S64.TRUNC R22, R22 ;  /* 0x0000001600167311 */ /* 0x000e22000020d900 */
[----:B------:R-:W-:Y:S05]  /*0580*/  BRA `(.L_x_1283) ;  /* 0x0000000800e07947 */ /* 0x000fea0003800000 */
.L_x_1286:
        /* <DEDUP_REMOVED lines=9> */
.L_x_1289:
[----:B------:R-:W2:Y:S02]  /*0620*/  LDG.E.U16 R4, desc[UR36][R4.64] ;  /* 0x0000002404047981 */ /* 0x000ea4000c1e1500 */
[----:B--2---:R-:W-:-:S06]  /*0630*/  HADD2.F32 R22, -RZ, R4.H0_H0 ;  /* 0x20000004ff167230 */ /* 0x004fcc0000004100 */
[----:B------:R-:W4:Y:S01]  /*0640*/  F2I.S64.TRUNC R22, R22 ;  /* 0x0000001600167311 */ /* 0x000f22000020d900 */
[----:B------:R-:W-:Y:S05]  /*0650*/  BRA `(.L_x_1283) ;  /* 0x0000000800ac7947 */ /* 0x000fea0003800000 */
.L_x_1288:
[----:B------:R-:W2:Y:S02]  /*0660*/  LDG.E.64 R4, desc[UR36][R4.64] ;  /* 0x0000002404047981 */ /* 0x000ea4000c1e1b00 */
[----:B--2---:R2:W3:Y:S01]  /*0670*/  F2I.S64.F64.TRUNC R22, R4 ;  /* 0x0000000400167311 */ /* 0x0044e2000030d900 */
[----:B------:R-:W-:Y:S05]  /*0680*/  BRA `(.L_x_1283) ;  /* 0x0000000800a07947 */ /* 0x000fea0003800000 */
.L_x_1278:
        /* <DEDUP_REMOVED lines=13> */
.L_x_1292:
[----:B------:R-:W2:Y:S02]  /*0760*/  LDG.E.64 R4, desc[UR36][R4.64] ;  /* 0x0000002404047981 */ /* 0x000ea4000c1e1b00 */
[----:B--2---:R0:W1:Y:S01]  /*0770*/  F2I.S64.F64.TRUNC R22, R4 ;  /* 0x0000000400167311 */ /* 0x004062000030d900 */
[----:B------:R-:W-:Y:S05]  /*0780*/  BRA `(.L_x_1283) ;  /* 0x0000000800607947 */ /* 0x000fea0003800000 */
.L_x_1291:
        /* <DEDUP_REMOVED lines=27> */
.L_x_1294:
[----:B------:R-:W2:Y:S02]  /*0940*/  LDG.E.U8 R4, desc[UR36][R4.64] ;  /* 0x0000002404047981 */ /* 0x000ea4000c1e1100 */
[----:B--2---:R-:W-:-:S05]  /*0950*/  IMAD.SHL.U32 R0, R4, 0x2000000, RZ ;  /* 0x0200000004007824 */ /* 0x004fca00078e00ff */
[----:B------:R-:W-:-:S13]  /*0960*/  ISETP.GE.U32.AND P0, PT, R0, 0x8000000, PT ;  /* 0x080000000000780c */ /* 0x000fda0003f06070 */
[C---:B------:R-:W-:Y:S02]  /*0970*/  @P0 IMAD.SHL.U32 R3, R4.reuse, 0x200000, RZ ;  /* 0x0020000004030824 */ /* 0x040fe400078e00ff */
[----:B------:R-:W-:-:S03]  /*0980*/  @!P0 IMAD.SHL.U32 R0, R4, 0x100, RZ ;  /* 0x0000010004008824 */ /* 0x000fc600078e00ff */
[----:B------:R-:W-:Y:S02]  /*0990*/  @P0 LOP3.LUT R3, R3, 0xfe00000, RZ, 0xc0, !PT ;  /* 0x0fe0000003030812 */ /* 0x000fe400078ec0ff */
[----:B------:R-:W-:Y:S02]  /*09a0*/  @!P0 LOP3.LUT R0, R0, 0x7f00, RZ, 0xc0, !PT ;  /* 0x00007f0000008812 */ /* 0x000fe400078ec0ff */
[----:B------:R-:W-:Y:S02]  /*09b0*/  @P0 LOP3.LUT R3, R3, 0x70000000, RZ, 0xfc, !PT ;  /* 0x7000000003030812 */ /* 0x000fe400078efcff */
[----:B------:R-:W-:-:S03]  /*09c0*/  @!P0 LOP3.LUT R0, R0, 0x3f000000, RZ, 0xfc, !PT ;  /* 0x3f00000000008812 */ /* 0x000fc600078efcff */
[----:B------:R-:W-:Y:S02]  /*09d0*/  @P0 FMUL.FTZ R3, R3, 1.9259299443872358531e-34 ;  /* 0x0780000003030820 */ /* 0x000fe40000410000 */
[----:B------:R-:W-:Y:S01]  /*09e0*/  @!P0 FADD.FTZ R3, R0, -0.5 ;  /* 0xbf00000000038421 */ /* 0x000fe20000010000 */
[----:B------:R-:W-:-:S05]  /*09f0*/  IMAD.SHL.U32 R0, R4, 0x1000000, RZ ;  /* 0x0100000004007824 */ /* 0x000fca00078e00ff */
[----:B------:R-:W-:-:S04]  /*0a00*/  LOP3.LUT R0, R3, 0x80000000, R0, 0xf8, !PT ;  /* 0x8000000003007812 */ /* 0x000fc800078ef800 */
[----:B------:R0:W1:Y:S01]  /*0a10*/  F2I.S64.TRUNC R22, R0 ;  /* 0x0000000000167311 */ /* 0x000062000020d900 */
[----:B------:R-:W-:Y:S05]  /*0a20*/  BRA `(.L_x_1283) ;  /* 0x0000000400b87947 */ /* 0x000fea0003800000 */
.L_x_1293:
[----:B------:R-:W2:Y:S02]  /*0a30*/  LDG.E.U16 R22, desc[UR36][R4.64] ;  /* 0x0000002404167981 */ /* 0x000ea4000c1e1500 */
[----:B--2---:R-:W-:-:S06]  /*0a40*/  IMAD.U32 R22, R22, 0x10000, RZ ;  /* 0x0001000016167824 */ /* 0x004fcc00078e00ff */
[----:B------:R-:W0:Y:S01]  /*0a50*/  F2I.S64.TRUNC R22, R22 ;  /* 0x0000001600167311 */ /* 0x000e22000020d900 */
[----:B------:R-:W-:Y:S05]  /*0a60*/  BRA `(.L_x_1283) ;  /* 0x0000000400a87947 */ /* 0x000fea0003800000 */
.L_x_1290:
        /* <DEDUP_REMOVED lines=11> */
.L_x_1297:
        /* <DEDUP_REMOVED lines=21> */
.L_x_1301:
[----:B------:R-:W-:Y:S05]  /*0c70*/  BSYNC B1 ;  /* 0x0000000000017941 */ /* 0x000fea0003800000 */
.L_x_1300:
[----:B------:R-:W-:Y:S01]  /*0c80*/  IMAD.SHL.U32 R3, R3, 0x100000, RZ ;  /* 0x0010000003037824 */ /* 0x000fe200078e00ff */
[----:B------:R-:W-:-:S04]  /*0c90*/  LEA R5, R0, 0x3b800000, 0x17 ;  /* 0x3b80000000057811 */ /* 0x000fc800078eb8ff */
[----:B------:R-:W-:-:S07]  /*0ca0*/  LOP3.LUT R22, R5, R3, R22, 0xfe, !PT ;  /* 0x0000000305167212 */ /* 0x000fce00078efe16 */
.L_x_1299:
[----:B------:R-:W-:Y:S05]  /*0cb0*/  BSYNC B0 ;  /* 0x0000000000007941 */ /* 0x000fea0003800000 */
.L_x_1298:
[----:B------:R-:W0:Y:S01]  /*0cc0*/  F2I.S64.TRUNC R22, R22 ;  /* 0x0000001600167311 */ /* 0x000e22000020d900 */
[----:B------:R-:W-:Y:S05]  /*0cd0*/  BRA `(.L_x_1283) ;  /* 0x00000004000c7947 */ /* 0x000fea0003800000 */
.L_x_1296:
        /* <DEDUP_REMOVED lines=21> */
.L_x_1305:
[----:B------:R-:W-:Y:S05]  /*0e30*/  BSYNC B1 ;  /* 0x0000000000017941 */ /* 0x000fea0003800000 */
.L_x_1304:
[----:B------:R-:W-:Y:S01]  /*0e40*/  IMAD.SHL.U32 R3, R3, 0x200000, RZ ;  /* 0x0020000003037824 */ /* 0x000fe200078e00ff */
[----:B------:R-:W-:-:S04]  /*0e50*/  LEA R5, R0, 0x37800000, 0x17 ;  /* 0x3780000000057811 */ /* 0x000fc800078eb8ff */
[----:B------:R-:W-:-:S07]  /*0e60*/  LOP3.LUT R22, R5, R3, R22, 0xfe, !PT ;  /* 0x0000000305167212 */ /* 0x000fce00078efe16 */
.L_x_1303:
[----:B------:R-:W-:Y:S05]  /*0e70*/  BSYNC B0 ;  /* 0x0000000000007941 */ /* 0x000fea0003800000 */
.L_x_1302:
[----:B------:R-:W0:Y:S01]  /*0e80*/  F2I.S64.TRUNC R22, R22 ;  /* 0x0000001600167311 */ /* 0x000e22000020d900 */
[----:B------:R-:W-:Y:S05]  /*0e90*/  BRA `(.L_x_1283) ;  /* 0x00000000009c7947 */ /* 0x000fea0003800000 */
.L_x_1295:
        /* <DEDUP_REMOVED lines=14> */
.L_x_1309:
[----:B------:R-:W-:Y:S05]  /*0f80*/  BSYNC B0 ;  /* 0x0000000000007941 */ /* 0x000fea0003800000 */
.L_x_1308:
[----:B------:R-:W0:Y:S01]  /*0f90*/  F2I.S64.TRUNC R22, R22 ;  /* 0x0000001600167311 */ /* 0x000e22000020d900 */
[----:B------:R-:W-:Y:S05]  /*0fa0*/  BRA `(.L_x_1283) ;  /* 0x0000000000587947 */ /* 0x000fea0003800000 */
.L_x_1282:
        /* <DEDUP_REMOVED lines=16> */
.L_x_1310:
[----:B------:R-:W-:Y:S01]  /*10b0*/  CS2R R22, SRZ ;  /* 0x0000000000167805 */ /* 0x000fe2000001ff00 */
[----:B------:R-:W-:Y:S06]  /*10c0*/  BRA `(.L_x_1283) ;  /* 0x0000000000107947 */ /* 0x000fec0003800000 */
.L_x_1307:
[----:B------:R0:W5:Y:S01]  /*10d0*/  LDG.E.64 R22, desc[UR36][R4.64] ;  /* 0x0000002404167981 */ /* 0x000162000c1e1b00 */
[----:B------:R-:W-:Y:S05]  /*10e0*/  BRA `(.L_x_1283) ;  /* 0x0000000000087947 */ /* 0x000fea0003800000 */
.L_x_1306:
[----:B------:R0:W5:Y:S01]  /*10f0*/  LDG.E R22, desc[UR36][R4.64] ;  /* 0x0000002404167981 */ /* 0x000162000c1e1900 */
[----:B------:R-:W-:-:S07]  /*1100*/  IMAD.MOV.U32 R23, RZ, RZ, RZ ;  /* 0x000000ffff177224 */ /* 0x000fce00078e00ff */
.L_x_1283:
[----:B------:R-:W2:Y:S02]  /*1110*/  S2R R27, SR_TID.X ;  /* 0x00000000001b7919 */ /* 0x000ea40000002100 */
[----:B--2---:R-:W-:-:S07]  /*1120*/  VIADD R27, R27, 0x80 ;  /* 0x000000801b1b7836 */ /* 0x004fce0000000000 */
.L_x_1277:
[----:B------:R-:W-:Y:S05]  /*1130*/  BSYNC B6 ;  /* 0x0000000000067941 */ /* 0x000fea0003800000 */
.L_x_1276:
        /* <DEDUP_REMOVED lines=24> */
.L_x_1316:
[----:B------:R0:W5:Y:S01]  /*12c0*/  LDG.E.U8 R24, desc[UR36][R4.64] ;  /* 0x0000002404187981 */ /* 0x000162000c1e1100 */
[----:B------:R-:W-:Y:S01]  /*12d0*/  HFMA2.MMA R25, -RZ, RZ, 0, 0 ;  /* 0x00000000ff197435 */ /* 0x000fe200000001ff */
[----:B------:R-:W-:Y:S10]  /*12e0*/  BRA `(.L_x_1318) ;  /* 0x0000000c00487947 */ /* 0x000ff40003800000 */
.L_x_1315:
        /* <DEDUP_REMOVED lines=8> */
.L_x_1320:
[----:B------:R-:W2:Y:S02]  /*1370*/  LDG.E R24, desc[UR36][R4.64] ;  /* 0x0000002404187981 */ /* 0x000ea4000c1e1900 */
[----:B--2---:R-:W-:Y:S01]  /*1380*/  SHF.R.S32.HI R25, RZ, 0x1f, R24 ;  /* 0x0000001fff197819 */ /* 0x004fe20000011418 */
[----:B------:R-:W-:Y:S06]  /*1390*/  BRA `(.L_x_1318) ;  /* 0x0000000c001c7947 */ /* 0x000fec0003800000 */
.L_x_1319:
[----:B------:R-:W2:Y:S02]  /*13a0*/  LDG.E.S16 R24, desc[UR36][R4.64] ;  /* 0x0000002404187981 */ /* 0x000ea4000c1e1700 */
[----:B--2---:R-:W-:Y:S01]  /*13b0*/  SHF.R.S32.HI R25, RZ, 0x1f, R24 ;  /* 0x0000001fff197819 */ /* 0x004fe20000011418 */
[----:B------:R-:W-:Y:S06]  /*13c0*/  BRA `(.L_x_1318) ;  /* 0x0000000c00107947 */ /* 0x000fec0003800000 */
.L_x_1314:
        /* <DEDUP_REMOVED lines=9> */
.L_x_1322:
[----:B------:R-:W2:Y:S02]  /*1460*/  LDG.E.U16 R4, desc[UR36][R4.64] ;  /* 0x0000002404047981 */ /* 0x000ea4000c1e1500 */
[----:B--2---:R-:W-:-:S06]  /*1470*/  HADD2.F32 R24, -RZ, R4.H0_H0 ;  /* 0x20000004ff187230 */ /* 0x004fcc0000004100 */
[----:B------:R-:W0:Y:S01]  /*1480*/  F2I.S64.TRUNC R24, R24 ;  /* 0x0000001800187311 */ /* 0x000e22000020d900 */
[----:B------:R-:W-:Y:S05]  /*1490*/  BRA `(.L_x_1318) ;  /* 0x0000000800dc7947 */ /* 0x000fea0003800000 */
.L_x_1321:
        /* <DEDUP_REMOVED lines=9> */
.L_x_1324:
[----:B------:R-:W2:Y:S02]  /*1530*/  LDG.E.U16 R4, desc[UR36][R4.64] ;  /* 0x0000002404047981 */ /* 0x000ea4000c1e1500 */
[----:B--2---:R-:W-:-:S06]  /*1540*/  HADD2.F32 R24, -RZ, R4.H0_H0 ;  /* 0x20000004ff187230 */ /* 0x004fcc0000004100 */
[----:B------:R-:W0:Y:S01]  /*1550*/  F2I.S64.TRUNC R24, R24 ;  /* 0x0000001800187311 */ /* 0x000e22000020d900 */
[----:B------:R-:W-:Y:S05]  /*1560*/  BRA `(.L_x_1318) ;  /* 0x0000000800a87947 */ /* 0x000fea0003800000 */
.L_x_1323:
[----:B------:R-:W2:Y:S02]  /*1570*/  LDG.E.64 R4, desc[UR36][R4.64] ;  /* 0x0000002404047981 */ /* 0x000ea4000c1e1b00 */
[----:B--2---:R0:W1:Y:S01]  /*1580*/  F2I.S64.F64.TRUNC R24, R4 ;  /* 0x0000000400187311 */ /* 0x004062000030d900 */
[----:B------:R-:W-:Y:S05]  /*1590*/  BRA `(.L_x_1318) ;  /* 0x00000008009c7947 */ /* 0x000fea0003800000 */
.L_x_1313:
        /* <DEDUP_REMOVED lines=13> */
.L_x_1327:
[----:B------:R-:W2:Y:S02]  /*1670*/  LDG.E.64 R4, desc[UR36][R4.64] ;  /* 0x0000002404047981 */ /* 0x000ea4000c1e1b00 */
[----:B--2---:R0:W1:Y:S01]  /*1680*/  F2I.S64.F64.TRUNC R24, R4 ;  /* 0x0000000400187311 */ /* 0x004062000030d900 */
[----:B------:R-:W-:Y:S05]  /*1690*/  BRA `(.L_x_1318) ;  /* 0x00000008005c7947 */ /* 0x000fea0003800000 */
.L_x_1326:
        /* <DEDUP_REMOVED lines=27> */
.L_x_1329:
[----:B------:R-:W2:Y:S02]  /*1850*/  LDG.E.U8 R4, desc[UR36][R4.64] ;  /* 0x0000002404047981 */ /* 0x000ea4000c1e1100 */
[----:B--2---:R-:W-:-:S05]  /*1860*/  IMAD.SHL.U32 R0, R4, 0x2000000, RZ ;  /* 0x0200000004007824 */ /* 0x004fca00078e00ff */
[----:B------:R-:W-:-:S13]  /*1870*/  ISETP.GE.U32.AND P0, PT, R0, 0x8000000, PT ;  /* 0x080000000000780c */ /* 0x000fda0003f06070 */
[C---:B------:R-:W-:Y:S02]  /*1880*/  @!P0 IMAD.SHL.U32 R0, R4.reuse, 0x100, RZ ;  /* 0x0000010004008824 */ /* 0x040fe400078e00ff */
[----:B------:R-:W-:-:S03]  /*1890*/  @P0 IMAD.SHL.U32 R3, R4, 0x200000, RZ ;  /* 0x0020000004030824 */ /* 0x000fc600078e00ff */
[----:B------:R-:W-:Y:S02]  /*18a0*/  @!P0 LOP3.LUT R0, R0, 0x7f00, RZ, 0xc0, !PT ;  /* 0x00007f0000008812 */ /* 0x000fe400078ec0ff */
[----:B------:R-:W-:Y:S02]  /*18b0*/  @P0 LOP3.LUT R3, R3, 0x70000000, RZ, 0xfc, !PT ;  /* 0x7000000003030812 */ /* 0x000fe400078efcff */
[----:B------:R-:W-:-:S03]  /*18c0*/  @!P0 LOP3.LUT R0, R0, 0x3f000000, RZ, 0xfc, !PT ;  /* 0x3f00000000008812 */ /* 0x000fc600078efcff */
[----:B------:R-:W-:Y:S02]  /*18d0*/  @P0 FMUL.FTZ R3, R3, 1.9259299443872358531e-34 ;  /* 0x0780000003030820 */ /* 0x000fe40000410000 */
[----:B------:R-:W-:Y:S01]  /*18e0*/  @!P0 FADD.FTZ R3, R0, -0.5 ;  /* 0xbf00000000038421 */ /* 0x000fe20000010000 */
[----:B------:R-:W-:-:S05]  /*18f0*/  IMAD.SHL.U32 R0, R4, 0x1000000, RZ ;  /* 0x0100000004007824 */ /* 0x000fca00078e00ff */
[----:B------:R-:W-:-:S04]  /*1900*/  LOP3.LUT R0, R3, 0x80000000, R0, 0xf8, !PT ;  /* 0x8000000003007812 */ /* 0x000fc800078ef800 */
[----:B------:R2:W0:Y:S01]  /*1910*/  F2I.S64.TRUNC R24, R0 ;  /* 0x0000000000187311 */ /* 0x000422000020d900 */
[----:B------:R-:W-:Y:S05]  /*1920*/  BRA `(.L_x_1318) ;  /* 0x0000000400b87947 */ /* 0x000fea0003800000 */
.L_x_1328:
[----:B------:R-:W2:Y:S02]  /*1930*/  LDG.E.U16 R24, desc[UR36][R4.64] ;  /* 0x0000002404187981 */ /* 0x000ea4000c1e1500 */
[----:B--2---:R-:W-:-:S06]  /*1940*/  IMAD.U32 R24, R24, 0x10000, RZ ;  /* 0x0001000018187824 */ /* 0x004fcc00078e00ff */
[----:B------:R-:W0:Y:S01]  /*1950*/  F2I.S64.TRUNC R24, R24 ;  /* 0x0000001800187311 */ /* 0x000e22000020d900 */
[----:B------:R-:W-:Y:S05]  /*1960*/  BRA `(.L_x_1318) ;  /* 0x0000000400a87947 */ /* 0x000fea0003800000 */
.L_x_1325:
        /* <DEDUP_REMOVED lines=11> */
.L_x_1332:
        /* <DEDUP_REMOVED lines=21> */
.L_x_1336:
[----:B------:R-:W-:Y:S05]  /*1b70*/  BSYNC B1 ;  /* 0x0000000000017941 */ /* 0x000fea0003800000 */
.L_x_1335:
[----:B------:R-:W-:Y:S01]  /*1b80*/  IMAD.SHL.U32 R3, R3, 0x100000, RZ ;  /* 0x0010000003037824 */ /* 0x000fe200078e00ff */
[----:B------:R-:W-:-:S04]  /*1b90*/  LEA R5, R0, 0x3b800000, 0x17 ;  /* 0x3b80000000057811 */ /* 0x000fc800078eb8ff */
[----:B------:R-:W-:-:S07]  /*1ba0*/  LOP3.LUT R24, R5, R3, R24, 0xfe, !PT ;  /* 0x0000000305187212 */ /* 0x000fce00078efe18 */
.L_x_1334:
[----:B------:R-:W-:Y:S05]  /*1bb0*/  BSYNC B0 ;  /* 0x0000000000007941 */ /* 0x000fea0003800000 */
.L_x_1333:
[----:B------:R-:W0:Y:S01]  /*1bc0*/  F2I.S64.TRUNC R24, R24 ;  /* 0x0000001800187311 */ /* 0x000e22000020d900 */
[----:B------:R-:W-:Y:S05]  /*1bd0*/  BRA `(.L_x_1318) ;  /* 0x00000004000c7947 */ /* 0x000fea0003800000 */
.L_x_1331:
        /* <DEDUP_REMOVED lines=21> */
.L_x_1340:
[----:B------:R-:W-:Y:S05]  /*1d30*/  BSYNC B1 ;  /* 0x0000000000017941 */ /* 0x000fea0003800000 */
.L_x_1339:
[----:B------:R-:W-:Y:S01]  /*1d40*/  IMAD.SHL.U32 R3, R3, 0x200000, RZ ;  /* 0x0020000003037824 */ /* 0x000fe200078e00ff */
[----:B------:R-:W-:-:S04]  /*1d50*/  LEA R5, R0, 0x37800000, 0x17 ;  /* 0x3780000000057811 */ /* 0x000fc800078eb8ff */
[----:B------:R-:W-:-:S07]  /*1d60*/  LOP3.LUT R24, R5, R3, R24, 0xfe, !PT ;  /* 0x0000000305187212 */ /* 0x000fce00078efe18 */
.L_x_1338:
[----:B------:R-:W-:Y:S05]  /*1d70*/  BSYNC B0 ;  /* 0x0000000000007941 */ /* 0x000fea0003800000 */
.L_x_1337:
[----:B------:R-:W0:Y:S01]  /*1d80*/  F2I.S64.TRUNC R24, R24 ;  /* 0x0000001800187311 */ /* 0x000e22000020d900 */
[----:B------:R-:W-:Y:S05]  /*1d90*/  BRA `(.L_x_1318) ;  /* 0x00000000009c7947 */ /* 0x000fea0003800000 */
.L_x_1330:
        /* <DEDUP_REMOVED lines=14> */
.L_x_1344:
[----:B------:R-:W-:Y:S05]  /*1e80*/  BSYNC B0 ;  /* 0x0000000000007941 */ /* 0x000fea0003800000 */
.L_x_1343:
[----:B------:R-:W0:Y:S01]  /*1e90*/  F2I.S64.TRUNC R24, R24 ;  /* 0x0000001800187311 */ /* 0x000e22000020d900 */
[----:B------:R-:W-:Y:S05]  /*1ea0*/  BRA `(.L_x_1318) ;  /* 0x0000000000587947 */ /* 0x000fea0003800000 */
.L_x_1317:
        /* <DEDUP_REMOVED lines=16> */
.L_x_1345:
[----:B------:R-:W-:Y:S01]  /*1fb0*/  CS2R R24, SRZ ;  /* 0x0000000000187805 */ /* 0x000fe2000001ff00 */
[----:B------:R-:W-:Y:S06]  /*1fc0*/  BRA `(.L_x_1318) ;  /* 0x0000000000107947 */ /* 0x000fec0003800000 */
.L_x_1342:
[----:B------:R0:W5:Y:S01]  /*1fd0*/  LDG.E.64 R24, desc[UR36][R4.64] ;  /* 0x0000002404187981 */ /* 0x000162000c1e1b00 */
[----:B------:R-:W-:Y:S05]  /*1fe0*/  BRA `(.L_x_1318) ;  /* 0x0000000000087947 */ /* 0x000fea0003800000 */
.L_x_1341:
[----:B------:R0:W5:Y:S01]  /*1ff0*/  LDG.E R24, desc[UR36][R4.64] ;  /* 0x0000002404187981 */ /* 0x000162000c1e1900 */
[----:B------:R-:W-:-:S07]  /*2000*/  IMAD.MOV.U32 R25, RZ, RZ, RZ ;  /* 0x000000ffff197224 */ /* 0x000fce00078e00ff */
.L_x_1318:
[----:B------:R-:W-:-:S07]  /*2010*/  VIADD R27, R27, 0x80 ;  /* 0x000000801b1b7836 */ /* 0x000fce0000000000 */
.L_x_1312:
[----:B------:R-:W-:Y:S05]  /*2020*/  BSYNC B6 ;  /* 0x0000000000067941 */ /* 0x000fea0003800000 */
.L_x_1311:
[----:B------:R-:W-:Y:S01]  /*2030*/  ISETP.GE.AND P0, PT, R27, R26, PT ;  /* 0x0000001a1b00720c */ /* 0x000fe20003f06270 */
[----:B------:R-:W-:Y:S01]  /*2040*/  BSSY B6, `(.L_x_1346) ;  /* 0x00000ef000067945 */ /* 0x000fe20003800000 */
[----:B------:R-:W-:Y:S02]  /*2050*/  CS2R R16, SRZ ;  /* 0x0000000000107805 */ /* 0x000fe4000001ff00 */
[----:B------:R-:W-:-:S09]  /*2060*/  CS2R R18, SRZ ;  /* 0x0000000000127805 */ /* 0x000fd2000001ff00 */
[----:B------:R-:W-:Y:S05]  /*2070*/  @P0 BRA `(.L_x_1347) ;  /* 0x0000000c00ac0947 */ /* 0x000fea0003800000 */
[----:B01----:R-:W0:Y:S01]  /*2080*/  LDC.64 R4, c[0x0][0x288] ;  /* 0x0000a200ff047b82 */ /* 0x003e220000000a00 */
[----:B--2---:R-:W-:Y:S01]  /*2090*/  IMAD R0, R35, 0x200, R27 ;  /* 0x0000020023007824 */ /* 0x004fe200078e021b */
        /* <DEDUP_REMOVED lines=19> */
.L_x_1351:
[----:B------:R0:W5:Y:S01]  /*21d0*/  LDG.E.U8 R18, desc[UR36][R4.64] ;  /* 0x0000002404127981 */ /* 0x000162000c1e1100 */
[----:B------:R-:W-:Y:S01]  /*21e0*/  IMAD.MOV.U32 R19, RZ, RZ, RZ ;  /* 0x000000ffff137224 */ /* 0x000fe200078e00ff */
[----:B------:R-:W-:Y:S06]  /*21f0*/  BRA `(.L_x_1353) ;  /* 0x0000000c00487947 */ /* 0x000fec0003800000 */
.L_x_1350:
        /* <DEDUP_REMOVED lines=8> */
.L_x_1355:
[----:B------:R-:W2:Y:S02]  /*2280*/  LDG.E R18, desc[UR36][R4.64] ;  /* 0x0000002404127981 */ /* 0x000ea4000c1e1900 */
[----:B--2---:R-:W-:Y:S01]  /*2290*/  SHF.R.S32.HI R19, RZ, 0x1f, R18 ;  /* 0x0000001fff137819 */ /* 0x004fe20000011412 */
[----:B------:R-:W-:Y:S06]  /*22a0*/  BRA `(.L_x_1353) ;  /* 0x0000000c001c7947 */ /* 0x000fec0003800000 */
.L_x_1354:
[----:B------:R-:W2:Y:S02]  /*22b0*/  LDG.E.S16 R18, desc[UR36][R4.64] ;  /* 0x0000002404127981 */ /* 0x000ea4000c1e1700 */
[----:B--2---:R-:W-:Y:S01]  /*22c0*/  SHF.R.S32.HI R19, RZ, 0x1f, R18 ;  /* 0x0000001fff137819 */ /* 0x004fe20000011412 */
[----:B------:R-:W-:Y:S06]  /*22d0*/  BRA `(.L_x_1353) ;  /* 0x0000000c00107947 */ /* 0x000fec0003800000 */
.L_x_1349:
        /* <DEDUP_REMOVED lines=9> */
.L_x_1357:
[----:B------:R-:W2:Y:S02]  /*2370*/  LDG.E.U16 R4, desc[UR36][R4.64] ;  /* 0x0000002404047981 */ /* 0x000ea4000c1e1500 */
[----:B--2---:R-:W-:-:S06]  /*2380*/  HADD2.F32 R18, -RZ, R4.H0_H0 ;  /* 0x20000004ff127230 */ /* 0x004fcc0000004100 */
[----:B------:R-:W0:Y:S01]  /*2390*/  F2I.S64.TRUNC R18, R18 ;  /* 0x0000001200127311 */ /* 0x000e22000020d900 */
[----:B------:R-:W-:Y:S05]  /*23a0*/  BRA `(.L_x_1353) ;  /* 0x0000000800dc7947 */ /* 0x000fea0003800000 */
.L_x_1356:
        /* <DEDUP_REMOVED lines=9> */
.L_x_1359:
[----:B------:R-:W2:Y:S02]  /*2440*/  LDG.E.U16 R4, desc[UR36][R4.64] ;  /* 0x0000002404047981 */ /* 0x000ea4000c1e1500 */
[----:B--2---:R-:W-:-:S06]  /*2450*/  HADD2.F32 R18, -RZ, R4.H0_H0 ;  /* 0x20000004ff127230 */ /* 0x004fcc0000004100 */
[----:B------:R-:W0:Y:S01]  /*2460*/  F2I.S64.TRUNC R18, R18 ;  /* 0x0000001200127311 */ /* 0x000e22000020d900 */
[----:B------:R-:W-:Y:S05]  /*2470*/  BRA `(.L_x_1353) ;  /* 0x0000000800a87947 */ /* 0x000fea0003800000 */
.L_x_1358:
[----:B------:R-:W2:Y:S02]  /*2480*/  LDG.E.64 R4, desc[UR36][R4.64] ;  /* 0x0000002404047981 */ /* 0x000ea4000c1e1b00 */
[----:B--2---:R0:W1:Y:S01]  /*2490*/  F2I.S64.F64.TRUNC R18, R4 ;  /* 0x0000000400127311 */ /* 0x004062000030d900 */
[----:B------:R-:W-:Y:S05]  /*24a0*/  BRA `(.L_x_1353) ;  /* 0x00000008009c7947 */ /* 0x000fea0003800000 */
.L_x_1348:
        /* <DEDUP_REMOVED lines=9> */
[----:B------:R-:W-:Y:S01]  /*2540*/  HFMA2.MMA R19, -RZ, RZ, 0, 0 ;  /* 0x00000000ff137435 */ /* 0x000fe200000001ff */
[----:B--2---:R-:W-:-:S04]  /*2550*/  ISETP.NE.AND P0, PT, R4, RZ, PT ;  /* 0x000000ff0400720c */ /* 0x004fc80003f05270 */
[----:B------:R-:W-:Y:S01]  /*2560*/  SEL R18, RZ, 0x1, !P0 ;  /* 0x00000001ff127807 */ /* 0x000fe20004000000 */
[----:B------:R-:W-:Y:S08]  /*2570*/  BRA `(.L_x_1353) ;  /* 0x0000000800687947 */ /* 0x000ff00003800000 */
.L_x_1362:
[----:B------:R-:W2:Y:S02]  /*2580*/  LDG.E.64 R4, desc[UR36][R4.64] ;  /* 0x0000002404047981 */ /* 0x000ea4000c1e1b00 */
[----:B--2---:R0:W1:Y:S01]  /*2590*/  F2I.S64.F64.TRUNC R18, R4 ;  /* 0x0000000400127311 */ /* 0x004062000030d900 */
[----:B------:R-:W-:Y:S05]  /*25a0*/  BRA `(.L_x_1353) ;  /* 0x00000008005c7947 */ /* 0x000fea0003800000 */
.L_x_1361:
        /* <DEDUP_REMOVED lines=24> */
[----:B------:R-:W-:-:S04]  /*2730*/  LOP3.LUT R3, R3, 0x80000000, R0, 0xf8, !PT ;  /* 0x8000000003037812 */ /* 0x000fc800078ef800 */
[----:B------:R0:W1:Y:S01]  /*2740*/  F2I.S64.TRUNC R18, R3 ;  /* 0x0000000300127311 */ /* 0x000062000020d900 */
[----:B------:R-:W-:Y:S05]  /*2750*/  BRA `(.L_x_1353) ;  /* 0x0000000400f07947 */ /* 0x000fea0003800000 */
.L_x_1364:
        /* <DEDUP_REMOVED lines=14> */
.L_x_1363:
[----:B------:R-:W2:Y:S02]  /*2840*/  LDG.E.U16 R18, desc[UR36][R4.64] ;  /* 0x0000002404127981 */ /* 0x000ea4000c1e1500 */
[----:B--2---:R-:W-:-:S06]  /*2850*/  IMAD.U32 R18, R18, 0x10000, RZ ;  /* 0x0001000012127824 */ /* 0x004fcc00078e00ff */
[----:B------:R-:W0:Y:S01]  /*2860*/  F2I.S64.TRUNC R18, R18 ;  /* 0x0000001200127311 */ /* 0x000e22000020d900 */
[----:B------:R-:W-:Y:S05]  /*2870*/  BRA `(.L_x_1353) ;  /* 0x0000000400a87947 */ /* 0x000fea0003800000 */
.L_x_1360:
        /* <DEDUP_REMOVED lines=11> */
.L_x_1367:
        /* <DEDUP_REMOVED lines=21> */
.L_x_1371:
[----:B------:R-:W-:Y:S05]  /*2a80*/  BSYNC B1 ;  /* 0x0000000000017941 */ /* 0x000fea0003800000 */
.L_x_1370:
[----:B------:R-:W-:Y:S01]  /*2a90*/  IMAD.SHL.U32 R2, R2, 0x100000, RZ ;  /* 0x0010000002027824 */ /* 0x000fe200078e00ff */
[----:B------:R-:W-:-:S04]  /*2aa0*/  LEA R3, R0, 0x3b800000, 0x17 ;  /* 0x3b80000000037811 */ /* 0x000fc800078eb8ff */
[----:B------:R-:W-:-:S07]  /*2ab0*/  LOP3.LUT R18, R3, R2, R18, 0xfe, !PT ;  /* 0x0000000203127212 */ /* 0x000fce00078efe12 */
.L_x_1369:
[----:B------:R-:W-:Y:S05]  /*2ac0*/  BSYNC B0 ;  /* 0x0000000000007941 */ /* 0x000fea0003800000 */
.L_x_1368:
[----:B------:R-:W1:Y:S01]  /*2ad0*/  F2I.S64.TRUNC R18, R18 ;  /* 0x0000001200127311 */ /* 0x000e62000020d900 */
[----:B------:R-:W-:Y:S05]  /*2ae0*/  BRA `(.L_x_1353) ;  /* 0x00000004000c7947 */ /* 0x000fea0003800000 */
.L_x_1366:
        /* <DEDUP_REMOVED lines=21> */
.L_x_1375:
[----:B------:R-:W-:Y:S05]  /*2c40*/  BSYNC B1 ;  /* 0x0000000000017941 */ /* 0x000fea0003800000 */
.L_x_1374:
[----:B------:R-:W-:Y:S01]  /*2c50*/  IMAD.SHL.U32 R2, R2, 0x200000, RZ ;  /* 0x0020000002027824 */ /* 0x000fe200078e00ff */
[----:B------:R-:W-:-:S04]  /*2c60*/  LEA R3, R0, 0x37800000, 0x17 ;  /* 0x3780000000037811 */ /* 0x000fc800078eb8ff */
[----:B------:R-:W-:-:S07]  /*2c70*/  LOP3.LUT R18, R3, R2, R18, 0xfe, !PT ;  /* 0x0000000203127212 */ /* 0x000fce00078efe12 */
.L_x_1373:
[----:B------:R-:W-:Y:S05]  /*2c80*/  BSYNC B0 ;  /* 0x0000000000007941 */ /* 0x000fea0003800000 */
.L_x_1372:
[----:B------:R-:W2:Y:S01]  /*2c90*/  F2I.S64.TRUNC R18, R18 ;  /* 0x0000001200127311 */ /* 0x000ea2000020d900 */
[----:B------:R-:W-:Y:S05]  /*2ca0*/  BRA `(.L_x_1353) ;  /* 0x00000000009c7947 */ /* 0x000fea0003800000 */
.L_x_1365:
        /* <DEDUP_REMOVED lines=14> */
.L_x_1379:
[----:B------:R-:W-:Y:S05]  /*2d90*/  BSYNC B0 ;  /* 0x0000000000007941 */ /* 0x000fea0003800000 */
.L_x_1378:
[----:B------:R-:W0:Y:S01]  /*2da0*/  F2I.S64.TRUNC R18, R18 ;  /* 0x0000001200127311 */ /* 0x000e22000020d900 */
[----:B------:R-:W-:Y:S05]  /*2db0*/  BRA `(.L_x_1353) ;  /* 0x0000000000587947 */ /* 0x000fea0003800000 */
.L_x_1352:
        /* <DEDUP_REMOVED lines=16> */
.L_x_1380:
[----:B------:R-:W-:Y:S01]  /*2ec0*/  CS2R R18, SRZ ;  /* 0x0000000000127805 */ /* 0x000fe2000001ff00 */
[----:B------:R-:W-:Y:S06]  /*2ed0*/  BRA `(.L_x_1353) ;  /* 0x0000000000107947 */ /* 0x000fec0003800000 */
.L_x_1377:
[----:B------:R0:W5:Y:S01]  /*2ee0*/  LDG.E.64 R18, desc[UR36][R4.64] ;  /* 0x0000002404127981 */ /* 0x000162000c1e1b00 */
[----:B------:R-:W-:Y:S05]  /*2ef0*/  BRA `(.L_x_1353) ;  /* 0x0000000000087947 */ /* 0x000fea0003800000 */
.L_x_1376:
[----:B------:R0:W5:Y:S01]  /*2f00*/  LDG.E R18, desc[UR36][R4.64] ;  /* 0x0000002404127981 */ /* 0x000162000c1e1900 */
[----:B------:R-:W-:-:S07]  /*2f10*/  IMAD.MOV.U32 R19, RZ, RZ, RZ ;  /* 0x000000ffff137224 */ /* 0x000fce00078e00ff */
.L_x_1353:
[----:B------:R-:W-:-:S07]  /*2f20*/  VIADD R27, R27, 0x80 ;  /* 0x000000801b1b7836 */ /* 0x000fce0000000000 */
.L_x_1347:
[----:B------:R-:W-:Y:S05]  /*2f30*/  BSYNC B6 ;  /* 0x0000000000067941 */ /* 0x000fea0003800000 */
.L_x_1346:
[----:B------:R-:W-:Y:S01]  /*2f40*/  ISETP.GE.AND P0, PT, R27, R26, PT ;  /* 0x0000001a1b00720c */ /* 0x000fe20003f06270 */
[----:B------:R-:W-:-:S12]  /*2f50*/  BSSY B6, `(.L_x_1381) ;  /* 0x00000eb000067945 */ /* 0x000fd80003800000 */
[----:B------:R-:W-:Y:S05]  /*2f60*/  @P0 BRA `(.L_x_1382) ;  /* 0x0000000c00a40947 */ /* 0x000fea0003800000 */
[----:B01----:R-:W2:Y:S01]  /*2f70*/  LDC.U8 R4, c[0x0][0x294] ;  /* 0x0000a500ff047b82 */ /* 0x003ea20000000000 */
[----:B------:R-:W-:Y:S01]  /*2f80*/  IMAD R27, R35, 0x200, R27 ;  /* 0x00000200231b7824 */ /* 0x000fe200078e021b */
[----:B------:R-:W-:-:S03]  /*2f90*/  ULDC UR4, c[0x0][0x298] ;  /* 0x0000a60000047ab9 */ /* 0x000fc60000000800 */
[----:B------:R-:W-:-:S03]  /*2fa0*/  IMAD R27, R27, UR4, RZ ;  /* 0x000000041b1b7c24 */ /* 0x000fc6000f8e02ff */
[----:B------:R-:W0:Y:S01]  /*2fb0*/  LDC.64 R2, c[0x0][0x288] ;  /* 0x0000a200ff027b82 */ /* 0x000e220000000a00 */
[----:B--2---:R-:W-:-:S04]  /*2fc0*/  PRMT R0, R4, 0x9910, RZ ;  /* 0x0000991004007816 */ /* 0x004fc800000000ff */
        /* <DEDUP_REMOVED lines=15> */
.L_x_1386:
[----:B------:R0:W5:Y:S01]  /*30c0*/  LDG.E.U8 R16, desc[UR36][R2.64] ;  /* 0x0000002402107981 */ /* 0x000162000c1e1100 */
[----:B------:R-:W-:Y:S01]  /*30d0*/  IMAD.MOV.U32 R17, RZ, RZ, RZ ;  /* 0x000000ffff117224 */ /* 0x000fe200078e00ff */
[----:B------:R-:W-:Y:S06]  /*30e0*/  BRA `(.L_x_1382) ;  /* 0x0000000c00447947 */ /* 0x000fec0003800000 */
.L_x_1385:
        /* <DEDUP_REMOVED lines=8> */
.L_x_1389:
[----:B------:R-:W2:Y:S02]  /*3170*/  LDG.E R16, desc[UR36][R2.64] ;  /* 0x0000002402107981 */ /* 0x000ea4000c1e1900 */
[----:B--2---:R-:W-:Y:S01]  /*3180*/  SHF.R.S32.HI R17, RZ, 0x1f, R16 ;  /* 0x0000001fff117819 */ /* 0x004fe20000011410 */
[----:B------:R-:W-:Y:S06]  /*3190*/  BRA `(.L_x_1382) ;  /* 0x0000000c00187947 */ /* 0x000fec0003800000 */
.L_x_1388:
[----:B------:R-:W2:Y:S02]  /*31a0*/  LDG.E.S16 R16, desc[UR36][R2.64] ;  /* 0x0000002402107981 */ /* 0x000ea4000c1e1700 */
[----:B--2---:R-:W-:Y:S01]  /*31b0*/  SHF.R.S32.HI R17, RZ, 0x1f, R16 ;  /* 0x0000001fff117819 */ /* 0x004fe20000011410 */
[----:B------:R-:W-:Y:S06]  /*31c0*/  BRA `(.L_x_1382) ;  /* 0x0000000c000c7947 */ /* 0x000fec0003800000 */
.L_x_1384:
        /* <DEDUP_REMOVED lines=9> */
.L_x_1391:
[----:B------:R-:W2:Y:S02]  /*3260*/  LDG.E.U16 R2, desc[UR36][R2.64] ;  /* 0x0000002402027981 */ /* 0x000ea4000c1e1500 */
[----:B--2---:R-:W-:-:S06]  /*3270*/  HADD2.F32 R16, -RZ, R2.H0_H0 ;  /* 0x20000002ff107230 */ /* 0x004fcc0000004100 */
[----:B------:R-:W0:Y:S01]  /*3280*/  F2I.S64.TRUNC R16, R16 ;  /* 0x0000001000107311 */ /* 0x000e22000020d900 */
[----:B------:R-:W-:Y:S05]  /*3290*/  BRA `(.L_x_1382) ;  /* 0x0000000800d87947 */ /* 0x000fea0003800000 */
.L_x_1390:
        /* <DEDUP_REMOVED lines=9> */
.L_x_1393:
[----:B------:R-:W2:Y:S02]  /*3330*/  LDG.E.U16 R2, desc[UR36][R2.64] ;  /* 0x0000002402027981 */ /* 0x000ea4000c1e1500 */
[----:B--2---:R-:W-:-:S06]  /*3340*/  HADD2.F32 R16, -RZ, R2.H0_H0 ;  /* 0x20000002ff107230 */ /* 0x004fcc0000004100 */
[----:B------:R-:W0:Y:S01]  /*3350*/  F2I.S64.TRUNC R16, R16 ;  /* 0x0000001000107311 */ /* 0x000e22000020d900 */
[----:B------:R-:W-:Y:S05]  /*3360*/  BRA `(.L_x_1382) ;  /* 0x0000000800a47947 */ /* 0x000fea0003800000 */
.L_x_1392:
[----:B------:R-:W2:Y:S02]  /*3370*/  LDG.E.64 R2, desc[UR36][R2.64] ;  /* 0x0000002402027981 */ /* 0x000ea4000c1e1b00 */
[----:B--2---:R0:W1:Y:S01]  /*3380*/  F2I.S64.F64.TRUNC R16, R2 ;  /* 0x0000000200107311 */ /* 0x004062000030d900 */
[----:B------:R-:W-:Y:S05]  /*3390*/  BRA `(.L_x_1382) ;  /* 0x0000000800987947 */ /* 0x000fea0003800000 */
.L_x_1383:
        /* <DEDUP_REMOVED lines=13> */
.L_x_1396:
[----:B------:R-:W2:Y:S02]  /*3470*/  LDG.E.64 R2, desc[UR36][R2.64] ;  /* 0x0000002402027981 */ /* 0x000ea4000c1e1b00 */
[----:B--2---:R0:W1:Y:S01]  /*3480*/  F2I.S64.F64.TRUNC R16, R2 ;  /* 0x0000000200107311 */ /* 0x004062000030d900 */
[----:B------:R-:W-:Y:S05]  /*3490*/  BRA `(.L_x_1382) ;  /* 0x0000000800587947 */ /* 0x000fea0003800000 */
.L_x_1395:
        /* <DEDUP_REMOVED lines=16> */
[C---:B------:R-:W-:Y:S02]  /*35a0*/  ISETP.GT.U32.AND P0, PT, R5.reuse, 0x4, PT ;  /* 0x000000040500780c */ /* 0x040fe40003f04070 */
[----:B------:R-:W-:-:S04]  /*35b0*/  IADD3 R5, R5, -0x4, RZ ;  /* 0xfffffffc05057810 */ /* 0x000fc80007ffe0ff */
        /* <DEDUP_REMOVED lines=9> */
.L_x_1398:
        /* <DEDUP_REMOVED lines=14> */
.L_x_1397:
[----:B------:R-:W2:Y:S02]  /*3730*/  LDG.E.U16 R16, desc[UR36][R2.64] ;  /* 0x0000002402107981 */ /* 0x000ea4000c1e1500 */
[----:B--2---:R-:W-:-:S06]  /*3740*/  IMAD.U32 R16, R16, 0x10000, RZ ;  /* 0x0001000010107824 */ /* 0x004fcc00078e00ff */
[----:B------:R-:W0:Y:S01]  /*3750*/  F2I.S64.TRUNC R16, R16 ;  /* 0x0000001000107311 */ /* 0x000e22000020d900 */
[----:B------:R-:W-:Y:S05]  /*3760*/  BRA `(.L_x_1382) ;  /* 0x0000000400a47947 */ /* 0x000fea0003800000 */
.L_x_1394:
        /* <DEDUP_REMOVED lines=11> */
.L_x_1401:
        /* <DEDUP_REMOVED lines=21> */
.L_x_1405:
[----:B------:R-:W-:Y:S05]  /*3970*/  BSYNC B1 ;  /* 0x0000000000017941 */ /* 0x000fea0003800000 */
.L_x_1404:
[----:B------:R-:W-:Y:S01]  /*3980*/  IMAD.SHL.U32 R2, R2, 0x100000, RZ ;  /* 0x0010000002027824 */ /* 0x000fe200078e00ff */
[----:B------:R-:W-:-:S04]  /*3990*/  LEA R3, R0, 0x3b800000, 0x17 ;  /* 0x3b80000000037811 */ /* 0x000fc800078eb8ff */
[----:B------:R-:W-:-:S07]  /*39a0*/  LOP3.LUT R16, R3, R2, R16, 0xfe, !PT ;  /* 0x0000000203107212 */ /* 0x000fce00078efe10 */
.L_x_1403:
[----:B------:R-:W-:Y:S05]  /*39b0*/  BSYNC B0 ;  /* 0x0000000000007941 */ /* 0x000fea0003800000 */
.L_x_1402:
[----:B------:R-:W0:Y:S01]  /*39c0*/  F2I.S64.TRUNC R16, R16 ;  /* 0x0000001000107311 */ /* 0x000e22000020d900 */
[----:B------:R-:W-:Y:S05]  /*39d0*/  BRA `(.L_x_1382) ;  /* 0x0000000400087947 */ /* 0x000fea0003800000 */
.L_x_1400:
        /* <DEDUP_REMOVED lines=21> */
.L_x_1409:
[----:B------:R-:W-:Y:S05]  /*3b30*/  BSYNC B1 ;  /* 0x0000000000017941 */ /* 0x000fea0003800000 */
.L_x_1408:
[----:B------:R-:W-:Y:S01]  /*3b40*/  IMAD.SHL.U32 R2, R2, 0x200000, RZ ;  /* 0x0020000002027824 */ /* 0x000fe200078e00ff */
[----:B------:R-:W-:-:S04]  /*3b50*/  LEA R3, R0, 0x37800000, 0x17 ;  /* 0x3780000000037811 */ /* 0x000fc800078eb8ff */
[----:B------:R-:W-:-:S07]  /*3b60*/  LOP3.LUT R16, R3, R2, R16, 0xfe, !PT ;  /* 0x0000000203107212 */ /* 0x000fce00078efe10 */
.L_x_1407:
[----:B------:R-:W-:Y:S05]  /*3b70*/  BSYNC B0 ;  /* 0x0000000000007941 */ /* 0x000fea0003800000 */
.L_x_1406:
[----:B------:R-:W0:Y:S01]  /*3b80*/  F2I.S64.TRUNC R16, R16 ;  /* 0x0000001000107311 */ /* 0x000e22000020d900 */
[----:B------:R-:W-:Y:S05]  /*3b90*/  BRA `(.L_x_1382) ;  /* 0x0000000000987947 */ /* 0x000fea0003800000 */
.L_x_1399:
        /* <DEDUP_REMOVED lines=14> */
.L_x_1413:
[----:B------:R-:W-:Y:S05]  /*3c80*/  BSYNC B0 ;  /* 0x0000000000007941 */ /* 0x000fea0003800000 */
.L_x_1412:
[----:B------:R-:W0:Y:S01]  /*3c90*/  F2I.S64.TRUNC R16, R16 ;  /* 0x0000001000107311 */ /* 0x000e22000020d900 */
[----:B------:R-:W-:Y:S05]  /*3ca0*/  BRA `(.L_x_1382) ;  /* 0x0000000000547947 */ /* 0x000fea0003800000 */
.L_x_1387:
        /* <DEDUP_REMOVED lines=16> */
.L_x_1414:
[----:B------:R-:W-:Y:S05]  /*3db0*/  BRA `(.L_x_1382) ;  /* 0x0000000000107947 */ /* 0x000fea0003800000 */
.L_x_1411:
[----:B------:R0:W5:Y:S01]  /*3dc0*/  LDG.E.64 R16, desc[UR36][R2.64] ;  /* 0x0000002402107981 */ /* 0x000162000c1e1b00 */
[----:B------:R-:W-:Y:S05]  /*3dd0*/  BRA `(.L_x_1382) ;  /* 0x0000000000087947 */ /* 0x000fea0003800000 */
.L_x_1410:
[----:B------:R0:W5:Y:S01]  /*3de0*/  LDG.E R16, desc[UR36][R2.64] ;  /* 0x0000002402107981 */ /* 0x000162000c1e1900 */
[----:B------:R-:W-:-:S07]  /*3df0*/  IMAD.MOV.U32 R17, RZ, RZ, RZ ;  /* 0x000000ffff117224 */ /* 0x000fce00078e00ff */
.L_x_1382:
[----:B------:R-:W-:Y:S05]  /*3e00*/  BSYNC B6 ;  /* 0x0000000000067941 */ /* 0x000fea0003800000 */
.L_x_1381:
[----:B------:R-:W2:Y:S01]  /*3e10*/  S2R R34, SR_TID.X ;  /* 0x0000000000227919 */ /* 0x000ea20000002100 */
[----:B------:R-:W0:Y:S01]  /*3e20*/  LDC R37, c[0x0][0x210] ;  /* 0x00008400ff257b82 */ /* 0x000e220000000800 */
[----:B------:R-:W-:Y:S07]  /*3e30*/  BSSY B1, `(.L_x_1415) ;  /* 0x0000174000017945 */ /* 0x000fee0003800000 */
[----:B------:R-:W3:Y:S01]  /*3e40*/  LDC.64 R8, c[0x0][0x228] ;  /* 0x00008a00ff087b82 */ /* 0x000ee20000000a00 */
[----:B0-----:R-:W-:-:S05]  /*3e50*/  IMAD R3, R35, -0x200, R37 ;  /* 0xfffffe0023037824 */ /* 0x001fca00078e0225 */
[----:B--2---:R-:W-:Y:S02]  /*3e60*/  ISETP.GE.AND P1, PT, R34, R3, PT ;  /* 0x000000032200720c */ /* 0x004fe40003f26270 */
[----:B---3--:R-:W-:-:S04]  /*3e70*/  IADD3 R0, P0, R8, -0x1, RZ ;  /* 0xffffffff08007810 */ /* 0x008fc80007f1e0ff */
[----:B------:R-:W-:-:S07]  /*3e80*/  IADD3.X R2, R9, -0x1, RZ, P0, !PT ;  /* 0xffffffff09027810 */ /* 0x000fce00007fe4ff */
[----:B------:R-:W-:Y:S05]  /*3e90*/  @P1 BRA `(.L_x_1416) ;  /* 0x0000001400b41947 */ /* 0x000fea0003800000 */
[----:B------:R-:W-:Y:S01]  /*3ea0*/  ISETP.GE.U32.AND P0, PT, R8, 0x1, PT ;  /* 0x000000010800780c */ /* 0x000fe20003f06070 */
[----:B------:R-:W-:Y:S01]  /*3eb0*/  ULDC.64 UR4, c[0x0][0x220] ;  /* 0x0000880000047ab9 */ /* 0x000fe20000000a00 */
[----:B------:R-:W-:Y:S01]  /*3ec0*/  CS2R R6, SRZ ;  /* 0x0000000000067805 */ /* 0x000fe2000001ff00 */
[----:B-1--45:R-:W-:Y:S01]  /*3ed0*/  IMAD R3, R23, UR4, RZ ;  /* 0x0000000417037c24 */ /* 0x032fe2000f8e02ff */
[----:B------:R-:W-:Y:S01]  /*3ee0*/  ISETP.GE.AND.EX P0, PT, R9, RZ, PT, P0 ;  /* 0x000000ff0900720c */ /* 0x000fe20003f06300 */
[----:B------:R-:W-:-:S04]  /*3ef0*/  IMAD.WIDE.U32 R32, R22, UR4, RZ ;  /* 0x0000000416207c25 */ /* 0x000fc8000f8e00ff */
[----:B------:R-:W-:-:S08]  /*3f00*/  IMAD R3, R22, UR5, R3 ;  /* 0x0000000516037c24 */ /* 0x000fd0000f8e0203 */
[----:B------:R-:W-:Y:S05]  /*3f10*/  @!P0 BRA `(.L_x_1416) ;  /* 0x0000001400948947 */ /* 0x000fea0003800000 */
[----:B------:R-:W0:Y:S01]  /*3f20*/  LDC.64 R10, c[0x0][0x270] ;  /* 0x00009c00ff0a7b82 */ /* 0x000e220000000a00 */
[----:B------:R-:W-:Y:S01]  /*3f30*/  ISETP.GE.U32.AND P0, PT, R0, 0x3, PT ;  /* 0x000000030000780c */ /* 0x000fe20003f06070 */
[----:B------:R-:W-:Y:S01]  /*3f40*/  IMAD.IADD R31, R33, 0x1, R3 ;  /* 0x00000001211f7824 */ /* 0x000fe200078e0203 */
[----:B------:R-:W-:Y:S01]  /*3f50*/  LOP3.LUT R3, R8, 0x3, RZ, 0xc0, !PT ;  /* 0x0000000308037812 */ /* 0x000fe200078ec0ff */
[----:B------:R-:W-:Y:S01]  /*3f60*/  IMAD.MOV.U32 R0, RZ, RZ, RZ ;  /* 0x000000ffff007224 */ /* 0x000fe200078e00ff */
[----:B------:R-:W-:Y:S01]  /*3f70*/  ISETP.GE.U32.AND.EX P0, PT, R2, RZ, PT, P0 ;  /* 0x000000ff0200720c */ /* 0x000fe20003f06100 */
[----:B------:R-:W-:Y:S01]  /*3f80*/  IMAD.MOV.U32 R2, RZ, RZ, RZ ;  /* 0x000000ffff027224 */ /* 0x000fe200078e00ff */
[----:B------:R-:W-:-:S11]  /*3f90*/  CS2R R6, SRZ ;  /* 0x0000000000067805 */ /* 0x000fd6000001ff00 */
[----:B------:R-:W-:Y:S05]  /*3fa0*/  @!P0 BRA `(.L_x_1417) ;  /* 0x0000001000988947 */ /* 0x000fea0003800000 */
[----:B------:R-:W-:Y:S01]  /*3fb0*/  IADD3 R4, P2, -R3, R8, RZ ;  /* 0x0000000803047210 */ /* 0x000fe20007f5e1ff */
[----:B------:R-:W-:Y:S01]  /*3fc0*/  ULDC.64 UR4, c[0x0][0x218] ;  /* 0x0000860000047ab9 */ /* 0x000fe20000000a00 */
[----:B0-----:R-:W-:Y:S01]  /*3fd0*/  IMAD.WIDE.U32 R12, R10, 0x8, RZ ;  /* 0x000000080a0c7825 */ /* 0x001fe200078e00ff */
[----:B------:R-:W-:Y:S01]  /*3fe0*/  BSSY B0, `(.L_x_1417) ;  /* 0x0000122000007945 */ /* 0x000fe20003800000 */
[----:B------:R-:W-:Y:S02]  /*3ff0*/  ISETP.GT.U32.AND P0, PT, R4, RZ, PT ;  /* 0x000000ff0400720c */ /* 0x000fe40003f04070 */
[----:B------:R-:W-:Y:S01]  /*4000*/  IADD3.X R5, R9, -0x1, RZ, P2, !PT ;  /* 0xffffffff09057810 */ /* 0x000fe200017fe4ff */
[----:B------:R-:W-:Y:S01]  /*4010*/  IMAD.SHL.U32 R3, R11, 0x8, RZ ;  /* 0x000000080b037824 */ /* 0x000fe200078e00ff */
[C---:B------:R-:W-:Y:S01]  /*4020*/  LEA R22, P2, R32.reuse, UR4, 0x3 ;  /* 0x0000000420167c11 */ /* 0x040fe2000f8418ff */
[----:B------:R-:W-:Y:S01]  /*4030*/  IMAD.MOV.U32 R0, RZ, RZ, RZ ;  /* 0x000000ffff007224 */ /* 0x000fe200078e00ff */
[----:B------:R-:W-:Y:S01]  /*4040*/  ISETP.GT.AND.EX P0, PT, R5, RZ, PT, P0 ;  /* 0x000000ff0500720c */ /* 0x000fe20003f04300 */
[----:B------:R-:W-:Y:S01]  /*4050*/  IMAD.MOV.U32 R2, RZ, RZ, RZ ;  /* 0x000000ffff027224 */ /* 0x000fe200078e00ff */
[----:B------:R-:W-:Y:S01]  /*4060*/  LEA.HI.X R23, R32, UR5, R31, 0x3, P2 ;  /* 0x0000000520177c11 */ /* 0x000fe200090f1c1f */
        /* <DEDUP_REMOVED lines=8> */
.L_x_1420:
[----:B------:R-:W-:Y:S01]  /*40f0*/  MOV R14, R22 ;  /* 0x00000016000e7202 */ /* 0x000fe20000000f00 */
[----:B------:R-:W-:Y:S02]  /*4100*/  IMAD.MOV.U32 R15, RZ, RZ, R23 ;  /* 0x000000ffff0f7224 */ /* 0x000fe400078e0017 */
[----:B------:R-:W-:-:S04]  /*4110*/  IMAD.U32 R11, R0, 0x8, R1 ;  /* 0x00000008000b7824 */ /* 0x000fc800078e0001 */
[----:B------:R-:W2:Y:S04]  /*4120*/  LDG.E.64 R14, desc[UR36][R14.64] ;  /* 0x000000240e0e7981 */ /* 0x000ea8000c1e1b00 */
[----:B------:R-:W2:Y:S01]  /*4130*/  LDL.64 R20, [R11+0x18] ;  /* 0x000018000b147983 */ /* 0x000ea20000100a00 */
[----:B------:R-:W-:-:S03]  /*4140*/  IADD3 R22, P2, R22, R12, RZ ;  /* 0x0000000c16167210 */ /* 0x000fc60007f5e0ff */
[----:B------:R-:W3:Y:S02]  /*4150*/  LDL.64 R28, [R11+0x20] ;  /* 0x000020000b1c7983 */ /* 0x000ee40000100a00 */
[----:B------:R-:W-:-:S05]  /*4160*/  IMAD.X R23, R23, 0x1, R3, P2 ;  /* 0x0000000117177824 */ /* 0x000fca00010e0603 */
[----:B------:R-:W3:Y:S01]  /*4170*/  LDG.E.64 R26, desc[UR36][R22.64] ;  /* 0x00000024161a7981 */ /* 0x000ee2000c1e1b00 */
[----:B------:R-:W-:-:S04]  /*4180*/  LOP3.LUT R7, R7, R6, RZ, 0x3c, !PT ;  /* 0x0000000607077212 */ /* 0x000fc800078e3cff */
[----:B------:R-:W-:-:S04]  /*4190*/  LOP3.LUT R6, R7, R6, RZ, 0x3c, !PT ;  /* 0x0000000607067212 */ /* 0x000fc800078e3cff */
[----:B------:R-:W-:Y:S01]  /*41a0*/  LOP3.LUT R7, R7, R6, RZ, 0x3c, !PT ;  /* 0x0000000607077212 */ /* 0x000fe200078e3cff */
[-C--:B--2---:R-:W-:Y:S02]  /*41b0*/  IMAD R15, R15, R20.reuse, RZ ;  /* 0x000000140f0f7224 */ /* 0x084fe400078e02ff */
[----:B------:R-:W-:-:S04]  /*41c0*/  IMAD.WIDE.U32 R6, R14, R20, R6 ;  /* 0x000000140e067225 */ /* 0x000fc800078e0006 */
[----:B------:R-:W-:Y:S01]  /*41d0*/  IMAD R21, R14, R21, R15 ;  /* 0x000000150e157224 */ /* 0x000fe200078e020f */
[----:B------:R-:W-:-:S03]  /*41e0*/  IADD3 R14, P2, R22, R12, RZ ;  /* 0x0000000c160e7210 */ /* 0x000fc60007f5e0ff */
[----:B------:R-:W-:Y:S02]  /*41f0*/  IMAD.IADD R7, R7, 0x1, R21 ;  /* 0x0000000107077824 */ /* 0x000fe400078e0215 */
[----:B------:R-:W-:Y:S02]  /*4200*/  IMAD.X R15, R23, 0x1, R3, P2 ;  /* 0x00000001170f7824 */ /* 0x000fe400010e0603 */
[-C--:B---3--:R-:W-:Y:S02]  /*4210*/  IMAD.WIDE.U32 R22, R26, R28.reuse, R6 ;  /* 0x0000001c1a167225 */ /* 0x088fe400078e0006 */
[----:B------:R-:W2:Y:S02]  /*4220*/  LDL.64 R6, [R11+0x28] ;  /* 0x000028000b067983 */ /* 0x000ea40000100a00 */
[----:B------:R-:W-:Y:S01]  /*4230*/  IMAD R27, R27, R28, RZ ;  /* 0x0000001c1b1b7224 */ /* 0x000fe200078e02ff */
[----:B------:R-:W-:Y:S01]  /*4240*/  IADD3 R28, P2, R14, R12, RZ ;  /* 0x0000000c0e1c7210 */ /* 0x000fe20007f5e0ff */
[----:B------:R-:W2:Y:S02]  /*4250*/  LDG.E.64 R20, desc[UR36][R14.64] ;  /* 0x000000240e147981 */ /* 0x000ea4000c1e1b00 */
[----:B------:R-:W-:-:S02]  /*4260*/  IMAD R27, R26, R29, R27 ;  /* 0x0000001d1a1b7224 */ /* 0x000fc400078e021b */
[----:B------:R-:W-:Y:S02]  /*4270*/  IMAD.X R29, R15, 0x1, R3, P2 ;  /* 0x000000010f1d7824 */ /* 0x000fe400010e0603 */
[----:B------:R-:W-:-:S03]  /*4280*/  IMAD.IADD R23, R23, 0x1, R27 ;  /* 0x0000000117177824 */ /* 0x000fc600078e021b */
[----:B------:R-:W3:Y:S04]  /*4290*/  LDG.E.64 R26, desc[UR36][R28.64] ;  /* 0x000000241c1a7981 */ /* 0x000ee8000c1e1b00 */
[----:B------:R-:W3:Y:S01]  /*42a0*/  LDL.64 R14, [R11+0x30] ;  /* 0x000030000b0e7983 */ /* 0x000ee20000100a00 */
[----:B--2---:R-:W-:-:S04]  /*42b0*/  IMAD R21, R21, R6, RZ ;  /* 0x0000000615157224 */ /* 0x004fc800078e02ff */
[C---:B------:R-:W-:Y:S02]  /*42c0*/  IMAD R7, R20.reuse, R7, R21 ;  /* 0x0000000714077224 */ /* 0x040fe400078e0215 */
[----:B------:R-:W-:Y:S01]  /*42d0*/  IMAD.WIDE.U32 R20, R20, R6, R22 ;  /* 0x0000000614147225 */ /* 0x000fe200078e0016 */
[----:B------:R-:W-:-:S03]  /*42e0*/  IADD3 R6, P2, R28, R12, RZ ;  /* 0x0000000c1c067210 */ /* 0x000fc60007f5e0ff */
[----:B------:R-:W-:Y:S02]  /*42f0*/  IMAD.IADD R21, R21, 0x1, R7 ;  /* 0x0000000115157824 */ /* 0x000fe400078e0207 */
[----:B------:R-:W-:Y:S02]  /*4300*/  IMAD.X R7, R29, 0x1, R3, P2 ;  /* 0x000000011d077824 */ /* 0x000fe400010e0603 */
[-C--:B---3--:R-:W-:Y:S02]  /*4310*/  IMAD R27, R27, R14.reuse, RZ ;  /* 0x0000000e1b1b7224 */ /* 0x088fe400078e02ff */
[----:B------:R-:W-:Y:S01]  /*4320*/  IMAD.WIDE.U32 R22, R26, R14, R20 ;  /* 0x0000000e1a167225 */ /* 0x000fe200078e0014 */
[----:B------:R-:W-:Y:S01]  /*4330*/  IADD3 R28, P2, R6, R12, RZ ;  /* 0x0000000c061c7210 */ /* 0x000fe20007f5e0ff */
[----:B------:R-:W2:Y:S02]  /*4340*/  LDG.E.64 R20, desc[UR36][R6.64] ;  /* 0x0000002406147981 */ /* 0x000ea4000c1e1b00 */
[----:B------:R-:W-:-:S02]  /*4350*/  IMAD R27, R26, R15, R27 ;  /* 0x0000000f1a1b7224 */ /* 0x000fc400078e021b */
[----:B------:R-:W2:Y:S01]  /*4360*/  LDL.64 R14, [R11+0x38] ;  /* 0x000038000b0e7983 */ /* 0x000ea20000100a00 */
        /* <DEDUP_REMOVED lines=9> */
[-C--:B---3--:R-:W-:Y:S02]  /*4400*/  IMAD R27, R27, R6.reuse, RZ ;  /* 0x000000061b1b7224 */ /* 0x088fe400078e02ff */
[----:B------:R-:W-:Y:S02]  /*4410*/  IMAD.X R15, R29, 0x1, R3, P2 ;  /* 0x000000011d0f7824 */ /* 0x000fe400010e0603 */
[C---:B------:R-:W-:Y:S02]  /*4420*/  IMAD R27, R26.reuse, R7, R27 ;  /* 0x000000071a1b7224 */ /* 0x040fe400078e021b */
[----:B------:R-:W-:Y:S01]  /*4430*/  IMAD.WIDE.U32 R22, R26, R6, R20 ;  /* 0x000000061a167225 */ /* 0x000fe200078e0014 */
[----:B------:R-:W-:Y:S01]  /*4440*/  IADD3 R28, P2, R14, R12, RZ ;  /* 0x0000000c0e1c7210 */ /* 0x000fe20007f5e0ff */
[----:B------:R-:W2:Y:S04]  /*4450*/  LDG.E.64 R20, desc[UR36][R14.64] ;  /* 0x000000240e147981 */ /* 0x000ea8000c1e1b00 */
[----:B------:R-:W2:Y:S01]  /*4460*/  LDL.64 R6, [R11+0x48] ;  /* 0x000048000b067983 */ /* 0x000ea20000100a00 */
[----:B------:R-:W-:-:S02]  /*4470*/  IMAD.X R29, R15, 0x1, R3, P2 ;  /* 0x000000010f1d7824 */ /* 0x000fc400010e0603 */
        /* <DEDUP_REMOVED lines=24> */
[----:B---3--:R-:W-:Y:S02]  /*4600*/  IMAD R27, R27, R6, RZ ;  /* 0x000000061b1b7224 */ /* 0x008fe400078e02ff */
[----:B------:R-:W-:Y:S01]  /*4610*/  IMAD.X R15, R29, 0x1, R3, P2 ;  /* 0x000000011d0f7824 */ /* 0x000fe200010e0603 */
[----:B------:R-:W-:Y:S01]  /*4620*/  IADD3 R28, P2, R14, R12, RZ ;  /* 0x0000000c0e1c7210 */ /* 0x000fe20007f5e0ff */
[C---:B------:R-:W-:Y:S02]  /*4630*/  IMAD R27, R26.reuse, R7, R27 ;  /* 0x000000071a1b7224 */ /* 0x040fe400078e021b */
[----:B------:R-:W-:Y:S02]  /*4640*/  IMAD.WIDE.U32 R22, R26, R6, R20 ;  /* 0x000000061a167225 */ /* 0x000fe400078e0014 */
        /* <DEDUP_REMOVED lines=9> */
[----:B------:R-:W-:Y:S01]  /*46e0*/  IADD3 R6, P2, R28, R12, RZ ;  /* 0x0000000c1c067210 */ /* 0x000fe20007f5e0ff */
[----:B------:R-:W2:Y:S02]  /*46f0*/  LDL.64 R22, [R11+0x78] ;  /* 0x000078000b167983 */ /* 0x000ea40000100a00 */
[----:B------:R-:W-:Y:S02]  /*4700*/  IMAD.IADD R21, R21, 0x1, R7 ;  /* 0x0000000115157824 */ /* 0x000fe400078e0207 */
[----:B---3--:R-:W-:Y:S02]  /*4710*/  IMAD R27, R27, R14, RZ ;  /* 0x0000000e1b1b7224 */ /* 0x008fe400078e02ff */
[----:B------:R-:W-:-:S02]  /*4720*/  IMAD.X R7, R29, 0x1, R3, P2 ;  /* 0x000000011d077824 */ /* 0x000fc400010e0603 */
[C---:B------:R-:W-:Y:S01]  /*4730*/  IMAD R27, R26.reuse, R15, R27 ;  /* 0x0000000f1a1b7224 */ /* 0x040fe200078e021b */
[----:B------:R-:W3:Y:S01]  /*4740*/  LDL.64 R28, [R11+0x80] ;  /* 0x000080000b1c7983 */ /* 0x000ee20000100a00 */
[----:B------:R-:W-:-:S03]  /*4750*/  IMAD.WIDE.U32 R14, R26, R14, R20 ;  /* 0x0000000e1a0e7225 */ /* 0x000fc600078e0014 */
[----:B------:R0:W2:Y:S01]  /*4760*/  LDG.E.64 R20, desc[UR36][R6.64] ;  /* 0x0000002406147981 */ /* 0x0000a2000c1e1b00 */
[----:B------:R-:W-:Y:S01]  /*4770*/  IMAD.IADD R15, R15, 0x1, R27 ;  /* 0x000000010f0f7824 */ /* 0x000fe200078e021b */
[----:B0-----:R-:W-:-:S05]  /*4780*/  IADD3 R6, P2, R6, R12, RZ ;  /* 0x0000000c06067210 */ /* 0x001fca0007f5e0ff */
[----:B------:R-:W-:-:S05]  /*4790*/  IMAD.X R7, R7, 0x1, R3, P2 ;  /* 0x0000000107077824 */ /* 0x000fca00010e0603 */
[----:B------:R0:W3:Y:S02]  /*47a0*/  LDG.E.64 R26, desc[UR36][R6.64] ;  /* 0x00000024061a7981 */ /* 0x0000e4000c1e1b00 */
[----:B0-----:R-:W-:-:S05]  /*47b0*/  IADD3 R6, P2, R6, R12, RZ ;  /* 0x0000000c06067210 */ /* 0x001fca0007f5e0ff */
[----:B------:R-:W-:Y:S02]  /*47c0*/  IMAD.X R7, R7, 0x1, R3, P2 ;  /* 0x0000000107077824 */ /* 0x000fe400010e0603 */
[-C--:B--2---:R-:W-:Y:S02]  /*47d0*/  IMAD R21, R21, R22.reuse, RZ ;  /* 0x0000001615157224 */ /* 0x084fe400078e02ff */
[----:B------:R-:W-:-:S04]  /*47e0*/  IMAD.WIDE.U32 R14, R20, R22, R14 ;  /* 0x00000016140e7225 */ /* 0x000fc800078e000e */
[----:B------:R-:W-:-:S04]  /*47f0*/  IMAD R21, R20, R23, R21 ;  /* 0x0000001714157224 */ /* 0x000fc800078e0215 */
[----:B------:R-:W-:Y:S02]  /*4800*/  IMAD.IADD R15, R15, 0x1, R21 ;  /* 0x000000010f0f7824 */ /* 0x000fe400078e0215 */
[-C--:B---3--:R-:W-:Y:S02]  /*4810*/  IMAD R21, R27, R28.reuse, RZ ;  /* 0x0000001c1b157224 */ /* 0x088fe400078e02ff */
[----:B------:R-:W-:Y:S01]  /*4820*/  IMAD.WIDE.U32 R22, R26, R28, R14 ;  /* 0x0000001c1a167225 */ /* 0x000fe200078e000e */
[----:B------:R-:W-:-:S03]  /*4830*/  IADD3 R14, P2, R6, R12, RZ ;  /* 0x0000000c060e7210 */ /* 0x000fc60007f5e0ff */
[----:B------:R-:W-:Y:S02]  /*4840*/  IMAD R29, R26, R29, R21 ;  /* 0x0000001d1a1d7224 */ /* 0x000fe400078e0215 */
[----:B------:R-:W2:Y:S04]  /*4850*/  LDG.E.64 R26, desc[UR36][R6.64] ;  /* 0x00000024061a7981 */ /* 0x000ea8000c1e1b00 */
[----:B------:R-:W2:Y:S01]  /*4860*/  LDL.64 R20, [R11+0x88] ;  /* 0x000088000b147983 */ /* 0x000ea20000100a00 */
[----:B------:R-:W-:Y:S02]  /*4870*/  IMAD.X R15, R7, 0x1, R3, P2 ;  /* 0x00000001070f7824 */ /* 0x000fe400010e0603 */
[----:B------:R-:W-:Y:S02]  /*4880*/  IMAD.IADD R23, R23, 0x1, R29 ;  /* 0x0000000117177824 */ /* 0x000fe400078e021d */
[----:B------:R0:W3:Y:S04]  /*4890*/  LDL.64 R28, [R11+0x90] ;  /* 0x000090000b1c7983 */ /* 0x0000e80000100a00 */
[----:B------:R-:W3:Y:S01]  /*48a0*/  LDG.E.64 R6, desc[UR36][R14.64] ;  /* 0x000000240e067981 */ /* 0x000ee2000c1e1b00 */
[----:B------:R-:W-:-:S04]  /*48b0*/  IADD3 R4, P2, R4, -0x10, RZ ;  /* 0xfffffff004047810 */ /* 0x000fc80007f5e0ff */
[----:B------:R-:W-:Y:S02]  /*48c0*/  IADD3.X R5, R5, -0x1, RZ, P2, !PT ;  /* 0xffffffff05057810 */ /* 0x000fe400017fe4ff */
[----:B------:R-:W-:-:S04]  /*48d0*/  ISETP.GT.U32.AND P2, PT, R4, 0xc, PT ;  /* 0x0000000c0400780c */ /* 0x000fc80003f44070 */
[----:B------:R-:W-:Y:S02]  /*48e0*/  ISETP.GT.AND.EX P2, PT, R5, RZ, PT, P2 ;  /* 0x000000ff0500720c */ /* 0x000fe40003f44320 */
[----:B------:R-:W-:-:S05]  /*48f0*/  IADD3 R0, P3, R0, 0x10, RZ ;  /* 0x0000001000007810 */ /* 0x000fca0007f7e0ff */
[----:B------:R-:W-:Y:S02]  /*4900*/  IMAD.X R2, RZ, RZ, R2, P3 ;  /* 0x000000ffff027224 */ /* 0x000fe400018e0602 */
[----:B--2---:R-:W-:-:S04]  /*4910*/  IMAD R27, R27, R20, RZ ;  /* 0x000000141b1b7224 */ /* 0x004fc800078e02ff */
[C---:B0-----:R-:W-:Y:S02]  /*4920*/  IMAD R11, R26.reuse, R21, R27 ;  /* 0x000000151a0b7224 */ /* 0x041fe400078e021b */
[----:B------:R-:W-:-:S04]  /*4930*/  IMAD.WIDE.U32 R20, R26, R20, R22 ;  /* 0x000000141a147225 */ /* 0x000fc800078e0016 */
[----:B------:R-:W-:Y:S02]  /*4940*/  IMAD.IADD R21, R21, 0x1, R11 ;  /* 0x0000000115157824 */ /* 0x000fe400078e020b */
[----:B---3--:R-:W-:Y:S01]  /*4950*/  IMAD R7, R7, R28, RZ ;  /* 0x0000001c07077224 */ /* 0x008fe200078e02ff */
[----:B------:R-:W-:Y:S01]  /*4960*/  IADD3 R22, P4, R14, R12, RZ ;  /* 0x0000000c0e167210 */ /* 0x000fe20007f9e0ff */
[----:B------:R-:W-:-:S04]  /*4970*/  IMAD.WIDE.U32 R20, R6, R28, R20 ;  /* 0x0000001c06147225 */ /* 0x000fc800078e0014 */
[----:B------:R-:W-:Y:S02]  /*4980*/  IMAD R7, R6, R29, R7 ;  /* 0x0000001d06077224 */ /* 0x000fe400078e0207 */
[----:B------:R-:W-:Y:S02]  /*4990*/  IMAD.X R23, R15, 0x1, R3, P4 ;  /* 0x000000010f177824 */ /* 0x000fe400020e0603 */
[----:B------:R-:W-:Y:S02]  /*49a0*/  IMAD.IADD R6, R21, 0x1, R7 ;  /* 0x0000000115067824 */ /* 0x000fe400078e0207 */
[----:B------:R-:W-:Y:S01]  /*49b0*/  IMAD.MOV.U32 R7, RZ, RZ, R20 ;  /* 0x000000ffff077224 */ /* 0x000fe200078e0014 */
[----:B------:R-:W-:Y:S06]  /*49c0*/  @P2 BRA `(.L_x_1420) ;  /* 0xfffffff400c82947 */ /* 0x000fec000383ffff */
[----:B------:R-:W-:Y:S05]  /*49d0*/  BSYNC B2 ;  /* 0x0000000000027941 */ /* 0x000fea0003800000 */
.L_x_1419:
[----:B------:R-:W-:Y:S01]  /*49e0*/  ISETP.GT.U32.AND P2, PT, R4, 0x4, PT ;  /* 0x000000040400780c */ /* 0x000fe20003f44070 */
[----:B------:R-:W-:Y:S03]  /*49f0*/  BSSY B2, `(.L_x_1421) ;  /* 0x000004f000027945 */ /* 0x000fe60003800000 */
[----:B------:R-:W-:-:S13]  /*4a00*/  ISETP.GT.AND.EX P2, PT, R5, RZ, PT, P2 ;  /* 0x000000ff0500720c */ /* 0x000fda0003f44320 */
[----:B------:R-:W-:Y:S05]  /*4a10*/  @!P2 BRA `(.L_x_1422) ;  /* 0x000000040030a947 */ /* 0x000fea0003800000 */
[----:B------:R-:W-:Y:S02]  /*4a20*/  IMAD.MOV.U32 R14, RZ, RZ, R22 ;  /* 0x000000ffff0e7224 */ /* 0x000fe400078e0016 */
[----:B------:R-:W-:Y:S02]  /*4a30*/  IMAD.MOV.U32 R15, RZ, RZ, R23 ;  /* 0x000000ffff0f7224 */ /* 0x000fe400078e0017 */
[----:B------:R-:W-:-:S03]  /*4a40*/  IMAD.U32 R35, R0, 0x8, R1 ;  /* 0x0000000800237824 */ /* 0x000fc600078e0001 */
[----:B------:R0:W2:Y:S04]  /*4a50*/  LDG.E.64 R20, desc[UR36][R14.64] ;  /* 0x000000240e147981 */ /* 0x0000a8000c1e1b00 */
[----:B------:R-:W2:Y:S04]  /*4a60*/  LDL.64 R26, [R35+0x18] ;  /* 0x00001800231a7983 */ /* 0x000ea80000100a00 */
[----:B------:R-:W3:Y:S01]  /*4a70*/  LDL.64 R28, [R35+0x20] ;  /* 0x00002000231c7983 */ /* 0x000ee20000100a00 */
[----:B0-----:R-:W-:-:S05]  /*4a80*/  IADD3 R14, P0, R22, R12, RZ ;  /* 0x0000000c160e7210 */ /* 0x001fca0007f1e0ff */
[----:B------:R-:W-:-:S05]  /*4a90*/  IMAD.X R15, R23, 0x1, R3, P0 ;  /* 0x00000001170f7824 */ /* 0x000fca00000e0603 */
[----:B------:R0:W3:Y:S01]  /*4aa0*/  LDG.E.64 R22, desc[UR36][R14.64] ;  /* 0x000000240e167981 */ /* 0x0000e2000c1e1b00 */
[----:B------:R-:W-:-:S04]  /*4ab0*/  LOP3.LUT R7, R7, R6, RZ, 0x3c, !PT ;  /* 0x0000000607077212 */ /* 0x000fc800078e3cff */
[----:B------:R-:W-:-:S04]  /*4ac0*/  LOP3.LUT R6, R7, R6, RZ, 0x3c, !PT ;  /* 0x0000000607067212 */ /* 0x000fc800078e3cff */
[----:B------:R-:W-:Y:S02]  /*4ad0*/  LOP3.LUT R7, R7, R6, RZ, 0x3c, !PT ;  /* 0x0000000607077212 */ /* 0x000fe400078e3cff */
[----:B0-----:R-:W-:-:S04]  /*4ae0*/  IADD3 R14, P0, R14, R12, RZ ;  /* 0x0000000c0e0e7210 */ /* 0x001fc80007f1e0ff */
[----:B------:R-:W-:Y:S01]  /*4af0*/  IADD3.X R15, R15, R3, RZ, P0, !PT ;  /* 0x000000030f0f7210 */ /* 0x000fe200007fe4ff */
        /* <DEDUP_REMOVED lines=8> */
[----:B------:R-:W-:Y:S01]  /*4b80*/  IADD3 R28, P0, R14, R12, RZ ;  /* 0x0000000c0e1c7210 */ /* 0x000fe20007f1e0ff */
[----:B------:R-:W2:Y:S04]  /*4b90*/  LDL.64 R6, [R35+0x28] ;  /* 0x0000280023067983 */ /* 0x000ea80000100a00 */
[----:B------:R-:W-:Y:S02]  /*4ba0*/  IMAD.X R29, R15, 0x1, R3, P0 ;  /* 0x000000010f1d7824 */ /* 0x000fe400000e0603 */
[----:B------:R-:W3:Y:S04]  /*4bb0*/  LDL.64 R14, [R35+0x30] ;  /* 0x00003000230e7983 */ /* 0x000ee80000100a00 */
[----:B------:R-:W3:Y:S01]  /*4bc0*/  LDG.E.64 R26, desc[UR36][R28.64] ;  /* 0x000000241c1a7981 */ /* 0x000ee2000c1e1b00 */
[----:B------:R-:W-:-:S02]  /*4bd0*/  IMAD.IADD R23, R23, 0x1, R11 ;  /* 0x0000000117177824 */ /* 0x000fc400078e020b */
        /* <DEDUP_REMOVED lines=12> */
[----:B------:R-:W-:-:S05]  /*4ca0*/  IMAD.X R29, R7, 0x1, R3, P0 ;  /* 0x00000001071d7824 */ /* 0x000fca00000e0603 */
[----:B------:R-:W3:Y:S04]  /*4cb0*/  LDG.E.64 R26, desc[UR36][R28.64] ;  /* 0x000000241c1a7981 */ /* 0x000ee8000c1e1b00 */
[----:B------:R-:W3:Y:S01]  /*4cc0*/  LDL.64 R6, [R35+0x40] ;  /* 0x0000400023067983 */ /* 0x000ee20000100a00 */
[----:B------:R-:W-:Y:S02]  /*4cd0*/  IMAD.IADD R23, R23, 0x1, R11 ;  /* 0x0000000117177824 */ /* 0x000fe400078e020b */
        /* <DEDUP_REMOVED lines=11> */
[----:B------:R0:W2:Y:S02]  /*4d90*/  LDG.E.64 R20, desc[UR36][R14.64] ;  /* 0x000000240e147981 */ /* 0x0000a4000c1e1b00 */
[----:B0-----:R-:W-:-:S05]  /*4da0*/  IADD3 R14, P0, R14, R12, RZ ;  /* 0x0000000c0e0e7210 */ /* 0x001fca0007f1e0ff */
[----:B------:R-:W-:-:S05]  /*4db0*/  IMAD.X R15, R15, 0x1, R3, P0 ;  /* 0x000000010f0f7824 */ /* 0x000fca00000e0603 */
[----:B------:R-:W3:Y:S01]  /*4dc0*/  LDG.E.64 R26, desc[UR36][R14.64] ;  /* 0x000000240e1a7981 */ /* 0x000ee2000c1e1b00 */
[----:B------:R-:W-:Y:S01]  /*4dd0*/  IMAD.IADD R7, R7, 0x1, R11 ;  /* 0x0000000107077824 */ /* 0x000fe200078e020b */
[----:B------:R-:W-:Y:S02]  /*4de0*/  IADD3 R0, P3, R0, 0x8, RZ ;  /* 0x0000000800007810 */ /* 0x000fe40007f7e0ff */
[----:B------:R-:W-:Y:S02]  /*4df0*/  IADD3 R4, P4, R4, -0x8, RZ ;  /* 0xfffffff804047810 */ /* 0x000fe40007f9e0ff */
[----:B------:R-:W-:Y:S01]  /*4e00*/  PLOP3.LUT P0, PT, PT, PT, PT, 0x8, 0x0 ;  /* 0x000000000000781c */ /* 0x000fe20003f0e170 */
[----:B------:R-:W-:Y:S01]  /*4e10*/  IMAD.X R2, RZ, RZ, R2, P3 ;  /* 0x000000ffff027224 */ /* 0x000fe200018e0602 */
[----:B------:R-:W-:Y:S01]  /*4e20*/  IADD3.X R5, R5, -0x1, RZ, P4, !PT ;  /* 0xffffffff05057810 */ /* 0x000fe200027fe4ff */
[-C--:B--2---:R-:W-:Y:S02]  /*4e30*/  IMAD R11, R21, R22.reuse, RZ ;  /* 0x00000016150b7224 */ /* 0x084fe400078e02ff */
[----:B------:R-:W-:-:S04]  /*4e40*/  IMAD.WIDE.U32 R6, R20, R22, R6 ;  /* 0x0000001614067225 */ /* 0x000fc800078e0006 */
[----:B------:R-:W-:-:S04]  /*4e50*/  IMAD R11, R20, R23, R11 ;  /* 0x00000017140b7224 */ /* 0x000fc800078e020b */
[----:B------:R-:W-:Y:S01]  /*4e60*/  IMAD.IADD R7, R7, 0x1, R11 ;  /* 0x0000000107077824 */ /* 0x000fe200078e020b */
[----:B------:R-:W-:Y:S01]  /*4e70*/  IADD3 R22, P2, R14, R12, RZ ;  /* 0x0000000c0e167210 */ /* 0x000fe20007f5e0ff */
[----:B---3--:R-:W-:-:S04]  /*4e80*/  IMAD R11, R27, R28, RZ ;  /* 0x0000001c1b0b7224 */ /* 0x008fc800078e02ff */
[C---:B------:R-:W-:Y:S02]  /*4e90*/  IMAD R11, R26.reuse, R29, R11 ;  /* 0x0000001d1a0b7224 */ /* 0x040fe400078e020b */
[----:B------:R-:W-:-:S04]  /*4ea0*/  IMAD.WIDE.U32 R26, R26, R28, R6 ;  /* 0x0000001c1a1a7225 */ /* 0x000fc800078e0006 */
[----:B------:R-:W-:Y:S02]  /*4eb0*/  IMAD.IADD R6, R27, 0x1, R11 ;  /* 0x000000011b067824 */ /* 0x000fe400078e020b */
[----:B------:R-:W-:Y:S02]  /*4ec0*/  IMAD.MOV.U32 R7, RZ, RZ, R26 ;  /* 0x000000ffff077224 */ /* 0x000fe400078e001a */
[----:B------:R-:W-:-:S07]  /*4ed0*/  IMAD.X R23, R15, 0x1, R3, P2 ;  /* 0x000000010f177824 */ /* 0x000fce00010e0603 */
.L_x_1422:
[----:B------:R-:W-:Y:S05]  /*4ee0*/  BSYNC B2 ;  /* 0x0000000000027941 */ /* 0x000fea0003800000 */
.L_x_1421:
[----:B------:R-:W-:-:S04]  /*4ef0*/  ISETP.NE.U32.AND P2, PT, R4, RZ, PT ;  /* 0x000000ff0400720c */ /* 0x000fc80003f45070 */
[----:B------:R-:W-:-:S13]  /*4f00*/  ISETP.NE.OR.EX P0, PT, R5, RZ, P0, P2 ;  /* 0x000000ff0500720c */ /* 0x000fda0000705720 */
[----:B------:R-:W-:Y:S05]  /*4f10*/  @!P0 BRA `(.L_x_1423) ;  /* 0x0000000000b88947 */ /* 0x000fea0003800000 */
.L_x_1418:
        /* <DEDUP_REMOVED lines=16> */
[----:B------:R-:W-:-:S04]  /*5020*/  IMAD R21, R20, R27, R21 ;  /* 0x0000001b14157224 */ /* 0x000fc800078e0215 */
[----:B------:R-:W-:Y:S02]  /*5030*/  IMAD.IADD R7, R7, 0x1, R21 ;  /* 0x0000000107077824 */ /* 0x000fe400078e0215 */
[----:B---3--:R-:W-:-:S04]  /*5040*/  IMAD R21, R23, R28, RZ ;  /* 0x0000001c17157224 */ /* 0x008fc800078e02ff */
[C---:B------:R-:W-:Y:S02]  /*5050*/  IMAD R26, R22.reuse, R29, R21 ;  /* 0x0000001d161a7224 */ /* 0x040fe400078e0215 */
[----:B------:R-:W-:Y:S02]  /*5060*/  IMAD.WIDE.U32 R20, R22, R28, R6 ;  /* 0x0000001c16147225 */ /* 0x000fe400078e0006 */
[----:B------:R0:W2:Y:S04]  /*5070*/  LDG.E.64 R22, desc[UR36][R14.64] ;  /* 0x000000240e167981 */ /* 0x0000a8000c1e1b00 */
[----:B------:R-:W2:Y:S04]  /*5080*/  LDL.64 R6, [R11+0x28] ;  /* 0x000028000b067983 */ /* 0x000ea80000100a00 */
[----:B------:R1:W3:Y:S01]  /*5090*/  LDL.64 R28, [R11+0x30] ;  /* 0x000030000b1c7983 */ /* 0x0002e20000100a00 */
[----:B0-----:R-:W-:Y:S01]  /*50a0*/  IADD3 R14, P0, R14, R12, RZ ;  /* 0x0000000c0e0e7210 */ /* 0x001fe20007f1e0ff */
[----:B------:R-:W-:-:S04]  /*50b0*/  IMAD.IADD R21, R21, 0x1, R26 ;  /* 0x0000000115157824 */ /* 0x000fc800078e021a */
[----:B------:R-:W-:-:S05]  /*50c0*/  IMAD.X R15, R15, 0x1, R3, P0 ;  /* 0x000000010f0f7824 */ /* 0x000fca00000e0603 */
[----:B------:R-:W3:Y:S01]  /*50d0*/  LDG.E.64 R26, desc[UR36][R14.64] ;  /* 0x000000240e1a7981 */ /* 0x000ee2000c1e1b00 */
[----:B------:R-:W-:-:S04]  /*50e0*/  IADD3 R4, P0, R4, -0x4, RZ ;  /* 0xfffffffc04047810 */ /* 0x000fc80007f1e0ff */
[----:B------:R-:W-:Y:S02]  /*50f0*/  IADD3.X R5, R5, -0x1, RZ, P0, !PT ;  /* 0xffffffff05057810 */ /* 0x000fe400007fe4ff */
[----:B------:R-:W-:-:S04]  /*5100*/  ISETP.NE.U32.AND P0, PT, R4, RZ, PT ;  /* 0x000000ff0400720c */ /* 0x000fc80003f05070 */
[----:B------:R-:W-:Y:S02]  /*5110*/  ISETP.NE.AND.EX P0, PT, R5, RZ, PT, P0 ;  /* 0x000000ff0500720c */ /* 0x000fe40003f05300 */
[----:B------:R-:W-:-:S05]  /*5120*/  IADD3 R0, P2, R0, 0x4, RZ ;  /* 0x0000000400007810 */ /* 0x000fca0007f5e0ff */
[----:B------:R-:W-:Y:S02]  /*5130*/  IMAD.X R2, RZ, RZ, R2, P2 ;  /* 0x000000ffff027224 */ /* 0x000fe400010e0602 */
[----:B--2---:R-:W-:-:S04]  /*5140*/  IMAD R23, R23, R6, RZ ;  /* 0x0000000617177224 */ /* 0x004fc800078e02ff */
[C---:B-1----:R-:W-:Y:S02]  /*5150*/  IMAD R11, R22.reuse, R7, R23 ;  /* 0x00000007160b7224 */ /* 0x042fe400078e0217 */
[----:B------:R-:W-:Y:S01]  /*5160*/  IMAD.WIDE.U32 R6, R22, R6, R20 ;  /* 0x0000000616067225 */ /* 0x000fe200078e0014 */
[----:B------:R-:W-:-:S03]  /*5170*/  IADD3 R22, P3, R14, R12, RZ ;  /* 0x0000000c0e167210 */ /* 0x000fc60007f7e0ff */
[----:B------:R-:W-:Y:S02]  /*5180*/  IMAD.IADD R7, R7, 0x1, R11 ;  /* 0x0000000107077824 */ /* 0x000fe400078e020b */
[----:B---3--:R-:W-:-:S04]  /*5190*/  IMAD R21, R27, R28, RZ ;  /* 0x0000001c1b157224 */ /* 0x008fc800078e02ff */
[C---:B------:R-:W-:Y:S02]  /*51a0*/  IMAD R21, R26.reuse, R29, R21 ;  /* 0x0000001d1a157224 */ /* 0x040fe400078e0215 */
[----:B------:R-:W-:-:S04]  /*51b0*/  IMAD.WIDE.U32 R26, R26, R28, R6 ;  /* 0x0000001c1a1a7225 */ /* 0x000fc800078e0006 */
[----:B------:R-:W-:Y:S02]  /*51c0*/  IMAD.IADD R6, R27, 0x1, R21 ;  /* 0x000000011b067824 */ /* 0x000fe400078e0215 */
[----:B------:R-:W-:Y:S02]  /*51d0*/  IMAD.MOV.U32 R7, RZ, RZ, R26 ;  /* 0x000000ffff077224 */ /* 0x000fe400078e001a */
[----:B------:R-:W-:Y:S01]  /*51e0*/  IMAD.X R23, R15, 0x1, R3, P3 ;  /* 0x000000010f177824 */ /* 0x000fe200018e0603 */
[----:B------:R-:W-:Y:S06]  /*51f0*/  @P0 BRA `(.L_x_1418) ;  /* 0xfffffffc00480947 */ /* 0x000fec000383ffff */
.L_x_1423:
[----:B------:R-:W-:Y:S05]  /*5200*/  BSYNC B0 ;  /* 0x0000000000007941 */ /* 0x000fea0003800000 */
.L_x_1417:
[----:B------:R-:W-:-:S04]  /*5210*/  LOP3.LUT R12, R8, 0x3, RZ, 0xc0, !PT ;  /* 0x00000003080c7812 */ /* 0x000fc800078ec0ff */
[----:B------:R-:W-:-:S04]  /*5220*/  ISETP.NE.U32.AND P0, PT, R12, RZ, PT ;  /* 0x000000ff0c00720c */ /* 0x000fc80003f05070 */
[----:B------:R-:W-:-:S13]  /*5230*/  ISETP.NE.AND.EX P0, PT, RZ, RZ, PT, P0 ;  /* 0x000000ffff00720c */ /* 0x000fda0003f05300 */
[----:B------:R-:W-:Y:S05]  /*5240*/  @!P0 BRA `(.L_x_1416) ;  /* 0x0000000000c88947 */ /* 0x000fea0003800000 */
[----:B------:R-:W1:Y:S01]  /*5250*/  LDC R13, c[0x0][0x274] ;  /* 0x00009d00ff0d7b82 */ /* 0x000e620000000800 */
[-C--:B0-----:R-:W-:Y:S01]  /*5260*/  IMAD R15, R2, R10.reuse, RZ ;  /* 0x0000000a020f7224 */ /* 0x081fe200078e02ff */
[----:B------:R-:W-:Y:S01]  /*5270*/  ULDC.64 UR4, c[0x0][0x218] ;  /* 0x0000860000047ab9 */ /* 0x000fe20000000a00 */
[----:B------:R-:W-:Y:S02]  /*5280*/  IMAD.MOV.U32 R30, RZ, RZ, R32 ;  /* 0x000000ffff1e7224 */ /* 0x000fe400078e0020 */
[C---:B------:R-:W-:Y:S02]  /*5290*/  IMAD.U32 R11, R0.reuse, 0x8, R1 ;  /* 0x00000008000b7824 */ /* 0x040fe400078e0001 */
[----:B------:R-:W-:-:S03]  /*52a0*/  IMAD.WIDE.U32 R2, R0, R10, R30 ;  /* 0x0000000a00027225 */ /* 0x000fc600078e001e */
[----:B------:R-:W-:Y:S01]  /*52b0*/  LEA R4, P0, R2, UR4, 0x3 ;  /* 0x0000000402047c11 */ /* 0x000fe2000f8018ff */
[----:B-1----:R-:W-:-:S04]  /*52c0*/  IMAD R15, R0, R13, R15 ;  /* 0x0000000d000f7224 */ /* 0x002fc800078e020f */
[----:B------:R-:W-:-:S05]  /*52d0*/  IMAD.IADD R3, R3, 0x1, R15 ;  /* 0x0000000103037824 */ /* 0x000fca00078e020f */
[----:B------:R-:W-:Y:S02]  /*52e0*/  LEA.HI.X R5, R2, UR5, R3, 0x3, P0 ;  /* 0x0000000502057c11 */ /* 0x000fe400080f1c03 */
[----:B------:R-:W2:Y:S04]  /*52f0*/  LDL.64 R2, [R11+0x18] ;  /* 0x000018000b027983 */ /* 0x000ea80000100a00 */
        /* <DEDUP_REMOVED lines=19> */
[C---:B------:R-:W-:Y:S01]  /*5430*/  @P0 LEA R14, P2, R10.reuse, R20, 0x3 ;  /* 0x000000140a0e0211 */ /* 0x040fe200078418ff */
[----:B------:R-:W2:Y:S04]  /*5440*/  LDL.64 R2, [R11+0x20] ;  /* 0x000020000b027983 */ /* 0x000ea80000100a00 */
[----:B------:R-:W2:Y:S01]  /*5450*/  LDG.E.64 R4, desc[UR36][R20.64] ;  /* 0x0000002414047981 */ /* 0x000ea2000c1e1b00 */
[----:B------:R-:W-:-:S03]  /*5460*/  @P0 LEA.HI.X R15, R10, R21, R13, 0x3, P2 ;  /* 0x000000150a0f0211 */ /* 0x000fc600010f1c0d */
[----:B------:R-:W3:Y:S04]  /*5470*/  @P0 LDL.64 R12, [R11+0x28] ;  /* 0x000028000b0c0983 */ /* 0x000ee80000100a00 */
[----:B------:R-:W3:Y:S01]  /*5480*/  @P0 LDG.E.64 R14, desc[UR36][R14.64] ;  /* 0x000000240e0e0981 */ /* 0x000ee2000c1e1b00 */
[----:B------:R-:W-:Y:S02]  /*5490*/  IMAD.MOV.U32 R22, RZ, RZ, R7 ;  /* 0x000000ffff167224 */ /* 0x000fe400078e0007 */
[----:B------:R-:W-:Y:S02]  /*54a0*/  IMAD.MOV.U32 R23, RZ, RZ, R6 ;  /* 0x000000ffff177224 */ /* 0x000fe400078e0006 */
[-C--:B--2---:R-:W-:Y:S02]  /*54b0*/  IMAD R5, R5, R2.reuse, RZ ;  /* 0x0000000205057224 */ /* 0x084fe400078e02ff */
[----:B------:R-:W-:-:S04]  /*54c0*/  IMAD.WIDE.U32 R22, R4, R2, R22 ;  /* 0x0000000204167225 */ /* 0x000fc800078e0016 */
[----:B------:R-:W-:Y:S02]  /*54d0*/  IMAD R5, R4, R3, R5 ;  /* 0x0000000304057224 */ /* 0x000fe400078e0205 */
[----:B---3--:R-:W-:Y:S02]  /*54e0*/  @P0 IMAD R3, R15, R12, RZ ;  /* 0x0000000c0f030224 */ /* 0x008fe400078e02ff */
[----:B------:R-:W-:Y:S02]  /*54f0*/  IMAD.IADD R6, R23, 0x1, R5 ;  /* 0x0000000117067824 */ /* 0x000fe400078e0205 */
[----:B------:R-:W-:Y:S02]  /*5500*/  IMAD.MOV.U32 R7, RZ, RZ, R22 ;  /* 0x000000ffff077224 */ /* 0x000fe400078e0016 */
[----:B------:R-:W-:Y:S01]  /*5510*/  @P0 IMAD R5, R14, R13, R3 ;  /* 0x0000000d0e050224 */ /* 0x000fe200078e0203 */
[----:B------:R-:W-:Y:S01]  /*5520*/  @P0 MOV R3, R6 ;  /* 0x0000000600030202 */ /* 0x000fe20000000f00 */
[----:B------:R-:W-:-:S04]  /*5530*/  @P0 IMAD.MOV.U32 R2, RZ, RZ, R7 ;  /* 0x000000ffff020224 */ /* 0x000fc800078e0007 */
[----:B------:R-:W-:-:S04]  /*5540*/  @P0 IMAD.WIDE.U32 R12, R14, R12, R2 ;  /* 0x0000000c0e0c0225 */ /* 0x000fc800078e0002 */
[----:B------:R-:W-:Y:S02]  /*5550*/  @P0 IMAD.IADD R6, R13, 0x1, R5 ;  /* 0x000000010d060824 */ /* 0x000fe400078e0205 */
[----:B------:R-:W-:-:S07]  /*5560*/  @P0 IMAD.MOV.U32 R7, RZ, RZ, R12 ;  /* 0x000000ffff070224 */ /* 0x000fce00078e000c */
.L_x_1416:
[----:B------:R-:W-:Y:S05]  /*5570*/  BSYNC B1 ;  /* 0x0000000000017941 */ /* 0x000fea0003800000 */
.L_x_1415:
[----:B------:R-:W2:Y:S01]  /*5580*/  S2R R0, SR_CTAID.X ;  /* 0x0000000000007919 */ /* 0x000ea20000002500 */
[----:B------:R-:W-:Y:S01]  /*5590*/  VIADD R35, R34, 0x80 ;  /* 0x0000008022237836 */ /* 0x000fe20000000000 */
[-C--:B------:R-:W-:Y:S01]  /*55a0*/  LOP3.LUT R7, R7, R6.reuse, RZ, 0x3c, !PT ;  /* 0x0000000607077212 */ /* 0x080fe200078e3cff */
[----:B------:R-:W-:Y:S03]  /*55b0*/  BSSY B1, `(.L_x_1424) ;  /* 0x0000175000017945 */ /* 0x000fe60003800000 */
[----:B------:R-:W-:-:S04]  /*55c0*/  LOP3.LUT R6, R7, R6, RZ, 0x3c, !PT ;  /* 0x0000000607067212 */ /* 0x000fc800078e3cff */
[----:B------:R-:W-:Y:S01]  /*55d0*/  LOP3.LUT R7, R7, R6, RZ, 0x3c, !PT ;  /* 0x0000000607077212 */ /* 0x000fe200078e3cff */
[----:B--2---:R-:W-:-:S05]  /*55e0*/  IMAD R0, R0, -0x200, R37 ;  /* 0xfffffe0000007824 */ /* 0x004fca00078e0225 */
[----:B------:R-:W-:-:S13]  /*55f0*/  ISETP.GE.AND P0, PT, R35, R0, PT ;  /* 0x000000002300720c */ /* 0x000fda0003f06270 */
[----:B------:R-:W-:Y:S05]  /*5600*/  @P0 BRA `(.L_x_1425) ;  /* 0x0000001400bc0947 */ /* 0x000fea0003800000 */
[----:B------:R-:W-:Y:S01]  /*5610*/  ISETP.GE.U32.AND P0, PT, R8, 0x1, PT ;  /* 0x000000010800780c */ /* 0x000fe20003f06070 */
[----:B------:R-:W-:Y:S01]  /*5620*/  ULDC.64 UR4, c[0x0][0x220] ;  /* 0x0000880000047ab9 */ /* 0x000fe20000000a00 */
[----:B-1--45:R-:W-:Y:S01]  /*5630*/  CS2R R22, SRZ ;  /* 0x0000000000167805 */ /* 0x032fe2000001ff00 */
[----:B------:R-:W-:Y:S01]  /*5640*/  IMAD R3, R25, UR4, RZ ;  /* 0x0000000419037c24 */ /* 0x000fe2000f8e02ff */
[----:B------:R-:W-:Y:S01]  /*5650*/  ISETP.GE.AND.EX P0, PT, R9, RZ, PT, P0 ;  /* 0x000000ff0900720c */ /* 0x000fe20003f06300 */
[----:B------:R-:W-:-:S04]  /*5660*/  IMAD.WIDE.U32 R32, R24, UR4, RZ ;  /* 0x0000000418207c25 */ /* 0x000fc8000f8e00ff */
[----:B------:R-:W-:-:S08]  /*5670*/  IMAD R3, R24, UR5, R3 ;  /* 0x0000000518037c24 */ /* 0x000fd0000f8e0203 */
[----:B------:R-:W-:Y:S05]  /*5680*/  @!P0 BRA `(.L_x_1425) ;  /* 0x00000014009c8947 */ /* 0x000fea0003800000 */
[C---:B------:R-:W-:Y:S01]  /*5690*/  IADD3 R0, P2, R8.reuse, -0x1, RZ ;  /* 0xffffffff08007810 */ /* 0x040fe20007f5e0ff */
[----:B------:R-:W1:Y:S01]  /*56a0*/  LDC.64 R12, c[0x0][0x270] ;  /* 0x00009c00ff0c7b82 */ /* 0x000e620000000a00 */
[----:B------:R-:W-:Y:S01]  /*56b0*/  IMAD.IADD R15, R33, 0x1, R3 ;  /* 0x00000001210f7824 */ /* 0x000fe200078e0203 */
[----:B------:R-:W-:Y:S01]  /*56c0*/  LOP3.LUT R3, R8, 0x3, RZ, 0xc0, !PT ;  /* 0x0000000308037812 */ /* 0x000fe200078ec0ff */
[----:B0-----:R-:W-:Y:S01]  /*56d0*/  IMAD.MOV.U32 R10, RZ, RZ, RZ ;  /* 0x000000ffff0a7224 */ /* 0x001fe200078e00ff */
[----:B------:R-:W-:Y:S02]  /*56e0*/  ISETP.GE.U32.AND P0, PT, R0, 0x3, PT ;  /* 0x000000030000780c */ /* 0x000fe40003f06070 */
[----:B------:R-:W-:Y:S02]  /*56f0*/  CS2R R22, SRZ ;  /* 0x0000000000167805 */ /* 0x000fe4000001ff00 */
[----:B------:R-:W-:-:S04]  /*5700*/  IADD3.X R0, R9, -0x1, RZ, P2, !PT ;  /* 0xffffffff09007810 */ /* 0x000fc800017fe4ff */
[----:B------:R-:W-:Y:S01]  /*5710*/  ISETP.GE.U32.AND.EX P0, PT, R0, RZ, PT, P0 ;  /* 0x000000ff0000720c */ /* 0x000fe20003f06100 */
[----:B------:R-:W-:-:S12]  /*5720*/  IMAD.MOV.U32 R0, RZ, RZ, RZ ;  /* 0x000000ffff007224 */ /* 0x000fd800078e00ff */
[----:B------:R-:W-:Y:S05]  /*5730*/  @!P0 BRA `(.L_x_1426) ;  /* 0x0000001000988947 */ /* 0x000fea0003800000 */
[----:B------:R-:W-:Y:S01]  /*5740*/  IADD3 R3, P2, -R3, R8, RZ ;  /* 0x0000000803037210 */ /* 0x000fe20007f5e1ff */
[----:B------:R-:W-:Y:S01]  /*5750*/  ULDC.64 UR4, c[0x0][0x218] ;  /* 0x0000860000047ab9 */ /* 0x000fe20000000a00 */
[----:B-1----:R-:W-:Y:S01]  /*5760*/  IMAD.WIDE.U32 R20, R12, 0x8, RZ ;  /* 0x000000080c147825 */ /* 0x002fe200078e00ff */
[----:B------:R-:W-:Y:S01]  /*5770*/  BSSY B0, `(.L_x_1426) ;  /* 0x0000122000007945 */ /* 0x000fe20003800000 */
[----:B------:R-:W-:Y:S02]  /*5780*/  ISETP.GT.U32.AND P0, PT, R3, RZ, PT ;  /* 0x000000ff0300720c */ /* 0x000fe40003f04070 */
[----:B------:R-:W-:Y:S01]  /*5790*/  IADD3.X R2, R9, -0x1, RZ, P2, !PT ;  /* 0xffffffff09027810 */ /* 0x000fe200017fe4ff */
[----:B------:R-:W-:Y:S01]  /*57a0*/  IMAD.SHL.U32 R13, R13, 0x8, RZ ;  /* 0x000000080d0d7824 */ /* 0x000fe200078e00ff */
[----:B------:R-:W-:Y:S01]  /*57b0*/  LEA R28, P2, R32, UR4, 0x3 ;  /* 0x00000004201c7c11 */ /* 0x000fe2000f8418ff */
        /* <DEDUP_REMOVED lines=12> */
.L_x_1429:
[----:B------:R-:W-:Y:S02]  /*5880*/  IMAD.MOV.U32 R24, RZ, RZ, R28 ;  /* 0x000000ffff187224 */ /* 0x000fe400078e001c */
[----:B------:R-:W-:Y:S02]  /*5890*/  IMAD.MOV.U32 R25, RZ, RZ, R5 ;  /* 0x000000ffff197224 */ /* 0x000fe400078e0005 */
[----:B------:R-:W-:-:S04]  /*58a0*/  IMAD.U32 R11, R0, 0x8, R1 ;  /* 0x00000008000b7824 */ /* 0x000fc800078e0001 */
[----:B------:R-:W2:Y:S04]  /*58b0*/  LDG.E.64 R24, desc[UR36][R24.64] ;  /* 0x0000002418187981 */ /* 0x000ea8000c1e1b00 */
[----:B------:R-:W2:Y:S01]  /*58c0*/  LDL.64 R26, [R11+0x18] ;  /* 0x000018000b1a7983 */ /* 0x000ea20000100a00 */
[----:B------:R-:W-:Y:S02]  /*58d0*/  LOP3.LUT R23, R23, R22, RZ, 0x3c, !PT ;  /* 0x0000001617177212 */ /* 0x000fe400078e3cff */
[----:B------:R-:W-:Y:S02]  /*58e0*/  IADD3 R28, P2, R28, R20, RZ ;  /* 0x000000141c1c7210 */ /* 0x000fe40007f5e0ff */
[----:B------:R-:W-:-:S03]  /*58f0*/  LOP3.LUT R22, R23, R22, RZ, 0x3c, !PT ;  /* 0x0000001617167212 */ /* 0x000fc600078e3cff */
[----:B------:R-:W-:Y:S01]  /*5900*/  IMAD.X R29, R5, 0x1, R4, P2 ;  /* 0x00000001051d7824 */ /* 0x000fe200010e0604 */
[----:B------:R-:W-:Y:S01]  /*5910*/  LOP3.LUT R23, R23, R22, RZ, 0x3c, !PT ;  /* 0x0000001617177212 */ /* 0x000fe200078e3cff */
[-C--:B--2---:R-:W-:Y:S02]  /*5920*/  IMAD R5, R25, R26.reuse, RZ ;  /* 0x0000001a19057224 */ /* 0x084fe400078e02ff */
[----:B------:R-:W-:-:S04]  /*5930*/  IMAD.WIDE.U32 R22, R24, R26, R22 ;  /* 0x0000001a18167225 */ /* 0x000fc800078e0016 */
[----:B------:R-:W-:Y:S02]  /*5940*/  IMAD R5, R24, R27, R5 ;  /* 0x0000001b18057224 */ /* 0x000fe400078e0205 */
[----:B------:R0:W2:Y:S04]  /*5950*/  LDG.E.64 R24, desc[UR36][R28.64] ;  /* 0x000000241c187981 */ /* 0x0000a8000c1e1b00 */
[----:B------:R-:W2:Y:S01]  /*5960*/  LDL.64 R26, [R11+0x20] ;  /* 0x000020000b1a7983 */ /* 0x000ea20000100a00 */
[----:B------:R-:W-:Y:S01]  /*5970*/  IMAD.IADD R23, R23, 0x1, R5 ;  /* 0x0000000117177824 */ /* 0x000fe200078e0205 */
[----:B0-----:R-:W-:-:S05]  /*5980*/  IADD3 R28, P2, R28, R20, RZ ;  /* 0x000000141c1c7210 */ /* 0x001fca0007f5e0ff */
[----:B------:R-:W-:Y:S02]  /*5990*/  IMAD.X R29, R29, 0x1, R4, P2 ;  /* 0x000000011d1d7824 */ /* 0x000fe400010e0604 */
[----:B--2---:R-:W-:-:S04]  /*59a0*/  IMAD R5, R25, R26, RZ ;  /* 0x0000001a19057224 */ /* 0x004fc800078e02ff */
[C---:B------:R-:W-:Y:S02]  /*59b0*/  IMAD R5, R24.reuse, R27, R5 ;  /* 0x0000001b18057224 */ /* 0x040fe400078e0205 */
[----:B------:R-:W-:Y:S02]  /*59c0*/  IMAD.WIDE.U32 R26, R24, R26, R22 ;  /* 0x0000001a181a7225 */ /* 0x000fe400078e0016 */
[----:B------:R0:W2:Y:S04]  /*59d0*/  LDG.E.64 R22, desc[UR36][R28.64] ;  /* 0x000000241c167981 */ /* 0x0000a8000c1e1b00 */
[----:B------:R-:W2:Y:S01]  /*59e0*/  LDL.64 R24, [R11+0x28] ;  /* 0x000028000b187983 */ /* 0x000ea20000100a00 */
[----:B------:R-:W-:Y:S01]  /*59f0*/  IMAD.IADD R27, R27, 0x1, R5 ;  /* 0x000000011b1b7824 */ /* 0x000fe200078e0205 */
[----:B0-----:R-:W-:-:S05]  /*5a00*/  IADD3 R28, P2, R28, R20, RZ ;  /* 0x000000141c1c7210 */ /* 0x001fca0007f5e0ff */
[----:B------:R-:W-:Y:S02]  /*5a10*/  IMAD.X R29, R29, 0x1, R4, P2 ;  /* 0x000000011d1d7824 */ /* 0x000fe400010e0604 */
        /* <DEDUP_REMOVED lines=89> */
[C---:B------:R-:W-:Y:S02]  /*5fb0*/  IMAD.WIDE.U32 R30, R22.reuse, R24, R26 ;  /* 0x00000018161e7225 */ /* 0x040fe400078e001a */
[----:B------:R-:W2:Y:S02]  /*5fc0*/  LDL.64 R26, [R11+0x88] ;  /* 0x000088000b1a7983 */ /* 0x000ea40000100a00 */
[----:B------:R-:W-:Y:S02]  /*5fd0*/  IMAD R5, R22, R25, R5 ;  /* 0x0000001916057224 */ /* 0x000fe400078e0205 */
[----:B------:R-:W2:Y:S01]  /*5fe0*/  LDG.E.64 R22, desc[UR36][R28.64] ;  /* 0x000000241c167981 */ /* 0x000ea2000c1e1b00 */
[----:B------:R-:W-:-:S02]  /*5ff0*/  IADD3 R24, P2, R28, R20, RZ ;  /* 0x000000141c187210 */ /* 0x000fc40007f5e0ff */
[----:B------:R-:W-:-:S03]  /*6000*/  IADD3 R31, R31, R5, RZ ;  /* 0x000000051f1f7210 */ /* 0x000fc60007ffe0ff */
[----:B------:R-:W-:Y:S02]  /*6010*/  IMAD.X R25, R29, 0x1, R4, P2 ;  /* 0x000000011d197824 */ /* 0x000fe400010e0604 */
[----:B------:R-:W3:Y:S01]  /*6020*/  LDL.64 R28, [R11+0x90] ;  /* 0x000090000b1c7983 */ /* 0x000ee20000100a00 */
[----:B--2---:R-:W-:-:S04]  /*6030*/  IMAD R5, R23, R26, RZ ;  /* 0x0000001a17057224 */ /* 0x004fc800078e02ff */
[C---:B------:R-:W-:Y:S02]  /*6040*/  IMAD R5, R22.reuse, R27, R5 ;  /* 0x0000001b16057224 */ /* 0x040fe400078e0205 */
[----:B------:R-:W-:Y:S02]  /*6050*/  IMAD.WIDE.U32 R26, R22, R26, R30 ;  /* 0x0000001a161a7225 */ /* 0x000fe400078e001e */
        /* <DEDUP_REMOVED lines=8> */
[-C--:B---3--:R-:W-:Y:S02]  /*60e0*/  IMAD R5, R23, R28.reuse, RZ ;  /* 0x0000001c17057224 */ /* 0x088fe400078e02ff */
[----:B------:R-:W-:Y:S01]  /*60f0*/  IMAD.WIDE.U32 R26, R22, R28, R26 ;  /* 0x0000001c161a7225 */ /* 0x000fe200078e001a */
[----:B------:R-:W-:-:S03]  /*6100*/  IADD3 R28, P4, R24, R20, RZ ;  /* 0x00000014181c7210 */ /* 0x000fc60007f9e0ff */
[----:B------:R-:W-:Y:S02]  /*6110*/  IMAD R5, R22, R29, R5 ;  /* 0x0000001d16057224 */ /* 0x000fe400078e0205 */
[----:B------:R-:W-:Y:S02]  /*6120*/  IMAD.MOV.U32 R23, RZ, RZ, R26 ;  /* 0x000000ffff177224 */ /* 0x000fe400078e001a */
[----:B------:R-:W-:Y:S02]  /*6130*/  IMAD.IADD R22, R27, 0x1, R5 ;  /* 0x000000011b167824 */ /* 0x000fe400078e0205 */
[----:B------:R-:W-:Y:S01]  /*6140*/  IMAD.X R5, R25, 0x1, R4, P4 ;  /* 0x0000000119057824 */ /* 0x000fe200020e0604 */
[----:B------:R-:W-:Y:S06]  /*6150*/  @P2 BRA `(.L_x_1429) ;  /* 0xfffffff400c82947 */ /* 0x000fec000383ffff */
[----:B------:R-:W-:Y:S05]  /*6160*/  BSYNC B2 ;  /* 0x0000000000027941 */ /* 0x000fea0003800000 */
.L_x_1428:
[----:B------:R-:W-:Y:S01]  /*6170*/  ISETP.GT.U32.AND P2, PT, R3, 0x4, PT ;  /* 0x000000040300780c */ /* 0x000fe20003f44070 */
[----:B------:R-:W-:Y:S03]  /*6180*/  BSSY B2, `(.L_x_1430) ;  /* 0x000004f000027945 */ /* 0x000fe60003800000 */
[----:B------:R-:W-:-:S13]  /*6190*/  ISETP.GT.AND.EX P2, PT, R2, RZ, PT, P2 ;  /* 0x000000ff0200720c */ /* 0x000fda0003f44320 */
[----:B------:R-:W-:Y:S05]  /*61a0*/  @!P2 BRA `(.L_x_1431) ;  /* 0x000000040030a947 */ /* 0x000fea0003800000 */
        /* <DEDUP_REMOVED lines=55> */
[----:B------:R-:W-:Y:S01]  /*6520*/  IADD3 R24, P0, R28, R20, RZ ;  /* 0x000000141c187210 */ /* 0x000fe20007f1e0ff */
[----:B------:R-:W-:-:S04]  /*6530*/  IMAD.IADD R31, R31, 0x1, R5 ;  /* 0x000000011f1f7824 */ /* 0x000fc800078e0205 */
[----:B------:R-:W-:Y:S02]  /*6540*/  IMAD.X R25, R29, 0x1, R4, P0 ;  /* 0x000000011d197824 */ /* 0x000fe400000e0604 */
[-C--:B--2---:R-:W-:Y:S02]  /*6550*/  IMAD R5, R23, R26.reuse, RZ ;  /* 0x0000001a17057224 */ /* 0x084fe400078e02ff */
[----:B------:R-:W-:-:S04]  /*6560*/  IMAD.WIDE.U32 R30, R22, R26, R30 ;  /* 0x0000001a161e7225 */ /* 0x000fc800078e001e */
[----:B------:R-:W-:Y:S02]  /*6570*/  IMAD R5, R22, R27, R5 ;  /* 0x0000001b16057224 */ /* 0x000fe400078e0205 */
[----:B------:R-:W2:Y:S04]  /*6580*/  LDG.E.64 R22, desc[UR36][R24.64] ;  /* 0x0000002418167981 */ /* 0x000ea8000c1e1b00 */
[----:B------:R-:W2:Y:S01]  /*6590*/  LDL.64 R26, [R11+0x50] ;  /* 0x000050000b1a7983 */ /* 0x000ea20000100a00 */
[----:B------:R-:W-:Y:S01]  /*65a0*/  IMAD.IADD R31, R31, 0x1, R5 ;  /* 0x000000011f1f7824 */ /* 0x000fe200078e0205 */
[----:B------:R-:W-:Y:S02]  /*65b0*/  IADD3 R0, P3, R0, 0x8, RZ ;  /* 0x0000000800007810 */ /* 0x000fe40007f7e0ff */
[----:B------:R-:W-:-:S02]  /*65c0*/  IADD3 R28, P2, R24, R20, RZ ;  /* 0x00000014181c7210 */ /* 0x000fc40007f5e0ff */
[----:B------:R-:W-:Y:S01]  /*65d0*/  IADD3 R3, P4, R3, -0x8, RZ ;  /* 0xfffffff803037810 */ /* 0x000fe20007f9e0ff */
[----:B------:R-:W-:Y:S01]  /*65e0*/  IMAD.X R10, RZ, RZ, R10, P3 ;  /* 0x000000ffff0a7224 */ /* 0x000fe200018e060a */
[----:B------:R-:W-:Y:S02]  /*65f0*/  PLOP3.LUT P0, PT, PT, PT, PT, 0x8, 0x0 ;  /* 0x000000000000781c */ /* 0x000fe40003f0e170 */
[----:B------:R-:W-:Y:S01]  /*6600*/  IADD3.X R2, R2, -0x1, RZ, P4, !PT ;  /* 0xffffffff02027810 */ /* 0x000fe200027fe4ff */
[----:B--2---:R-:W-:-:S04]  /*6610*/  IMAD R5, R23, R26, RZ ;  /* 0x0000001a17057224 */ /* 0x004fc800078e02ff */
[C---:B------:R-:W-:Y:S02]  /*6620*/  IMAD R5, R22.reuse, R27, R5 ;  /* 0x0000001b16057224 */ /* 0x040fe400078e0205 */
[----:B------:R-:W-:-:S04]  /*6630*/  IMAD.WIDE.U32 R26, R22, R26, R30 ;  /* 0x0000001a161a7225 */ /* 0x000fc800078e001e */
[----:B------:R-:W-:Y:S02]  /*6640*/  IMAD.IADD R22, R27, 0x1, R5 ;  /* 0x000000011b167824 */ /* 0x000fe400078e0205 */
[----:B------:R-:W-:Y:S02]  /*6650*/  IMAD.MOV.U32 R23, RZ, RZ, R26 ;  /* 0x000000ffff177224 */ /* 0x000fe400078e001a */
[----:B------:R-:W-:-:S07]  /*6660*/  IMAD.X R5, R25, 0x1, R4, P2 ;  /* 0x0000000119057824 */ /* 0x000fce00010e0604 */
.L_x_1431:
[----:B------:R-:W-:Y:S05]  /*6670*/  BSYNC B2 ;  /* 0x0000000000027941 */ /* 0x000fea0003800000 */
.L_x_1430:
[----:B------:R-:W-:-:S04]  /*6680*/  ISETP.NE.U32.AND P2, PT, R3, RZ, PT ;  /* 0x000000ff0300720c */ /* 0x000fc80003f45070 */
[----:B------:R-:W-:-:S13]  /*6690*/  ISETP.NE.OR.EX P0, PT, R2, RZ, P0, P2 ;  /* 0x000000ff0200720c */ /* 0x000fda0000705720 */
[----:B------:R-:W-:Y:S05]  /*66a0*/  @!P0 BRA `(.L_x_1432) ;  /* 0x0000000000b88947 */ /* 0x000fea0003800000 */
.L_x_1427:
        /* <DEDUP_REMOVED lines=20> */
[----:B------:R-:W2:Y:S02]  /*67f0*/  LDG.E.64 R22, desc[UR36][R28.64] ;  /* 0x000000241c167981 */ /* 0x000ea4000c1e1b00 */
[----:B------:R-:W-:Y:S02]  /*6800*/  IMAD R5, R24, R27, R5 ;  /* 0x0000001b18057224 */ /* 0x000fe400078e0205 */
[----:B------:R-:W2:Y:S01]  /*6810*/  LDL.64 R26, [R11+0x28] ;  /* 0x000028000b1a7983 */ /* 0x000ea20000100a00 */
[----:B------:R-:W-:Y:S01]  /*6820*/  IADD3 R24, P0, R28, R20, RZ ;  /* 0x000000141c187210 */ /* 0x000fe20007f1e0ff */
[----:B------:R-:W-:-:S04]  /*6830*/  IMAD.IADD R31, R31, 0x1, R5 ;  /* 0x000000011f1f7824 */ /* 0x000fc800078e0205 */
[----:B------:R-:W-:Y:S02]  /*6840*/  IMAD.X R25, R29, 0x1, R4, P0 ;  /* 0x000000011d197824 */ /* 0x000fe400000e0604 */
[----:B------:R-:W3:Y:S01]  /*6850*/  LDL.64 R28, [R11+0x30] ;  /* 0x000030000b1c7983 */ /* 0x000ee20000100a00 */
[----:B------:R-:W-:Y:S01]  /*6860*/  IADD3 R3, P0, R3, -0x4, RZ ;  /* 0xfffffffc03037810 */ /* 0x000fe20007f1e0ff */
[----:B--2---:R-:W-:-:S04]  /*6870*/  IMAD R5, R23, R26, RZ ;  /* 0x0000001a17057224 */ /* 0x004fc800078e02ff */
[C---:B------:R-:W-:Y:S02]  /*6880*/  IMAD R5, R22.reuse, R27, R5 ;  /* 0x0000001b16057224 */ /* 0x040fe400078e0205 */
[----:B------:R-:W-:Y:S02]  /*6890*/  IMAD.WIDE.U32 R26, R22, R26, R30 ;  /* 0x0000001a161a7225 */ /* 0x000fe400078e001e */
[----:B------:R-:W3:Y:S01]  /*68a0*/  LDG.E.64 R22, desc[UR36][R24.64] ;  /* 0x0000002418167981 */ /* 0x000ee2000c1e1b00 */
[----:B------:R-:W-:Y:S02]  /*68b0*/  IADD3.X R2, R2, -0x1, RZ, P0, !PT ;  /* 0xffffffff02027810 */ /* 0x000fe400007fe4ff */
[----:B------:R-:W-:-:S04]  /*68c0*/  ISETP.NE.U32.AND P0, PT, R3, RZ, PT ;  /* 0x000000ff0300720c */ /* 0x000fc80003f05070 */
[----:B------:R-:W-:Y:S01]  /*68d0*/  ISETP.NE.AND.EX P0, PT, R2, RZ, PT, P0 ;  /* 0x000000ff0200720c */ /* 0x000fe20003f05300 */
        /* <DEDUP_REMOVED lines=11> */
.L_x_1432:
[----:B------:R-:W-:Y:S05]  /*6990*/  BSYNC B0 ;  /* 0x0000000000007941 */ /* 0x000fea0003800000 */
.L_x_1426:
[----:B------:R-:W-:-:S04]  /*69a0*/  LOP3.LUT R24, R8, 0x3, RZ, 0xc0, !PT ;  /* 0x0000000308187812 */ /* 0x000fc800078ec0ff */
[----:B------:R-:W-:-:S04]  /*69b0*/  ISETP.NE.U32.AND P0, PT, R24, RZ, PT ;  /* 0x000000ff1800720c */ /* 0x000fc80003f05070 */
[----:B------:R-:W-:-:S13]  /*69c0*/  ISETP.NE.AND.EX P0, PT, RZ, RZ, PT, P0 ;  /* 0x000000ffff00720c */ /* 0x000fda0003f05300 */
[----:B------:R-:W-:Y:S05]  /*69d0*/  @!P0 BRA `(.L_x_1425) ;  /* 0x0000000000c88947 */ /* 0x000fea0003800000 */
[----:B------:R-:W0:Y:S01]  /*69e0*/  LDC R11, c[0x0][0x274] ;  /* 0x00009d00ff0b7b82 */ /* 0x000e220000000800 */
[----:B------:R-:W-:Y:S01]  /*69f0*/  MOV R14, R32 ;  /* 0x00000020000e7202 */ /* 0x000fe20000000f00 */
[-C--:B-1----:R-:W-:Y:S01]  /*6a00*/  IMAD R13, R10, R12.reuse, RZ ;  /* 0x0000000c0a0d7224 */ /* 0x082fe200078e02ff */
[----:B------:R-:W-:Y:S01]  /*6a10*/  ULDC.64 UR4, c[0x0][0x218] ;  /* 0x0000860000047ab9 */ /* 0x000fe20000000a00 */
[C---:B------:R-:W-:Y:S02]  /*6a20*/  IMAD.U32 R10, R0.reuse, 0x8, R1 ;  /* 0x00000008000a7824 */ /* 0x040fe400078e0001 */
[----:B------:R-:W-:-:S03]  /*6a30*/  IMAD.WIDE.U32 R2, R0, R12, R14 ;  /* 0x0000000c00027225 */ /* 0x000fc600078e000e */
[----:B------:R-:W-:Y:S01]  /*6a40*/  LEA R4, P0, R2, UR4, 0x3 ;  /* 0x0000000402047c11 */ /* 0x000fe2000f8018ff */
[----:B0-----:R-:W-:-:S04]  /*6a50*/  IMAD R13, R0, R11, R13 ;  /* 0x0000000b000d7224 */ /* 0x001fc800078e020d */
        /* <DEDUP_REMOVED lines=17> */
[----:B------:R-:W2:Y:S02]  /*6b70*/  LDL.64 R4, [R10+0x20] ;  /* 0x000020000a047983 */ /* 0x000ea40000100a00 */
        /* <DEDUP_REMOVED lines=24> */
.L_x_1425:
[----:B------:R-:W-:Y:S05]  /*6d00*/  BSYNC B1 ;  /* 0x0000000000017941 */ /* 0x000fea0003800000 */
.L_x_1424:
[----:B------:R-:W2:Y:S01]  /*6d10*/  S2R R0, SR_CTAID.X ;  /* 0x0000000000007919 */ /* 0x000ea20000002500 */
[-C--:B-1--45:R-:W-:Y:S01]  /*6d20*/  LOP3.LUT R23, R23, R22.reuse, RZ, 0x3c, !PT ;  /* 0x0000001617177212 */ /* 0x0b2fe200078e3cff */
[----:B------:R-:W-:Y:S03]  /*6d30*/  BSSY B1, `(.L_x_1433) ;  /* 0x0000173000017945 */ /* 0x000fe60003800000 */
[----:B------:R-:W-:-:S04]  /*6d40*/  LOP3.LUT R22, R23, R22, RZ, 0x3c, !PT ;  /* 0x0000001617167212 */ /* 0x000fc800078e3cff */
[----:B------:R-:W-:Y:S01]  /*6d50*/  LOP3.LUT R23, R23, R22, RZ, 0x3c, !PT ;  /* 0x0000001617177212 */ /* 0x000fe200078e3cff */
[----:B--2---:R-:W-:Y:S02]  /*6d60*/  IMAD R3, R0, -0x200, R37 ;  /* 0xfffffe0000037824 */ /* 0x004fe400078e0225 */
[----:B------:R-:W-:-:S05]  /*6d70*/  VIADD R0, R34, 0x100 ;  /* 0x0000010022007836 */ /* 0x000fca0000000000 */
[----:B------:R-:W-:-:S13]  /*6d80*/  ISETP.GE.AND P0, PT, R0, R3, PT ;  /* 0x000000030000720c */ /* 0x000fda0003f06270 */
[----:B------:R-:W-:Y:S05]  /*6d90*/  @P0 BRA `(.L_x_1434) ;  /* 0x0000001400b00947 */ /* 0x000fea0003800000 */
[----:B------:R-:W-:Y:S01]  /*6da0*/  ISETP.GE.U32.AND P0, PT, R8, 0x1, PT ;  /* 0x000000010800780c */ /* 0x000fe20003f06070 */
[----:B------:R-:W-:Y:S02]  /*6db0*/  ULDC.64 UR4, c[0x0][0x220] ;  /* 0x0000880000047ab9 */ /* 0x000fe40000000a00 */
[----:B------:R-:W-:Y:S01]  /*6dc0*/  IMAD R3, R19, UR4, RZ ;  /* 0x0000000413037c24 */ /* 0x000fe2000f8e02ff */
[----:B------:R-:W-:Y:S01]  /*6dd0*/  ISETP.GE.AND.EX P0, PT, R9, RZ, PT, P0 ;  /* 0x000000ff0900720c */ /* 0x000fe20003f06300 */
[----:B------:R-:W-:-:S04]  /*6de0*/  IMAD.WIDE.U32 R30, R18, UR4, RZ ;  /* 0x00000004121e7c25 */ /* 0x000fc8000f8e00ff */
[----:B------:R-:W-:Y:S01]  /*6df0*/  IMAD R3, R18, UR5, R3 ;  /* 0x0000000512037c24 */ /* 0x000fe2000f8e0203 */
[----:B------:R-:W-:-:S07]  /*6e00*/  CS2R R18, SRZ ;  /* 0x0000000000127805 */ /* 0x000fce000001ff00 */
[----:B------:R-:W-:Y:S05]  /*6e10*/  @!P0 BRA `(.L_x_1434) ;  /* 0x0000001400908947 */ /* 0x000fea0003800000 */
[C---:B------:R-:W-:Y:S01]  /*6e20*/  IADD3 R0, P2, R8.reuse, -0x1, RZ ;  /* 0xffffffff08007810 */ /* 0x040fe20007f5e0ff */
[----:B------:R-:W1:Y:S01]  /*6e30*/  LDC.64 R14, c[0x0][0x270] ;  /* 0x00009c00ff0e7b82 */ /* 0x000e620000000a00 */
[----:B------:R-:W-:Y:S01]  /*6e40*/  IMAD.IADD R21, R31, 0x1, R3 ;  /* 0x000000011f157824 */ /* 0x000fe200078e0203 */
[----:B------:R-:W-:Y:S01]  /*6e50*/  LOP3.LUT R3, R8, 0x3, RZ, 0xc0, !PT ;  /* 0x0000000308037812 */ /* 0x000fe200078ec0ff */
[----:B------:R-:W-:Y:S01]  /*6e60*/  IMAD.MOV.U32 R2, RZ, RZ, RZ ;  /* 0x000000ffff027224 */ /* 0x000fe200078e00ff */
        /* <DEDUP_REMOVED lines=17> */
[----:B0-----:R-:W-:Y:S01]  /*6f80*/  LEA.HI.X R11, R30, UR5, R21, 0x3, P2 ;  /* 0x000000051e0b7c11 */ /* 0x001fe200090f1c15 */
        /* <DEDUP_REMOVED lines=8> */
.L_x_1438:
[----:B------:R-:W-:Y:S02]  /*7010*/  IMAD.U32 R10, R0, 0x8, R1 ;  /* 0x00000008000a7824 */ /* 0x000fe400078e0001 */
[----:B------:R-:W-:-:S03]  /*7020*/  IMAD.MOV.U32 R13, RZ, RZ, R11 ;  /* 0x000000ffff0d7224 */ /* 0x000fc600078e000b */
[----:B------:R-:W2:Y:S04]  /*7030*/  LDL.64 R28, [R10+0x18] ;  /* 0x000018000a1c7983 */ /* 0x000ea80000100a00 */
[----:B------:R0:W2:Y:S01]  /*7040*/  LDG.E.64 R26, desc[UR36][R12.64] ;  /* 0x000000240c1a7981 */ /* 0x0000a2000c1e1b00 */
[----:B------:R-:W-:-:S04]  /*7050*/  LOP3.LUT R19, R19, R18, RZ, 0x3c, !PT ;  /* 0x0000001213137212 */ /* 0x000fc800078e3cff */
[C---:B------:R-:W-:Y:S02]  /*7060*/  LOP3.LUT R18, R19.reuse, R18, RZ, 0x3c, !PT ;  /* 0x0000001213127212 */ /* 0x040fe400078e3cff */
[----:B0-----:R-:W-:Y:S02]  /*7070*/  IADD3 R12, P2, R12, R24, RZ ;  /* 0x000000180c0c7210 */ /* 0x001fe40007f5e0ff */
[----:B------:R-:W-:Y:S01]  /*7080*/  LOP3.LUT R19, R19, R18, RZ, 0x3c, !PT ;  /* 0x0000001213137212 */ /* 0x000fe200078e3cff */
[----:B--2---:R-:W-:-:S04]  /*7090*/  IMAD R13, R27, R28, RZ ;  /* 0x0000001c1b0d7224 */ /* 0x004fc800078e02ff */
[C---:B------:R-:W-:Y:S02]  /*70a0*/  IMAD R33, R26.reuse, R29, R13 ;  /* 0x0000001d1a217224 */ /* 0x040fe400078e020d */
[----:B------:R-:W-:Y:S02]  /*70b0*/  IMAD.X R13, R11, 0x1, R4, P2 ;  /* 0x000000010b0d7824 */ /* 0x000fe400010e0604 */
[----:B------:R-:W-:Y:S02]  /*70c0*/  IMAD.WIDE.U32 R18, R26, R28, R18 ;  /* 0x0000001c1a127225 */ /* 0x000fe400078e0012 */
[----:B------:R-:W2:Y:S04]  /*70d0*/  LDL.64 R28, [R10+0x20] ;  /* 0x000020000a1c7983 */ /* 0x000ea80000100a00 */
        /* <DEDUP_REMOVED lines=58> */
[----:B0-----:R-:W-:-:S04]  /*7480*/  IADD3 R12, P2, R12, R24, RZ ;  /* 0x000000180c0c7210 */ /* 0x001fc80007f5e0ff */
[----:B------:R-:W-:Y:S01]  /*7490*/  IADD3.X R13, R13, R4, RZ, P2, !PT ;  /* 0x000000040d0d7210 */ /* 0x000fe200017fe4ff */
        /* <DEDUP_REMOVED lines=61> */
[----:B--2---:R-:W-:-:S04]  /*7870*/  IMAD R11, R27, R28, RZ ;  /* 0x0000001c1b0b7224 */ /* 0x004fc800078e02ff */
[C---:B------:R-:W-:Y:S02]  /*7880*/  IMAD R11, R26.reuse, R29, R11 ;  /* 0x0000001d1a0b7224 */ /* 0x040fe400078e020b */
[----:B------:R-:W-:-:S04]  /*7890*/  IMAD.WIDE.U32 R26, R26, R28, R18 ;  /* 0x0000001c1a1a7225 */ /* 0x000fc800078e0012 */
[----:B------:R-:W-:Y:S02]  /*78a0*/  IMAD.IADD R18, R27, 0x1, R11 ;  /* 0x000000011b127824 */ /* 0x000fe400078e020b */
[----:B------:R-:W-:Y:S02]  /*78b0*/  IMAD.MOV.U32 R19, RZ, RZ, R26 ;  /* 0x000000ffff137224 */ /* 0x000fe400078e001a */
[----:B------:R-:W-:Y:S01]  /*78c0*/  IMAD.X R11, R13, 0x1, R4, P4 ;  /* 0x000000010d0b7824 */ /* 0x000fe200020e0604 */
[----:B------:R-:W-:Y:S06]  /*78d0*/  @P2 BRA `(.L_x_1438) ;  /* 0xfffffff400cc2947 */ /* 0x000fec000383ffff */
[----:B------:R-:W-:Y:S05]  /*78e0*/  BSYNC B2 ;  /* 0x0000000000027941 */ /* 0x000fea0003800000 */
.L_x_1437:
[----:B------:R-:W-:Y:S01]  /*78f0*/  ISETP.GT.U32.AND P2, PT, R3, 0x4, PT ;  /* 0x000000040300780c */ /* 0x000fe20003f44070 */
[----:B------:R-:W-:Y:S03]  /*7900*/  BSSY B2, `(.L_x_1439) ;  /* 0x000004f000027945 */ /* 0x000fe60003800000 */
[----:B------:R-:W-:-:S13]  /*7910*/  ISETP.GT.AND.EX P2, PT, R5, RZ, PT, P2 ;  /* 0x000000ff0500720c */ /* 0x000fda0003f44320 */
[----:B------:R-:W-:Y:S05]  /*7920*/  @!P2 BRA `(.L_x_1440) ;  /* 0x000000040030a947 */ /* 0x000fea0003800000 */
[----:B------:R-:W-:Y:S02]  /*7930*/  IMAD.U32 R32, R0, 0x8, R1 ;  /* 0x0000000800207824 */ /* 0x000fe400078e0001 */
[----:B------:R-:W-:-:S03]  /*7940*/  IMAD.MOV.U32 R10, RZ, RZ, R12 ;  /* 0x000000ffff0a7224 */ /* 0x000fc600078e000c */
[----:B------:R-:W2:Y:S04]  /*7950*/  LDL.64 R28, [R32+0x18] ;  /* 0x00001800201c7983 */ /* 0x000ea80000100a00 */
[----:B------:R-:W2:Y:S01]  /*7960*/  LDG.E.64 R26, desc[UR36][R10.64] ;  /* 0x000000240a1a7981 */ /* 0x000ea2000c1e1b00 */
        /* <DEDUP_REMOVED lines=58> */
[----:B------:R-:W-:Y:S02]  /*7d10*/  IMAD.IADD R11, R19, 0x1, R10 ;  /* 0x00000001130b7824 */ /* 0x000fe400078e020a */
[----:B------:R-:W-:Y:S01]  /*7d20*/  IMAD.MOV.U32 R10, RZ, RZ, R18 ;  /* 0x000000ffff0a7224 */ /* 0x000fe200078e0012 */
[----:B------:R-:W-:-:S02]  /*7d30*/  IADD3 R0, P3, R0, 0x8, RZ ;  /* 0x0000000800007810 */ /* 0x000fc40007f7e0ff */
[----:B0-----:R-:W-:Y:S02]  /*7d40*/  IADD3 R12, P2, R12, R24, RZ ;  /* 0x000000180c0c7210 */ /* 0x001fe40007f5e0ff */
[----:B------:R-:W-:Y:S01]  /*7d50*/  IADD3 R3, P4, R3, -0x8, RZ ;  /* 0xfffffff803037810 */ /* 0x000fe20007f9e0ff */
[----:B------:R-:W-:Y:S01]  /*7d60*/  IMAD.X R2, RZ, RZ, R2, P3 ;  /* 0x000000ffff027224 */ /* 0x000fe200018e0602 */
[----:B------:R-:W-:Y:S02]  /*7d70*/  PLOP3.LUT P0, PT, PT, PT, PT, 0x8, 0x0 ;  /* 0x000000000000781c */ /* 0x000fe40003f0e170 */
[----:B------:R-:W-:Y:S01]  /*7d80*/  IADD3.X R5, R5, -0x1, RZ, P4, !PT ;  /* 0xffffffff05057810 */ /* 0x000fe200027fe4ff */
[-C--:B--2---:R-:W-:Y:S02]  /*7d90*/  IMAD R19, R27, R28.reuse, RZ ;  /* 0x0000001c1b137224 */ /* 0x084fe400078e02ff */
[----:B------:R-:W-:-:S04]  /*7da0*/  IMAD.WIDE.U32 R10, R26, R28, R10 ;  /* 0x0000001c1a0a7225 */ /* 0x000fc800078e000a */
[----:B------:R-:W-:-:S04]  /*7db0*/  IMAD R19, R26, R29, R19 ;  /* 0x0000001d1a137224 */ /* 0x000fc800078e0213 */
[----:B------:R-:W-:Y:S02]  /*7dc0*/  IMAD.IADD R18, R11, 0x1, R19 ;  /* 0x000000010b127824 */ /* 0x000fe400078e0213 */
[----:B------:R-:W-:Y:S02]  /*7dd0*/  IMAD.MOV.U32 R19, RZ, RZ, R10 ;  /* 0x000000ffff137224 */ /* 0x000fe400078e000a */
[----:B------:R-:W-:-:S07]  /*7de0*/  IMAD.X R11, R13, 0x1, R4, P2 ;  /* 0x000000010d0b7824 */ /* 0x000fce00010e0604 */
.L_x_1440:
[----:B------:R-:W-:Y:S05]  /*7df0*/  BSYNC B2 ;  /* 0x0000000000027941 */ /* 0x000fea0003800000 */
.L_x_1439:
[----:B------:R-:W-:-:S04]  /*7e00*/  ISETP.NE.U32.AND P2, PT, R3, RZ, PT ;  /* 0x000000ff0300720c */ /* 0x000fc80003f45070 */
[----:B------:R-:W-:-:S13]  /*7e10*/  ISETP.NE.OR.EX P0, PT, R5, RZ, P0, P2 ;  /* 0x000000ff0500720c */ /* 0x000fda0000705720 */
[----:B------:R-:W-:Y:S05]  /*7e20*/  @!P0 BRA `(.L_x_1441) ;  /* 0x0000000000b48947 */ /* 0x000fea0003800000 */
.L_x_1436:
        /* <DEDUP_REMOVED lines=9> */
[C---:B------:R-:W-:Y:S01]  /*7ec0*/  IMAD R33, R26.reuse, R29, R13 ;  /* 0x0000001d1a217224 */ /* 0x040fe200078e020d */
[----:B------:R-:W-:Y:S01]  /*7ed0*/  IADD3.X R13, R11, R4, RZ, P0, !PT ;  /* 0x000000040b0d7210 */ /* 0x000fe200007fe4ff */
[----:B------:R-:W-:Y:S02]  /*7ee0*/  IMAD.WIDE.U32 R18, R26, R28, R18 ;  /* 0x0000001c1a127225 */ /* 0x000fe400078e0012 */
[----:B------:R-:W2:Y:S04]  /*7ef0*/  LDL.64 R28, [R10+0x20] ;  /* 0x000020000a1c7983 */ /* 0x000ea80000100a00 */
[----:B------:R0:W2:Y:S01]  /*7f00*/  LDG.E.64 R26, desc[UR36][R12.64] ;  /* 0x000000240c1a7981 */ /* 0x0000a2000c1e1b00 */
        /* <DEDUP_REMOVED lines=18> */
[----:B------:R-:W-:-:S04]  /*8030*/  ISETP.NE.U32.AND P0, PT, R3, RZ, PT ;  /* 0x000000ff0300720c */ /* 0x000fc80003f05070 */
[----:B------:R-:W-:Y:S01]  /*8040*/  ISETP.NE.AND.EX P0, PT, R5, RZ, PT, P0 ;  /* 0x000000ff0500720c */ /* 0x000fe20003f05300 */
        /* <DEDUP_REMOVED lines=11> */
.L_x_1441:
[----:B------:R-:W-:Y:S05]  /*8100*/  BSYNC B0 ;  /* 0x0000000000007941 */ /* 0x000fea0003800000 */
.L_x_1435:
[----:B------:R-:W-:-:S04]  /*8110*/  LOP3.LUT R24, R8, 0x3, RZ, 0xc0, !PT ;  /* 0x0000000308187812 */ /* 0x000fc800078ec0ff */
[----:B------:R-:W-:-:S04]  /*8120*/  ISETP.NE.U32.AND P0, PT, R24, RZ, PT ;  /* 0x000000ff1800720c */ /* 0x000fc80003f05070 */
[----:B------:R-:W-:-:S13]  /*8130*/  ISETP.NE.AND.EX P0, PT, RZ, RZ, PT, P0 ;  /* 0x000000ffff00720c */ /* 0x000fda0003f05300 */
[----:B------:R-:W-:Y:S05]  /*8140*/  @!P0 BRA `(.L_x_1434) ;  /* 0x0000000000c48947 */ /* 0x000fea0003800000 */
[-C--:B01----:R-:W-:Y:S01]  /*8150*/  IMAD R11, R2, R14.reuse, RZ ;  /* 0x0000000e020b7224 */ /* 0x083fe200078e02ff */
[----:B------:R-:W-:Y:S01]  /*8160*/  ULDC.64 UR4, c[0x0][0x218] ;  /* 0x0000860000047ab9 */ /* 0x000fe20000000a00 */
[----:B------:R-:W-:Y:S02]  /*8170*/  IMAD.MOV.U32 R20, RZ, RZ, R30 ;  /* 0x000000ffff147224 */ /* 0x000fe400078e001e */
[C---:B------:R-:W-:Y:S02]  /*8180*/  IMAD R11, R0.reuse, R15, R11 ;  /* 0x0000000f000b7224 */ /* 0x040fe400078e020b */
[----:B------:R-:W-:-:S04]  /*8190*/  IMAD.WIDE.U32 R2, R0, R14, R20 ;  /* 0x0000000e00027225 */ /* 0x000fc800078e0014 */
[----:B------:R-:W-:Y:S01]  /*81a0*/  IMAD.IADD R3, R3, 0x1, R11 ;  /* 0x0000000103037824 */ /* 0x000fe200078e020b */
[----:B------:R-:W-:Y:S01]  /*81b0*/  LEA R4, P0, R2, UR4, 0x3 ;  /* 0x0000000402047c11 */ /* 0x000fe2000f8018ff */
[----:B------:R-:W-:-:S03]  /*81c0*/  IMAD.U32 R10, R0, 0x8, R1 ;  /* 0x00000008000a7824 */ /* 0x000fc600078e0001 */
        /* <DEDUP_REMOVED lines=20> */
[----:B------:R-:W-:Y:S01]  /*8310*/  LEA.HI.X R21, R30, UR5, R3, 0x3, P2 ;  /* 0x000000051e157c11 */ /* 0x000fe200090f1c03 */
[----:B------:R-:W2:Y:S01]  /*8320*/  @P0 LDL.64 R12, [R10+0x28] ;  /* 0x000028000a0c0983 */ /* 0x000ea20000100a00 */
[----:B------:R-:W-:-:S03]  /*8330*/  @P0 LEA R26, P2, R14, R20, 0x3 ;  /* 0x000000140e1a0211 */ /* 0x000fc600078418ff */
[----:B------:R-:W3:Y:S01]  /*8340*/  LDL.64 R2, [R10+0x20] ;  /* 0x000020000a027983 */ /* 0x000ee20000100a00 */
[----:B------:R-:W-:-:S03]  /*8350*/  @P0 LEA.HI.X R27, R14, R21, R15, 0x3, P2 ;  /* 0x000000150e1b0211 */ /* 0x000fc600010f1c0f */
[----:B------:R-:W3:Y:S04]  /*8360*/  LDG.E.64 R4, desc[UR36][R20.64] ;  /* 0x0000002414047981 */ /* 0x000ee8000c1e1b00 */
[----:B------:R-:W2:Y:S01]  /*8370*/  @P0 LDG.E.64 R14, desc[UR36][R26.64] ;  /* 0x000000241a0e0981 */ /* 0x000ea2000c1e1b00 */
[----:B------:R-:W-:Y:S02]  /*8380*/  IMAD.MOV.U32 R24, RZ, RZ, R19 ;  /* 0x000000ffff187224 */ /* 0x000fe400078e0013 */
[----:B------:R-:W-:Y:S02]  /*8390*/  IMAD.MOV.U32 R25, RZ, RZ, R18 ;  /* 0x000000ffff197224 */ /* 0x000fe400078e0012 */
[-C--:B---3--:R-:W-:Y:S02]  /*83a0*/  IMAD R5, R5, R2.reuse, RZ ;  /* 0x0000000205057224 */ /* 0x088fe400078e02ff */
[----:B------:R-:W-:-:S04]  /*83b0*/  IMAD.WIDE.U32 R24, R4, R2, R24 ;  /* 0x0000000204187225 */ /* 0x000fc800078e0018 */
[----:B------:R-:W-:Y:S02]  /*83c0*/  IMAD R5, R4, R3, R5 ;  /* 0x0000000304057224 */ /* 0x000fe400078e0205 */
[----:B--2---:R-:W-:Y:S02]  /*83d0*/  @P0 IMAD R3, R15, R12, RZ ;  /* 0x0000000c0f030224 */ /* 0x004fe400078e02ff */
[----:B------:R-:W-:Y:S02]  /*83e0*/  IMAD.MOV.U32 R19, RZ, RZ, R24 ;  /* 0x000000ffff137224 */ /* 0x000fe400078e0018 */
[----:B------:R-:W-:Y:S02]  /*83f0*/  IMAD.IADD R18, R25, 0x1, R5 ;  /* 0x0000000119127824 */ /* 0x000fe400078e0205 */
[----:B------:R-:W-:Y:S02]  /*8400*/  @P0 IMAD R5, R14, R13, R3 ;  /* 0x0000000d0e050224 */ /* 0x000fe400078e0203 */
[----:B------:R-:W-:-:S02]  /*8410*/  @P0 IMAD.MOV.U32 R2, RZ, RZ, R19 ;  /* 0x000000ffff020224 */ /* 0x000fc400078e0013 */
[----:B------:R-:W-:Y:S02]  /*8420*/  @P0 IMAD.MOV.U32 R3, RZ, RZ, R18 ;  /* 0x000000ffff030224 */ /* 0x000fe400078e0012 */
[----:B------:R-:W-:-:S04]  /*8430*/  @P0 IMAD.WIDE.U32 R12, R14, R12, R2 ;  /* 0x0000000c0e0c0225 */ /* 0x000fc800078e0002 */
[----:B------:R-:W-:Y:S02]  /*8440*/  @P0 IMAD.IADD R18, R13, 0x1, R5 ;  /* 0x000000010d120824 */ /* 0x000fe400078e0205 */
[----:B------:R-:W-:-:S07]  /*8450*/  @P0 IMAD.MOV.U32 R19, RZ, RZ, R12 ;  /* 0x000000ffff130224 */ /* 0x000fce00078e000c */
.L_x_1434:
[----:B------:R-:W-:Y:S05]  /*8460*/  BSYNC B1 ;  /* 0x0000000000017941 */ /* 0x000fea0003800000 */
.L_x_1433:
[----:B------:R-:W2:Y:S01]  /*8470*/  S2R R0, SR_CTAID.X ;  /* 0x0000000000007919 */ /* 0x000ea20000002500 */
[-C--:B------:R-:W-:Y:S01]  /*8480*/  LOP3.LUT R19, R19, R18.reuse, RZ, 0x3c, !PT ;  /* 0x0000001213137212 */ /* 0x080fe200078e3cff */
        /* <DEDUP_REMOVED lines=8> */
[----:B------:R-:W-:Y:S02]  /*8510*/  IMAD.MOV.U32 R4, RZ, RZ, RZ ;  /* 0x000000ffff047224 */ /* 0x000fe400078e00ff */
[----:B------:R-:W-:Y:S01]  /*8520*/  IMAD.MOV.U32 R2, RZ, RZ, RZ ;  /* 0x000000ffff027224 */ /* 0x000fe200078e00ff */
[----:B------:R-:W-:-:S13]  /*8530*/  ISETP.GE.AND.EX P0, PT, R9, RZ, PT, P0 ;  /* 0x000000ff0900720c */ /* 0x000fda0003f06300 */
[----:B------:R-:W-:Y:S05]  /*8540*/  @!P0 BRA `(.L_x_1443) ;  /* 0x00000014008c8947 */ /* 0x000fea0003800000 */
[C---:B------:R-:W-:Y:S01]  /*8550*/  IADD3 R0, P2, R8.reuse, -0x1, RZ ;  /* 0xffffffff08007810 */ /* 0x040fe20007f5e0ff */
[----:B0-----:R-:W0:Y:S01]  /*8560*/  LDC.64 R10, c[0x0][0x270] ;  /* 0x00009c00ff0a7b82 */ /* 0x001e220000000a00 */
[----:B------:R-:W-:Y:S02]  /*8570*/  LOP3.LUT R36, R8, 0x3, RZ, 0xc0, !PT ;  /* 0x0000000308247812 */ /* 0x000fe400078ec0ff */
[----:B------:R-:W-:Y:S02]  /*8580*/  CS2R R2, SRZ ;  /* 0x0000000000027805 */ /* 0x000fe4000001ff00 */
[----:B------:R-:W-:Y:S01]  /*8590*/  ISETP.GE.U32.AND P0, PT, R0, 0x3, PT ;  /* 0x000000030000780c */ /* 0x000fe20003f06070 */
[----:B------:R-:W-:Y:S01]  /*85a0*/  IMAD.MOV.U32 R4, RZ, RZ, RZ ;  /* 0x000000ffff047224 */ /* 0x000fe200078e00ff */
[----:B------:R-:W-:-:S04]  /*85b0*/  IADD3.X R0, R9, -0x1, RZ, P2, !PT ;  /* 0xffffffff09007810 */ /* 0x000fc800017fe4ff */
[----:B------:R-:W-:Y:S01]  /*85c0*/  ISETP.GE.U32.AND.EX P0, PT, R0, RZ, PT, P0 ;  /* 0x000000ff0000720c */ /* 0x000fe20003f06100 */
[----:B------:R-:W-:-:S12]  /*85d0*/  IMAD.MOV.U32 R0, RZ, RZ, RZ ;  /* 0x000000ffff007224 */ /* 0x000fd800078e00ff */
[----:B------:R-:W-:Y:S05]  /*85e0*/  @!P0 BRA `(.L_x_1444) ;  /* 0x0000001000a08947 */ /* 0x000fea0003800000 */
[----:B------:R-:W-:Y:S01]  /*85f0*/  IADD3 R8, P0, -R36, R8, RZ ;  /* 0x0000000824087210 */ /* 0x000fe20007f1e1ff */
[----:B------:R-:W-:Y:S01]  /*8600*/  ULDC.64 UR4, c[0x0][0x220] ;  /* 0x0000880000047ab9 */ /* 0x000fe20000000a00 */
[----:B0-----:R-:W-:Y:S01]  /*8610*/  IMAD.WIDE.U32 R12, R10, 0x8, RZ ;  /* 0x000000080a0c7825 */ /* 0x001fe200078e00ff */
[----:B------:R-:W-:Y:S01]  /*8620*/  BSSY B0, `(.L_x_1444) ;  /* 0x0000124000007945 */ /* 0x000fe20003800000 */
[----:B------:R-:W-:Y:S02]  /*8630*/  IADD3.X R9, R9, -0x1, RZ, P0, !PT ;  /* 0xffffffff09097810 */ /* 0x000fe400007fe4ff */
[----:B------:R-:W-:Y:S01]  /*8640*/  ISETP.GT.U32.AND P0, PT, R8, RZ, PT ;  /* 0x000000ff0800720c */ /* 0x000fe20003f04070 */
[----:B------:R-:W-:Y:S02]  /*8650*/  IMAD R3, R17, UR4, RZ ;  /* 0x0000000411037c24 */ /* 0x000fe4000f8e02ff */
[----:B-1----:R-:W-:Y:S01]  /*8660*/  IMAD.WIDE.U32 R14, R16, UR4, RZ ;  /* 0x00000004100e7c25 */ /* 0x002fe2000f8e00ff */
[----:B------:R-:W-:-:S03]  /*8670*/  ISETP.GT.AND.EX P0, PT, R9, RZ, PT, P0 ;  /* 0x000000ff0900720c */ /* 0x000fc60003f04300 */
[----:B------:R-:W-:Y:S01]  /*8680*/  IMAD R3, R16, UR5, R3 ;  /* 0x0000000510037c24 */ /* 0x000fe2000f8e0203 */
[----:B------:R-:W-:Y:S01]  /*8690*/  ULDC.64 UR4, c[0x0][0x218] ;  /* 0x0000860000047ab9 */ /* 0x000fe20000000a00 */
[----:B------:R-:W-:Y:S01]  /*86a0*/  IMAD.SHL.U32 R5, R11, 0x8, RZ ;  /* 0x000000080b057824 */ /* 0x000fe200078e00ff */
[C---:B------:R-:W-:Y:S01]  /*86b0*/  LEA R24, P2, R14.reuse, UR4, 0x3 ;  /* 0x000000040e187c11 */ /* 0x040fe2000f8418ff */
[----:B------:R-:W-:Y:S02]  /*86c0*/  IMAD.IADD R25, R15, 0x1, R3 ;  /* 0x000000010f197824 */ /* 0x000fe400078e0203 */
[----:B------:R-:W-:Y:S02]  /*86d0*/  IMAD.MOV.U32 R0, RZ, RZ, RZ ;  /* 0x000000ffff007224 */ /* 0x000fe400078e00ff */
[----:B------:R-:W-:Y:S01]  /*86e0*/  IMAD.MOV.U32 R3, RZ, RZ, RZ ;  /* 0x000000ffff037224 */ /* 0x000fe200078e00ff */
[----:B------:R-:W-:Y:S01]  /*86f0*/  LEA.HI.X R25, R14, UR5, R25, 0x3, P2 ;  /* 0x000000050e197c11 */ /* 0x000fe200090f1c19 */
[----:B------:R-:W-:Y:S01]  /*8700*/  IMAD.IADD R5, R13, 0x1, R5 ;  /* 0x000000010d057824 */ /* 0x000fe200078e0205 */
[----:B------:R-:W-:Y:S06]  /*8710*/  @!P0 BRA `(.L_x_1445) ;  /* 0x0000000c009c8947 */ /* 0x000fec0003800000 */
[----:B------:R-:W-:Y:S02]  /*8720*/  ISETP.GT.U32.AND P2, PT, R8, 0xc, PT ;  /* 0x0000000c0800780c */ /* 0x000fe40003f44070 */
[----:B------:R-:W-:Y:S02]  /*8730*/  PLOP3.LUT P0, PT, PT, PT, PT, 0x80, 0x0 ;  /* 0x000000000000781c */ /* 0x000fe40003f0f070 */
[----:B------:R-:W-:-:S13]  /*8740*/  ISETP.GT.AND.EX P2, PT, R9, RZ, PT, P2 ;  /* 0x000000ff0900720c */ /* 0x000fda0003f44320 */
[----:B------:R-:W-:Y:S05]  /*8750*/  @!P2 BRA `(.L_x_1446) ;  /* 0x000000080040a947 */ /* 0x000fea0003800000 */
[----:B------:R-:W-:Y:S01]  /*8760*/  BSSY B2, `(.L_x_1446) ;  /* 0x000008f000027945 */ /* 0x000fe20003800000 */
[----:B------:R-:W-:-:S13]  /*8770*/  PLOP3.LUT P0, PT, PT, PT, PT, 0x8, 0x0 ;  /* 0x000000000000781c */ /* 0x000fda0003f0e170 */
.L_x_1447:
[----:B------:R-:W-:Y:S02]  /*8780*/  IMAD.MOV.U32 R14, RZ, RZ, R24 ;  /* 0x000000ffff0e7224 */ /* 0x000fe400078e0018 */
[----:B------:R-:W-:Y:S02]  /*8790*/  IMAD.MOV.U32 R15, RZ, RZ, R25 ;  /* 0x000000ffff0f7224 */ /* 0x000fe400078e0019 */
[----:B------:R-:W-:Y:S01]  /*87a0*/  IMAD.U32 R30, R0, 0x8, R1 ;  /* 0x00000008001e7824 */ /* 0x000fe200078e0001 */
[----:B------:R-:W-:-:S03]  /*87b0*/  IADD3 R24, P2, R24, R12, RZ ;  /* 0x0000000c18187210 */ /* 0x000fc60007f5e0ff */
[----:B------:R-:W2:Y:S04]  /*87c0*/  LDG.E.64 R14, desc[UR36][R14.64] ;  /* 0x000000240e0e7981 */ /* 0x000ea8000c1e1b00 */
[----:B------:R-:W2:Y:S01]  /*87d0*/  LDL.64 R20, [R30+0x18] ;  /* 0x000018001e147983 */ /* 0x000ea20000100a00 */
[----:B------:R-:W-:-:S03]  /*87e0*/  IMAD.X R25, R25, 0x1, R5, P2 ;  /* 0x0000000119197824 */ /* 0x000fc600010e0605 */
[----:B------:R-:W3:Y:S04]  /*87f0*/  LDL.64 R28, [R30+0x20] ;  /* 0x000020001e1c7983 */ /* 0x000ee80000100a00 */
[----:B------:R-:W3:Y:S01]  /*8800*/  LDG.E.64 R26, desc[UR36][R24.64] ;  /* 0x00000024181a7981 */ /* 0x000ee2000c1e1b00 */
[----:B------:R-:W-:Y:S02]  /*8810*/  IMAD.MOV.U32 R32, RZ, RZ, R4 ;  /* 0x000000ffff207224 */ /* 0x000fe400078e0004 */
[----:B------:R-:W-:Y:S02]  /*8820*/  IMAD.MOV.U32 R33, RZ, RZ, R2 ;  /* 0x000000ffff217224 */ /* 0x000fe400078e0002 */
[-C--:B--2---:R-:W-:Y:S02]  /*8830*/  IMAD R15, R15, R20.reuse, RZ ;  /* 0x000000140f0f7224 */ /* 0x084fe400078e02ff */
[----:B------:R-:W-:-:S04]  /*8840*/  IMAD.WIDE.U32 R32, R14, R20, R32 ;  /* 0x000000140e207225 */ /* 0x000fc800078e0020 */
[----:B------:R-:W-:Y:S01]  /*8850*/  IMAD R21, R14, R21, R15 ;  /* 0x000000150e157224 */ /* 0x000fe200078e020f */
[----:B------:R-:W-:-:S04]  /*8860*/  IADD3 R14, P2, R24, R12, RZ ;  /* 0x0000000c180e7210 */ /* 0x000fc80007f5e0ff */
[----:B------:R-:W-:Y:S01]  /*8870*/  IADD3 R33, R33, R21, RZ ;  /* 0x0000001521217210 */ /* 0x000fe20007ffe0ff */
[-C--:B---3--:R-:W-:Y:S02]  /*8880*/  IMAD R21, R27, R28.reuse, RZ ;  /* 0x0000001c1b157224 */ /* 0x088fe400078e02ff */
[----:B------:R-:W-:Y:S02]  /*8890*/  IMAD.X R15, R25, 0x1, R5, P2 ;  /* 0x00000001190f7824 */ /* 0x000fe400010e0605 */
[C---:B------:R-:W-:Y:S02]  /*88a0*/  IMAD R2, R26.reuse, R29, R21 ;  /* 0x0000001d1a027224 */ /* 0x040fe400078e0215 */
[----:B------:R-:W-:Y:S01]  /*88b0*/  IMAD.WIDE.U32 R26, R26, R28, R32 ;  /* 0x0000001c1a1a7225 */ /* 0x000fe200078e0020 */
[----:B------:R-:W2:Y:S01]  /*88c0*/  LDG.E.64 R24, desc[UR36][R14.64] ;  /* 0x000000240e187981 */ /* 0x000ea2000c1e1b00 */
[----:B------:R-:W-:-:S03]  /*88d0*/  IADD3 R32, P2, R14, R12, RZ ;  /* 0x0000000c0e207210 */ /* 0x000fc60007f5e0ff */
[----:B------:R-:W2:Y:S02]  /*88e0*/  LDL.64 R20, [R30+0x28] ;  /* 0x000028001e147983 */ /* 0x000ea40000100a00 */
[----:B------:R-:W-:Y:S02]  /*88f0*/  IMAD.X R33, R15, 0x1, R5, P2 ;  /* 0x000000010f217824 */ /* 0x000fe400010e0605 */
[----:B------:R-:W3:Y:S04]  /*8900*/  LDL.64 R14, [R30+0x30] ;  /* 0x000030001e0e7983 */ /* 0x000ee80000100a00 */
[----:B------:R-:W3:Y:S01]  /*8910*/  LDG.E.64 R28, desc[UR36][R32.64] ;  /* 0x00000024201c7981 */ /* 0x000ee2000c1e1b00 */
[----:B------:R-:W-:Y:S02]  /*8920*/  IMAD.IADD R27, R27, 0x1, R2 ;  /* 0x000000011b1b7824 */ /* 0x000fe400078e0202 */
[----:B--2---:R-:W-:-:S04]  /*8930*/  IMAD R25, R25, R20, RZ ;  /* 0x0000001419197224 */ /* 0x004fc800078e02ff */
[C---:B------:R-:W-:Y:S02]  /*8940*/  IMAD R2, R24.reuse, R21, R25 ;  /* 0x0000001518027224 */ /* 0x040fe400078e0219 */
[----:B------:R-:W-:Y:S01]  /*8950*/  IMAD.WIDE.U32 R24, R24, R20, R26 ;  /* 0x0000001418187225 */ /* 0x000fe200078e001a */
[----:B------:R-:W-:-:S03]  /*8960*/  IADD3 R20, P2, R32, R12, RZ ;  /* 0x0000000c20147210 */ /* 0x000fc60007f5e0ff */
[----:B------:R-:W-:Y:S02]  /*8970*/  IMAD.IADD R25, R25, 0x1, R2 ;  /* 0x0000000119197824 */ /* 0x000fe400078e0202 */
[----:B---3--:R-:W-:Y:S02]  /*8980*/  IMAD R27, R29, R14, RZ ;  /* 0x0000000e1d1b7224 */ /* 0x008fe400078e02ff */
[----:B------:R-:W-:Y:S02]  /*8990*/  IMAD.X R21, R33, 0x1, R5, P2 ;  /* 0x0000000121157824 */ /* 0x000fe400010e0605 */
[----:B------:R-:W-:Y:S01]  /*89a0*/  IMAD R2, R28, R15, R27 ;  /* 0x0000000f1c027224 */ /* 0x000fe200078e021b */
[----:B------:R-:W-:Y:S01]  /*89b0*/  IADD3 R32, P2, R20, R12, RZ ;  /* 0x0000000c14207210 */ /* 0x000fe20007f5e0ff */
        /* <DEDUP_REMOVED lines=60> */
[-C--:B---3--:R-:W-:Y:S02]  /*8d80*/  IMAD R27, R29, R14.reuse, RZ ;  /* 0x0000000e1d1b7224 */ /* 0x088fe400078e02ff */
[----:B------:R-:W-:Y:S02]  /*8d90*/  IMAD.X R21, R33, 0x1, R5, P2 ;  /* 0x0000000121157824 */ /* 0x000fe400010e0605 */
[C---:B------:R-:W-:Y:S01]  /*8da0*/  IMAD R2, R28.reuse, R15, R27 ;  /* 0x0000000f1c027224 */ /* 0x040fe200078e021b */
[----:B------:R-:W2:Y:S01]  /*8db0*/  LDL.64 R32, [R30+0x80] ;  /* 0x000080001e207983 */ /* 0x000ea20000100a00 */
[----:B------:R-:W-:-:S03]  /*8dc0*/  IMAD.WIDE.U32 R14, R28, R14, R24 ;  /* 0x0000000e1c0e7225 */ /* 0x000fc600078e0018 */
[----:B------:R0:W3:Y:S04]  /*8dd0*/  LDG.E.64 R24, desc[UR36][R20.64] ;  /* 0x0000002414187981 */ /* 0x0000e8000c1e1b00 */
[----:B------:R-:W3:Y:S01]  /*8de0*/  LDL.64 R26, [R30+0x78] ;  /* 0x000078001e1a7983 */ /* 0x000ee20000100a00 */
[----:B0-----:R-:W-:-:S05]  /*8df0*/  IADD3 R20, P2, R20, R12, RZ ;  /* 0x0000000c14147210 */ /* 0x001fca0007f5e0ff */
[----:B------:R-:W-:-:S05]  /*8e00*/  IMAD.X R21, R21, 0x1, R5, P2 ;  /* 0x0000000115157824 */ /* 0x000fca00010e0605 */
[----:B------:R-:W2:Y:S01]  /*8e10*/  LDG.E.64 R28, desc[UR36][R20.64] ;  /* 0x00000024141c7981 */ /* 0x000ea2000c1e1b00 */
[----:B------:R-:W-:Y:S02]  /*8e20*/  IMAD.IADD R15, R15, 0x1, R2 ;  /* 0x000000010f0f7824 */ /* 0x000fe400078e0202 */
[----:B---3--:R-:W-:-:S04]  /*8e30*/  IMAD R25, R25, R26, RZ ;  /* 0x0000001a19197224 */ /* 0x008fc800078e02ff */
[C---:B------:R-:W-:Y:S02]  /*8e40*/  IMAD R2, R24.reuse, R27, R25 ;  /* 0x0000001b18027224 */ /* 0x040fe400078e0219 */
[----:B------:R-:W-:Y:S01]  /*8e50*/  IMAD.WIDE.U32 R24, R24, R26, R14 ;  /* 0x0000001a18187225 */ /* 0x000fe200078e000e */
[----:B------:R-:W-:-:S05]  /*8e60*/  IADD3 R14, P2, R20, R12, RZ ;  /* 0x0000000c140e7210 */ /* 0x000fca0007f5e0ff */
[----:B------:R-:W-:Y:S02]  /*8e70*/  IMAD.X R15, R21, 0x1, R5, P2 ;  /* 0x00000001150f7824 */ /* 0x000fe400010e0605 */
[-C--:B--2---:R-:W-:Y:S01]  /*8e80*/  IMAD R27, R29, R32.reuse, RZ ;  /* 0x000000201d1b7224 */ /* 0x084fe200078e02ff */
[----:B------:R-:W2:Y:S01]  /*8e90*/  LDL.64 R20, [R30+0x88] ;  /* 0x000088001e147983 */ /* 0x000ea20000100a00 */
[----:B------:R-:W-:Y:S02]  /*8ea0*/  IMAD.IADD R25, R25, 0x1, R2 ;  /* 0x0000000119197824 */ /* 0x000fe400078e0202 */
[C---:B------:R-:W-:Y:S02]  /*8eb0*/  IMAD R2, R28.reuse, R33, R27 ;  /* 0x000000211c027224 */ /* 0x040fe400078e021b */
[----:B------:R0:W2:Y:S01]  /*8ec0*/  LDG.E.64 R26, desc[UR36][R14.64] ;  /* 0x000000240e1a7981 */ /* 0x0000a2000c1e1b00 */
[----:B------:R-:W-:-:S03]  /*8ed0*/  IMAD.WIDE.U32 R24, R28, R32, R24 ;  /* 0x000000201c187225 */ /* 0x000fc600078e0018 */
[----:B------:R-:W3:Y:S01]  /*8ee0*/  LDL.64 R30, [R30+0x90] ;  /* 0x000090001e1e7983 */ /* 0x000ee20000100a00 */
[----:B0-----:R-:W-:-:S05]  /*8ef0*/  IADD3 R14, P2, R14, R12, RZ ;  /* 0x0000000c0e0e7210 */ /* 0x001fca0007f5e0ff */
[----:B------:R-:W-:-:S05]  /*8f00*/  IMAD.X R15, R15, 0x1, R5, P2 ;  /* 0x000000010f0f7824 */ /* 0x000fca00010e0605 */
        /* <DEDUP_REMOVED lines=11> */
[----:B------:R-:W-:Y:S01]  /*8fc0*/  IMAD.IADD R21, R21, 0x1, R27 ;  /* 0x0000000115157824 */ /* 0x000fe200078e021b */
[----:B------:R-:W-:Y:S01]  /*8fd0*/  IADD3 R24, P4, R14, R12, RZ ;  /* 0x0000000c0e187210 */ /* 0x000fe20007f9e0ff */
[-C--:B---3--:R-:W-:Y:S02]  /*8fe0*/  IMAD R25, R29, R30.reuse, RZ ;  /* 0x0000001e1d197224 */ /* 0x088fe400078e02ff */
[----:B------:R-:W-:-:S04]  /*8ff0*/  IMAD.WIDE.U32 R20, R28, R30, R20 ;  /* 0x0000001e1c147225 */ /* 0x000fc800078e0014 */
[----:B------:R-:W-:Y:S02]  /*9000*/  IMAD R25, R28, R31, R25 ;  /* 0x0000001f1c197224 */ /* 0x000fe400078e0219 */
[----:B------:R-:W-:Y:S02]  /*9010*/  IMAD.MOV.U32 R4, RZ, RZ, R20 ;  /* 0x000000ffff047224 */ /* 0x000fe400078e0014 */
[----:B------:R-:W-:Y:S02]  /*9020*/  IMAD.IADD R2, R21, 0x1, R25 ;  /* 0x0000000115027824 */ /* 0x000fe400078e0219 */
[----:B------:R-:W-:Y:S01]  /*9030*/  IMAD.X R25, R15, 0x1, R5, P4 ;  /* 0x000000010f197824 */ /* 0x000fe200020e0605 */
[----:B------:R-:W-:Y:S06]  /*9040*/  @P2 BRA `(.L_x_1447) ;  /* 0xfffffff400cc2947 */ /* 0x000fec000383ffff */
[----:B------:R-:W-:Y:S05]  /*9050*/  BSYNC B2 ;  /* 0x0000000000027941 */ /* 0x000fea0003800000 */
.L_x_1446:
        /* <DEDUP_REMOVED lines=13> */
[----:B------:R-:W-:Y:S02]  /*9130*/  IMAD.MOV.U32 R32, RZ, RZ, R4 ;  /* 0x000000ffff207224 */ /* 0x000fe400078e0004 */
[----:B------:R-:W-:Y:S01]  /*9140*/  IMAD.MOV.U32 R33, RZ, RZ, R2 ;  /* 0x000000ffff217224 */ /* 0x000fe200078e0002 */
        /* <DEDUP_REMOVED lines=12> */
[----:B------:R-:W-:-:S05]  /*9210*/  IMAD.X R33, R15, 0x1, R5, P0 ;  /* 0x000000010f217824 */ /* 0x000fca00000e0605 */
[----:B------:R-:W3:Y:S04]  /*9220*/  LDG.E.64 R28, desc[UR36][R32.64] ;  /* 0x00000024201c7981 */ /* 0x000ee8000c1e1b00 */
[----:B------:R-:W3:Y:S01]  /*9230*/  LDL.64 R14, [R30+0x30] ;  /* 0x000030001e0e7983 */ /* 0x000ee20000100a00 */
[----:B------:R-:W-:Y:S01]  /*9240*/  IADD3 R27, R27, R2, RZ ;  /* 0x000000021b1b7210 */ /* 0x000fe20007ffe0ff */
        /* <DEDUP_REMOVED lines=19> */
[----:B------:R-:W-:-:S03]  /*9380*/  IADD3 R14, P0, R20, R12, RZ ;  /* 0x0000000c140e7210 */ /* 0x000fc60007f1e0ff */
[----:B------:R-:W-:Y:S02]  /*9390*/  IMAD.IADD R25, R25, 0x1, R2 ;  /* 0x0000000119197824 */ /* 0x000fe400078e0202 */
[----:B------:R-:W-:Y:S02]  /*93a0*/  IMAD.X R15, R21, 0x1, R5, P0 ;  /* 0x00000001150f7824 */ /* 0x000fe400000e0605 */
[----:B--2---:R-:W-:-:S04]  /*93b0*/  IMAD R27, R29, R32, RZ ;  /* 0x000000201d1b7224 */ /* 0x004fc800078e02ff */
[C---:B------:R-:W-:Y:S02]  /*93c0*/  IMAD R2, R28.reuse, R33, R27 ;  /* 0x000000211c027224 */ /* 0x040fe400078e021b */
[----:B------:R0:W2:Y:S01]  /*93d0*/  LDG.E.64 R26, desc[UR36][R14.64] ;  /* 0x000000240e1a7981 */ /* 0x0000a2000c1e1b00 */
[----:B------:R-:W-:-:S03]  /*93e0*/  IMAD.WIDE.U32 R20, R28, R32, R24 ;  /* 0x000000201c147225 */ /* 0x000fc600078e0018 */
[----:B------:R-:W2:Y:S01]  /*93f0*/  LDL.64 R24, [R30+0x48] ;  /* 0x000048001e187983 */ /* 0x000ea20000100a00 */
[----:B0-----:R-:W-:-:S03]  /*9400*/  IADD3 R14, P0, R14, R12, RZ ;  /* 0x0000000c0e0e7210 */ /* 0x001fc60007f1e0ff */
[----:B------:R-:W3:Y:S02]  /*9410*/  LDL.64 R30, [R30+0x50] ;  /* 0x000050001e1e7983 */ /* 0x000ee40000100a00 */
        /* <DEDUP_REMOVED lines=13> */
[-C--:B---3--:R-:W-:Y:S02]  /*94f0*/  IMAD R25, R29, R30.reuse, RZ ;  /* 0x0000001e1d197224 */ /* 0x088fe400078e02ff */
[----:B------:R-:W-:-:S04]  /*9500*/  IMAD.WIDE.U32 R20, R28, R30, R20 ;  /* 0x0000001e1c147225 */ /* 0x000fc800078e0014 */
[----:B------:R-:W-:Y:S02]  /*9510*/  IMAD R25, R28, R31, R25 ;  /* 0x0000001f1c197224 */ /* 0x000fe400078e0219 */
[----:B------:R-:W-:Y:S02]  /*9520*/  IMAD.MOV.U32 R4, RZ, RZ, R20 ;  /* 0x000000ffff047224 */ /* 0x000fe400078e0014 */
[----:B------:R-:W-:Y:S02]  /*9530*/  IMAD.IADD R2, R21, 0x1, R25 ;  /* 0x0000000115027824 */ /* 0x000fe400078e0219 */
[----:B------:R-:W-:-:S07]  /*9540*/  IMAD.X R25, R15, 0x1, R5, P2 ;  /* 0x000000010f197824 */ /* 0x000fce00010e0605 */
.L_x_1449:
[----:B------:R-:W-:Y:S05]  /*9550*/  BSYNC B2 ;  /* 0x0000000000027941 */ /* 0x000fea0003800000 */
.L_x_1448:
[----:B------:R-:W-:-:S04]  /*9560*/  ISETP.NE.U32.AND P2, PT, R8, RZ, PT ;  /* 0x000000ff0800720c */ /* 0x000fc80003f45070 */
[----:B------:R-:W-:-:S13]  /*9570*/  ISETP.NE.OR.EX P0, PT, R9, RZ, P0, P2 ;  /* 0x000000ff0900720c */ /* 0x000fda0000705720 */
[----:B------:R-:W-:Y:S05]  /*9580*/  @!P0 BRA `(.L_x_1450) ;  /* 0x0000000000b48947 */ /* 0x000fea0003800000 */
.L_x_1445:
        /* <DEDUP_REMOVED lines=15> */
[----:B------:R-:W-:Y:S02]  /*9680*/  IMAD R21, R20, R27, R21 ;  /* 0x0000001b14157224 */ /* 0x000fe400078e0215 */
[----:B------:R0:W2:Y:S02]  /*9690*/  LDG.E.64 R26, desc[UR36][R14.64] ;  /* 0x000000240e1a7981 */ /* 0x0000a4000c1e1b00 */
[----:B------:R-:W-:Y:S02]  /*96a0*/  IMAD.IADD R31, R31, 0x1, R21 ;  /* 0x000000011f1f7824 */ /* 0x000fe400078e0215 */
[----:B---3--:R-:W-:Y:S01]  /*96b0*/  IMAD R21, R25, R28, RZ ;  /* 0x0000001c19157224 */ /* 0x008fe200078e02ff */
[----:B0-----:R-:W-:-:S03]  /*96c0*/  IADD3 R14, P0, R14, R12, RZ ;  /* 0x0000000c0e0e7210 */ /* 0x001fc60007f1e0ff */
[C---:B------:R-:W-:Y:S02]  /*96d0*/  IMAD R2, R24.reuse, R29, R21 ;  /* 0x0000001d18027224 */ /* 0x040fe400078e0215 */
[----:B------:R-:W2:Y:S01]  /*96e0*/  LDL.64 R20, [R32+0x28] ;  /* 0x0000280020147983 */ /* 0x000ea20000100a00 */
[----:B------:R-:W-:Y:S02]  /*96f0*/  IMAD.X R15, R15, 0x1, R5, P0 ;  /* 0x000000010f0f7824 */ /* 0x000fe400000e0605 */
[----:B------:R-:W-:-:S03]  /*9700*/  IMAD.WIDE.U32 R24, R24, R28, R30 ;  /* 0x0000001c18187225 */ /* 0x000fc600078e001e */
[----:B------:R-:W3:Y:S04]  /*9710*/  LDG.E.64 R28, desc[UR36][R14.64] ;  /* 0x000000240e1c7981 */ /* 0x000ee8000c1e1b00 */
[----:B------:R-:W3:Y:S01]  /*9720*/  LDL.64 R32, [R32+0x30] ;  /* 0x0000300020207983 */ /* 0x000ee20000100a00 */
[----:B------:R-:W-:Y:S01]  /*9730*/  IADD3 R8, P0, R8, -0x4, RZ ;  /* 0xfffffffc08087810 */ /* 0x000fe20007f1e0ff */
[----:B------:R-:W-:-:S03]  /*9740*/  IMAD.IADD R25, R25, 0x1, R2 ;  /* 0x0000000119197824 */ /* 0x000fc600078e0202 */
[----:B------:R-:W-:Y:S02]  /*9750*/  IADD3.X R9, R9, -0x1, RZ, P0, !PT ;  /* 0xffffffff09097810 */ /* 0x000fe400007fe4ff */
[----:B------:R-:W-:-:S04]  /*9760*/  ISETP.NE.U32.AND P0, PT, R8, RZ, PT ;  /* 0x000000ff0800720c */ /* 0x000fc80003f05070 */
[----:B------:R-:W-:Y:S02]  /*9770*/  ISETP.NE.AND.EX P0, PT, R9, RZ, PT, P0 ;  /* 0x000000ff0900720c */ /* 0x000fe40003f05300 */
[----:B------:R-:W-:-:S05]  /*9780*/  IADD3 R0, P2, R0, 0x4, RZ ;  /* 0x0000000400007810 */ /* 0x000fca0007f5e0ff */
[----:B------:R-:W-:Y:S02]  /*9790*/  IMAD.X R3, RZ, RZ, R3, P2 ;  /* 0x000000ffff037224 */ /* 0x000fe400010e0603 */
[----:B--2---:R-:W-:-:S04]  /*97a0*/  IMAD R27, R27, R20, RZ ;  /* 0x000000141b1b7224 */ /* 0x004fc800078e02ff */
[C---:B------:R-:W-:Y:S02]  /*97b0*/  IMAD R27, R26.reuse, R21, R27 ;  /* 0x000000151a1b7224 */ /* 0x040fe400078e021b */
[----:B------:R-:W-:-:S04]  /*97c0*/  IMAD.WIDE.U32 R20, R26, R20, R24 ;  /* 0x000000141a147225 */ /* 0x000fc800078e0018 */
[----:B------:R-:W-:Y:S02]  /*97d0*/  IMAD.IADD R21, R21, 0x1, R27 ;  /* 0x0000000115157824 */ /* 0x000fe400078e021b */
[----:B---3--:R-:W-:Y:S01]  /*97e0*/  IMAD R25, R29, R32, RZ ;  /* 0x000000201d197224 */ /* 0x008fe200078e02ff */
[----:B------:R-:W-:Y:S01]  /*97f0*/  IADD3 R24, P3, R14, R12, RZ ;  /* 0x0000000c0e187210 */ /* 0x000fe20007f7e0ff */
[----:B------:R-:W-:-:S04]  /*9800*/  IMAD.WIDE.U32 R20, R28, R32, R20 ;  /* 0x000000201c147225 */ /* 0x000fc800078e0014 */
[----:B------:R-:W-:Y:S02]  /*9810*/  IMAD R25, R28, R33, R25 ;  /* 0x000000211c197224 */ /* 0x000fe400078e0219 */
[----:B------:R-:W-:Y:S02]  /*9820*/  IMAD.MOV.U32 R4, RZ, RZ, R20 ;  /* 0x000000ffff047224 */ /* 0x000fe400078e0014 */
[----:B------:R-:W-:Y:S02]  /*9830*/  IMAD.IADD R2, R21, 0x1, R25 ;  /* 0x0000000115027824 */ /* 0x000fe400078e0219 */
[----:B------:R-:W-:Y:S01]  /*9840*/  IMAD.X R25, R15, 0x1, R5, P3 ;  /* 0x000000010f197824 */ /* 0x000fe200018e0605 */
[----:B------:R-:W-:Y:S06]  /*9850*/  @P0 BRA `(.L_x_1445) ;  /* 0xfffffffc004c0947 */ /* 0x000fec000383ffff */
.L_x_1450:
[----:B------:R-:W-:Y:S05]  /*9860*/  BSYNC B0 ;  /* 0x0000000000007941 */ /* 0x000fea0003800000 */
.L_x_1444:
[----:B------:R-:W-:-:S04]  /*9870*/  ISETP.NE.U32.AND P0, PT, R36, RZ, PT ;  /* 0x000000ff2400720c */ /* 0x000fc80003f05070 */
[----:B------:R-:W-:-:S13]  /*9880*/  ISETP.NE.AND.EX P0, PT, RZ, RZ, PT, P0 ;  /* 0x000000ffff00720c */ /* 0x000fda0003f05300 */
[----:B------:R-:W-:Y:S05]  /*9890*/  @!P0 BRA `(.L_x_1443) ;  /* 0x0000000000b88947 */ /* 0x000fea0003800000 */
[----:B------:R-:W-:Y:S01]  /*98a0*/  ULDC.64 UR4, c[0x0][0x220] ;  /* 0x0000880000047ab9 */ /* 0x000fe20000000a00 */
[----:B0-----:R-:W-:Y:S02]  /*98b0*/  IMAD R3, R3, R10, RZ ;  /* 0x0000000a03037224 */ /* 0x001fe400078e02ff */
[----:B------:R-:W-:Y:S02]  /*98c0*/  IMAD R5, R17, UR4, RZ ;  /* 0x0000000411057c24 */ /* 0x000fe4000f8e02ff */
[----:B------:R-:W-:-:S04]  /*98d0*/  IMAD.WIDE.U32 R8, R16, UR4, RZ ;  /* 0x0000000410087c25 */ /* 0x000fc8000f8e00ff */
[----:B------:R-:W-:Y:S01]  /*98e0*/  IMAD R5, R16, UR5, R5 ;  /* 0x0000000510057c24 */ /* 0x000fe2000f8e0205 */
[----:B------:R-:W-:Y:S01]  /*98f0*/  ULDC.64 UR4, c[0x0][0x218] ;  /* 0x0000860000047ab9 */ /* 0x000fe20000000a00 */
[C---:B------:R-:W-:Y:S02]  /*9900*/  IMAD R3, R0.reuse, R11, R3 ;  /* 0x0000000b00037224 */ /* 0x040fe400078e0203 */
[----:B------:R-:W-:Y:S02]  /*9910*/  IMAD.IADD R9, R5, 0x1, R9 ;  /* 0x0000000105097824 */ /* 0x000fe400078e0209 */
[----:B------:R-:W-:-:S04]  /*9920*/  IMAD.WIDE.U32 R12, R0, R10, R8 ;  /* 0x0000000a000c7225 */ /* 0x000fc800078e0008 */
[----:B------:R-:W-:Y:S01]  /*9930*/  IMAD.IADD R3, R13, 0x1, R3 ;  /* 0x000000010d037824 */ /* 0x000fe200078e0203 */
[----:B------:R-:W-:Y:S01]  /*9940*/  LEA R8, P0, R12, UR4, 0x3 ;  /* 0x000000040c087c11 */ /* 0x000fe2000f8018ff */
[----:B------:R-:W-:-:S03]  /*9950*/  IMAD.U32 R0, R0, 0x8, R1 ;  /* 0x0000000800007824 */ /* 0x000fc600078e0001 */
[----:B------:R-:W-:Y:S02]  /*9960*/  LEA.HI.X R9, R12, UR5, R3, 0x3, P0 ;  /* 0x000000050c097c11 */ /* 0x000fe400080f1c03 */
[----:B-1----:R-:W2:Y:S04]  /*9970*/  LDL.64 R14, [R0+0x18] ;  /* 0x00001800000e7983 */ /* 0x002ea80000100a00 */
[----:B------:R-:W2:Y:S01]  /*9980*/  LDG.E.64 R12, desc[UR36][R8.64] ;  /* 0x00000024080c7981 */ /* 0x000ea2000c1e1b00 */
[----:B------:R-:W-:Y:S01]  /*9990*/  ISETP.NE.U32.AND P0, PT, R36, 0x1, PT ;  /* 0x000000012400780c */ /* 0x000fe20003f05070 */
[----:B------:R-:W-:-:S03]  /*99a0*/  IMAD.MOV.U32 R5, RZ, RZ, R2 ;  /* 0x000000ffff057224 */ /* 0x000fc600078e0002 */
        /* <DEDUP_REMOVED lines=11> */
[----:B------:R-:W-:Y:S02]  /*9a60*/  IMAD.X R17, R3, 0x1, R9, P2 ;  /* 0x0000000103117824 */ /* 0x000fe400010e0609 */
[----:B------:R-:W2:Y:S04]  /*9a70*/  LDL.64 R8, [R0+0x20] ;  /* 0x0000200000087983 */ /* 0x000ea80000100a00 */
[----:B------:R-:W-:Y:S01]  /*9a80*/  @P0 IADD3 R14, P2, R16, R15, RZ ;  /* 0x0000000f100e0210 */ /* 0x000fe20007f5e0ff */
[----:B------:R-:W2:Y:S04]  /*9a90*/  LDG.E.64 R10, desc[UR36][R16.64] ;  /* 0x00000024100a7981 */ /* 0x000ea8000c1e1b00 */
[----:B------:R-:W-:Y:S01]  /*9aa0*/  @P0 IMAD.X R15, R17, 0x1, R3, P2 ;  /* 0x00000001110f0824 */ /* 0x000fe200010e0603 */
[----:B------:R-:W3:Y:S05]  /*9ab0*/  @P0 LDL.64 R12, [R0+0x28] ;  /* 0x00002800000c0983 */ /* 0x000eea0000100a00 */
[----:B------:R-:W3:Y:S01]  /*9ac0*/  @P0 LDG.E.64 R14, desc[UR36][R14.64] ;  /* 0x000000240e0e0981 */ /* 0x000ee2000c1e1b00 */
[----:B------:R-:W-:-:S02]  /*9ad0*/  IMAD.MOV.U32 R5, RZ, RZ, R2 ;  /* 0x000000ffff057224 */ /* 0x000fc400078e0002 */
        /* <DEDUP_REMOVED lines=8> */
[----:B------:R-:W-:Y:S01]  /*9b60*/  @P0 IMAD.MOV.U32 R4, RZ, RZ, R12 ;  /* 0x000000ffff040224 */ /* 0x000fe200078e000c */
[----:B------:R-:W-:-:S07]  /*9b70*/  @P0 IADD3 R2, R13, R9, RZ ;  /* 0x000000090d020210 */ /* 0x000fce0007ffe0ff */
.L_x_1443:
[----:B------:R-:W-:Y:S05]  /*9b80*/  BSYNC B1 ;  /* 0x0000000000017941 */ /* 0x000fea0003800000 */
.L_x_1442:
[----:B------:R-:W2:Y:S01]  /*9b90*/  LDC.U8 R24, c[0x0][0x29c] ;  /* 0x0000a700ff187b82 */ /* 0x000ea20000000000 */
[----:B------:R-:W-:Y:S01]  /*9ba0*/  BSSY B6, `(.L_x_1451) ;  /* 0x0000105000067945 */ /* 0x000fe20003800000 */
[----:B------:R-:W-:Y:S02]  /*9bb0*/  IMAD.MOV.U32 R16, RZ, RZ, R4 ;  /* 0x000000ffff107224 */ /* 0x000fe400078e0004 */
[----:B------:R-:W-:Y:S01]  /*9bc0*/  IMAD.MOV.U32 R17, RZ, RZ, R2 ;  /* 0x000000ffff117224 */ /* 0x000fe200078e0002 */
[----:B------:R-:W-:Y:S06]  /*9bd0*/  @P1 BRA `(.L_x_1452) ;  /* 0x0000001000041947 */ /* 0x000fec0003800000 */
[----:B------:R-:W3:Y:S01]  /*9be0*/  S2R R5, SR_CTAID.X ;  /* 0x0000000000057919 */ /* 0x000ee20000002500 */
[----:B------:R-:W4:Y:S01]  /*9bf0*/  LDC.64 R2, c[0x0][0x280] ;  /* 0x0000a000ff027b82 */ /* 0x000f220000000a00 */
[----:B--2---:R-:W-:Y:S01]  /*9c00*/  PRMT R4, R24, 0x9910, RZ ;  /* 0x0000991018047816 */ /* 0x004fe200000000ff */
[----:B------:R-:W-:Y:S01]  /*9c10*/  ULDC UR4, c[0x0][0x2a0] ;  /* 0x0000a80000047ab9 */ /* 0x000fe20000000800 */
[----:B------:R-:W3:Y:S02]  /*9c20*/  S2R R0, SR_TID.X ;  /* 0x0000000000007919 */ /* 0x000ee40000002100 */
[----:B---3--:R-:W-:-:S04]  /*9c30*/  IMAD R0, R5, 0x200, R0 ;  /* 0x0000020005007824 */ /* 0x008fc800078e0200 */
[----:B------:R-:W-:Y:S02]  /*9c40*/  IMAD R5, R0, UR4, RZ ;  /* 0x0000000400057c24 */ /* 0x000fe4000f8e02ff */
[----:B------:R-:W-:-:S03]  /*9c50*/  IMAD.MOV.U32 R0, RZ, RZ, R4 ;  /* 0x000000ffff007224 */ /* 0x000fc600078e0004 */
[----:B----4-:R-:W-:Y:S02]  /*9c60*/  IADD3 R2, P1, R5, R2, RZ ;  /* 0x0000000205027210 */ /* 0x010fe40007f3e0ff */
[----:B------:R-:W-:-:S03]  /*9c70*/  ISETP.GT.AND P0, PT, R0, 0x9, PT ;  /* 0x000000090000780c */ /* 0x000fc60003f04270 */
[----:B------:R-:W-:-:S10]  /*9c80*/  IMAD.X R3, RZ, RZ, R3, P1 ;  /* 0x000000ffff037224 */ /* 0x000fd400008e0603 */
        /* <DEDUP_REMOVED lines=10> */
[----:B------:R-:W-:Y:S01]  /*9d30*/  IMAD.MOV.U32 R34, RZ, RZ, R35 ;  /* 0x000000ffff227224 */ /* 0x000fe200078e0023 */
[----:B------:R-:W-:Y:S06]  /*9d40*/  BRA `(.L_x_1452) ;  /* 0x0000000c00a87947 */ /* 0x000fec0003800000 */
.L_x_1456:
[----:B------:R2:W-:Y:S01]  /*9d50*/  STG.E.U8 desc[UR36][R2.64], R6 ;  /* 0x0000000602007986 */ /* 0x0005e2000c101124 */
[----:B------:R-:W-:Y:S01]  /*9d60*/  IMAD.MOV.U32 R34, RZ, RZ, R35 ;  /* 0x000000ffff227224 */ /* 0x000fe200078e0023 */
[----:B------:R-:W-:Y:S06]  /*9d70*/  BRA `(.L_x_1452) ;  /* 0x0000000c009c7947 */ /* 0x000fec0003800000 */
.L_x_1455:
[----:B------:R-:W-:-:S13]  /*9d80*/  ISETP.NE.AND P0, PT, R0, 0x2, PT ;  /* 0x000000020000780c */ /* 0x000fda0003f05270 */
[----:B------:R-:W-:Y:S05]  /*9d90*/  @!P0 BRA `(.L_x_1458) ;  /* 0x0000000000288947 */ /* 0x000fea0003800000 */
[----:B------:R-:W-:-:S13]  /*9da0*/  ISETP.NE.AND P0, PT, R0, 0x3, PT ;  /* 0x000000030000780c */ /* 0x000fda0003f05270 */
[----:B------:R-:W-:Y:S05]  /*9db0*/  @!P0 BRA `(.L_x_1459) ;  /* 0x0000000000148947 */ /* 0x000fea0003800000 */
[----:B------:R-:W-:-:S13]  /*9dc0*/  ISETP.NE.AND P0, PT, R0, 0x4, PT ;  /* 0x000000040000780c */ /* 0x000fda0003f05270 */
[----:B------:R-:W-:Y:S05]  /*9dd0*/  @P0 BRA `(.L_x_1457) ;  /* 0x0000000c00280947 */ /* 0x000fea0003800000 */
[----:B------:R2:W-:Y:S01]  /*9de0*/  STG.E.64 desc[UR36][R2.64], R6 ;  /* 0x0000000602007986 */ /* 0x0005e2000c101b24 */
[----:B------:R-:W-:Y:S01]  /*9df0*/  IMAD.MOV.U32 R34, RZ, RZ, R35 ;  /* 0x000000ffff227224 */ /* 0x000fe200078e0023 */
[----:B------:R-:W-:Y:S06]  /*9e00*/  BRA `(.L_x_1452) ;  /* 0x0000000c00787947 */ /* 0x000fec0003800000 */
.L_x_1459:
[----:B------:R2:W-:Y:S01]  /*9e10*/  STG.E desc[UR36][R2.64], R6 ;  /* 0x0000000602007986 */ /* 0x0005e2000c101924 */
[----:B------:R-:W-:Y:S01]  /*9e20*/  IMAD.MOV.U32 R34, RZ, RZ, R35 ;  /* 0x000000ffff227224 */ /* 0x000fe200078e0023 */
[----:B------:R-:W-:Y:S06]  /*9e30*/  BRA `(.L_x_1452) ;  /* 0x0000000c006c7947 */ /* 0x000fec0003800000 */
.L_x_1458:
[----:B------:R2:W-:Y:S01]  /*9e40*/  STG.E.U16 desc[UR36][R2.64], R6 ;  /* 0x0000000602007986 */ /* 0x0005e2000c101524 */
[----:B------:R-:W-:Y:S01]  /*9e50*/  IMAD.MOV.U32 R34, RZ, RZ, R35 ;  /* 0x000000ffff227224 */ /* 0x000fe200078e0023 */
[----:B------:R-:W-:Y:S06]  /*9e60*/  BRA `(.L_x_1452) ;  /* 0x0000000c00607947 */ /* 0x000fec0003800000 */
.L_x_1454:
[----:B------:R-:W-:-:S13]  /*9e70*/  ISETP.GT.AND P0, PT, R0, 0x6, PT ;  /* 0x000000060000780c */ /* 0x000fda0003f04270 */
[----:B------:R-:W-:Y:S05]  /*9e80*/  @P0 BRA `(.L_x_1460) ;  /* 0x0000000000340947 */ /* 0x000fea0003800000 */
[----:B------:R-:W-:-:S13]  /*9e90*/  ISETP.NE.AND P0, PT, R0, 0x5, PT ;  /* 0x000000050000780c */ /* 0x000fda0003f05270 */
[----:B------:R-:W-:Y:S05]  /*9ea0*/  @!P0 BRA `(.L_x_1461) ;  /* 0x0000000000188947 */ /* 0x000fea0003800000 */
[----:B------:R-:W-:-:S13]  /*9eb0*/  ISETP.NE.AND P0, PT, R0, 0x6, PT ;  /* 0x000000060000780c */ /* 0x000fda0003f05270 */
[----:B------:R-:W-:Y:S05]  /*9ec0*/  @P0 BRA `(.L_x_1457) ;  /* 0x0000000800ec0947 */ /* 0x000fea0003800000 */
[----:B------:R-:W2:Y:S01]  /*9ed0*/  I2F.S64 R7, R6 ;  /* 0x0000000600077312 */ /* 0x000ea20000301400 */
[----:B------:R-:W-:Y:S01]  /*9ee0*/  IMAD.MOV.U32 R34, RZ, RZ, R35 ;  /* 0x000000ffff227224 */ /* 0x000fe200078e0023 */
[----:B--2---:R2:W-:Y:S01]  /*9ef0*/  STG.E desc[UR36][R2.64], R7 ;  /* 0x0000000702007986 */ /* 0x0045e2000c101924 */
[----:B------:R-:W-:Y:S05]  /*9f00*/  BRA `(.L_x_1452) ;  /* 0x0000000c00387947 */ /* 0x000fea0003800000 */
.L_x_1461:
[----:B------:R-:W2:Y:S01]  /*9f10*/  I2F.S64 R0, R6 ;  /* 0x0000000600007312 */ /* 0x000ea20000301400 */
[----:B------:R-:W-:Y:S01]  /*9f20*/  IMAD.MOV.U32 R34, RZ, RZ, R35 ;  /* 0x000000ffff227224 */ /* 0x000fe200078e0023 */
[----:B--2---:R-:W-:-:S05]  /*9f30*/  F2FP.F16.F32.PACK_AB R0, RZ, R0 ;  /* 0x00000000ff00723e */ /* 0x004fca00000000ff */
[----:B------:R2:W-:Y:S01]  /*9f40*/  STG.E.U16 desc[UR36][R2.64], R0 ;  /* 0x0000000002007986 */ /* 0x0005e2000c101524 */
[----:B------:R-:W-:Y:S05]  /*9f50*/  BRA `(.L_x_1452) ;  /* 0x0000000c00247947 */ /* 0x000fea0003800000 */
.L_x_1460:
[----:B------:R-:W-:-:S13]  /*9f60*/  ISETP.NE.AND P0, PT, R0, 0x7, PT ;  /* 0x000000070000780c */ /* 0x000fda0003f05270 */
[----:B------:R-:W-:Y:S05]  /*9f70*/  @!P0 BRA `(.L_x_1462) ;  /* 0x00000000003c8947 */ /* 0x000fea0003800000 */
[----:B------:R-:W-:-:S13]  /*9f80*/  ISETP.NE.AND P0, PT, R0, 0x8, PT ;  /* 0x000000080000780c */ /* 0x000fda0003f05270 */
[----:B------:R-:W-:Y:S05]  /*9f90*/  @!P0 BRA `(.L_x_1463) ;  /* 0x00000000001c8947 */ /* 0x000fea0003800000 */
[----:B------:R-:W-:-:S13]  /*9fa0*/  ISETP.NE.AND P0, PT, R0, 0x9, PT ;  /* 0x000000090000780c */ /* 0x000fda0003f05270 */
[----:B------:R-:W-:Y:S05]  /*9fb0*/  @P0 BRA `(.L_x_1457) ;  /* 0x0000000800b00947 */ /* 0x000fea0003800000 */
[----:B------:R-:W2:Y:S01]  /*9fc0*/  I2F.S64 R4, R6 ;  /* 0x0000000600047312 */ /* 0x000ea20000301400 */
[----:B------:R-:W-:Y:S02]  /*9fd0*/  IMAD.MOV.U32 R5, RZ, RZ, RZ ;  /* 0x000000ffff057224 */ /* 0x000fe400078e00ff */
[----:B------:R-:W-:-:S03]  /*9fe0*/  IMAD.MOV.U32 R34, RZ, RZ, R35 ;  /* 0x000000ffff227224 */ /* 0x000fc600078e0023 */
[----:B--2---:R2:W-:Y:S01]  /*9ff0*/  STG.E.64 desc[UR36][R2.64], R4 ;  /* 0x0000000402007986 */ /* 0x0045e2000c101b24 */
[----:B------:R-:W-:Y:S05]  /*a000*/  BRA `(.L_x_1452) ;  /* 0x0000000800f87947 */ /* 0x000fea0003800000 */
.L_x_1463:
[----:B------:R-:W2:Y:S01]  /*a010*/  I2F.S64 R6, R6 ;  /* 0x0000000600067312 */ /* 0x000ea20000301400 */
[----:B------:R-:W-:Y:S01]  /*a020*/  IMAD.MOV.U32 R34, RZ, RZ, R35 ;  /* 0x000000ffff227224 */ /* 0x000fe200078e0023 */
[----:B--2---:R-:W-:-:S04]  /*a030*/  F2FP.F16.F32.PACK_AB R5, RZ, R6 ;  /* 0x00000006ff05723e */ /* 0x004fc800000000ff */
[----:B------:R-:W-:-:S05]  /*a040*/  PRMT R5, R5, 0x5410, RZ ;  /* 0x0000541005057816 */ /* 0x000fca00000000ff */
[----:B------:R2:W-:Y:S01]  /*a050*/  STG.E desc[UR36][R2.64], R5 ;  /* 0x0000000502007986 */ /* 0x0005e2000c101924 */
[----:B------:R-:W-:Y:S05]  /*a060*/  BRA `(.L_x_1452) ;  /* 0x0000000800e07947 */ /* 0x000fea0003800000 */
.L_x_1462:
[----:B------:R-:W2:Y:S01]  /*a070*/  I2F.F64.S64 R6, R6 ;  /* 0x0000000600067312 */ /* 0x000ea20000301c00 */
[----:B------:R-:W-:Y:S01]  /*a080*/  IMAD.MOV.U32 R34, RZ, RZ, R35 ;  /* 0x000000ffff227224 */ /* 0x000fe200078e0023 */
[----:B--2---:R2:W-:Y:S01]  /*a090*/  STG.E.64 desc[UR36][R2.64], R6 ;  /* 0x0000000602007986 */ /* 0x0045e2000c101b24 */
[----:B------:R-:W-:Y:S05]  /*a0a0*/  BRA `(.L_x_1452) ;  /* 0x0000000800d07947 */ /* 0x000fea0003800000 */
.L_x_1453:
        /* <DEDUP_REMOVED lines=8> */
[----:B------:R-:W-:Y:S01]  /*a130*/  ISETP.NE.U32.AND P0, PT, R6, RZ, PT ;  /* 0x000000ff0600720c */ /* 0x000fe20003f05070 */
[----:B------:R-:W-:-:S03]  /*a140*/  IMAD.MOV.U32 R34, RZ, RZ, R35 ;  /* 0x000000ffff227224 */ /* 0x000fc600078e0023 */
[----:B------:R-:W-:-:S04]  /*a150*/  ISETP.NE.AND.EX P0, PT, R7, RZ, PT, P0 ;  /* 0x000000ff0700720c */ /* 0x000fc80003f05300 */
[----:B------:R-:W-:-:S05]  /*a160*/  SEL R5, RZ, 0x1, !P0 ;  /* 0x00000001ff057807 */ /* 0x000fca0004000000 */
[----:B------:R2:W-:Y:S01]  /*a170*/  STG.E.U8 desc[UR36][R2.64], R5 ;  /* 0x0000000502007986 */ /* 0x0005e2000c101124 */
[----:B------:R-:W-:Y:S05]  /*a180*/  BRA `(.L_x_1452) ;  /* 0x0000000800987947 */ /* 0x000fea0003800000 */
.L_x_1466:
[----:B------:R-:W2:Y:S01]  /*a190*/  I2F.F64.S64 R8, R6 ;  /* 0x0000000600087312 */ /* 0x000ea20000301c00 */
[----:B0-----:R-:W-:Y:S01]  /*a1a0*/  CS2R R10, SRZ ;  /* 0x00000000000a7805 */ /* 0x001fe2000001ff00 */
[----:B------:R-:W-:-:S04]  /*a1b0*/  IMAD.MOV.U32 R34, RZ, RZ, R35 ;  /* 0x000000ffff227224 */ /* 0x000fc800078e0023 */
[----:B--2---:R0:W-:Y:S01]  /*a1c0*/  STG.E.128 desc[UR36][R2.64], R8 ;  /* 0x0000000802007986 */ /* 0x0041e2000c101d24 */
[----:B------:R-:W-:Y:S05]  /*a1d0*/  BRA `(.L_x_1452) ;  /* 0x0000000800847947 */ /* 0x000fea0003800000 */
.L_x_1465:
[----:B------:R-:W-:-:S13]  /*a1e0*/  ISETP.NE.AND P0, PT, R0, 0xf, PT ;  /* 0x0000000f0000780c */ /* 0x000fda0003f05270 */
[----:B------:R-:W-:Y:S05]  /*a1f0*/  @!P0 BRA `(.L_x_1467) ;  /* 0x0000000000bc8947 */ /* 0x000fea0003800000 */
[----:B------:R-:W-:-:S13]  /*a200*/  ISETP.NE.AND P0, PT, R0, 0x17, PT ;  /* 0x000000170000780c */ /* 0x000fda0003f05270 */
[----:B------:R-:W-:Y:S05]  /*a210*/  @!P0 BRA `(.L_x_1468) ;  /* 0x0000000000588947 */ /* 0x000fea0003800000 */
[----:B------:R-:W-:-:S13]  /*a220*/  ISETP.NE.AND P0, PT, R0, 0x18, PT ;  /* 0x000000180000780c */ /* 0x000fda0003f05270 */
[----:B------:R-:W-:Y:S05]  /*a230*/  @P0 BRA `(.L_x_1457) ;  /* 0x0000000800100947 */ /* 0x000fea0003800000 */
[----:B------:R-:W2:Y:S01]  /*a240*/  I2F.S64 R7, R6 ;  /* 0x0000000600077312 */ /* 0x000ea20000301400 */
[----:B------:R-:W-:Y:S01]  /*a250*/  BSSY B0, `(.L_x_1469) ;  /* 0x000000e000007945 */ /* 0x000fe20003800000 */
[C---:B--2---:R-:W-:Y:S02]  /*a260*/  LOP3.LUT R4, R7.reuse, 0x7fffffff, RZ, 0xc0, !PT ;  /* 0x7fffffff07047812 */ /* 0x044fe400078ec0ff */
        /* <DEDUP_REMOVED lines=12> */
.L_x_1470:
[----:B------:R-:W-:Y:S05]  /*a330*/  BSYNC B0 ;  /* 0x0000000000007941 */ /* 0x000fea0003800000 */
.L_x_1469:
[----:B------:R-:W-:Y:S01]  /*a340*/  LOP3.LUT R5, R0, R5, RZ, 0xfc, !PT ;  /* 0x0000000500057212 */ /* 0x000fe200078efcff */
[----:B------:R-:W-:-:S04]  /*a350*/  IMAD.MOV.U32 R34, RZ, RZ, R35 ;  /* 0x000000ffff227224 */ /* 0x000fc800078e0023 */
[----:B------:R2:W-:Y:S01]  /*a360*/  STG.E.U8 desc[UR36][R2.64], R5 ;  /* 0x0000000502007986 */ /* 0x0005e2000c101124 */
[----:B------:R-:W-:Y:S05]  /*a370*/  BRA `(.L_x_1452) ;  /* 0x00000008001c7947 */ /* 0x000fea0003800000 */
.L_x_1468:
[----:B------:R-:W2:Y:S01]  /*a380*/  I2F.S64 R7, R6 ;  /* 0x0000000600077312 */ /* 0x000ea20000301400 */
[----:B------:R-:W-:Y:S01]  /*a390*/  BSSY B0, `(.L_x_1471) ;  /* 0x000000f000007945 */ /* 0x000fe20003800000 */
[----:B--2---:R-:W-:-:S04]  /*a3a0*/  LOP3.LUT R4, R7, 0x7fffffff, RZ, 0xc0, !PT ;  /* 0x7fffffff07047812 */ /* 0x004fc800078ec0ff */
        /* <DEDUP_REMOVED lines=10> */
.L_x_1472:
[----:B------:R-:W-:Y:S01]  /*a450*/  IMAD.MOV.U32 R0, RZ, RZ, 0x7f ;  /* 0x0000007fff007424 */ /* 0x000fe200078e00ff */
[----:B------:R-:W-:-:S04]  /*a460*/  ISETP.GT.U32.AND P0, PT, R4, 0x7f800000, PT ;  /* 0x7f8000000400780c */ /* 0x000fc80003f04070 */
[----:B------:R-:W-:-:S09]  /*a470*/  SEL R0, R0, 0x7c, P0 ;  /* 0x0000007c00007807 */ /* 0x000fd20000000000 */
.L_x_1473:
[----:B------:R-:W-:Y:S05]  /*a480*/  BSYNC B0 ;  /* 0x0000000000007941 */ /* 0x000fea0003800000 */
.L_x_1471:
[----:B------:R-:W-:Y:S01]  /*a490*/  LOP3.LUT R4, R7, 0x80000000, RZ, 0xc0, !PT ;  /* 0x8000000007047812 */ /* 0x000fe200078ec0ff */
[----:B------:R-:W-:-:S03]  /*a4a0*/  IMAD.MOV.U32 R34, RZ, RZ, R35 ;  /* 0x000000ffff227224 */ /* 0x000fc600078e0023 */
[----:B------:R-:W-:-:S04]  /*a4b0*/  SHF.R.U32.HI R5, RZ, 0x18, R4 ;  /* 0x00000018ff057819 */ /* 0x000fc80000011604 */
[----:B------:R-:W-:-:S05]  /*a4c0*/  LOP3.LUT R5, R0, R5, RZ, 0xfc, !PT ;  /* 0x0000000500057212 */ /* 0x000fca00078efcff */
[----:B------:R2:W-:Y:S01]  /*a4d0*/  STG.E.U8 desc[UR36][R2.64], R5 ;  /* 0x0000000502007986 */ /* 0x0005e2000c101124 */
[----:B------:R-:W-:Y:S05]  /*a4e0*/  BRA `(.L_x_1452) ;  /* 0x0000000400c07947 */ /* 0x000fea0003800000 */
.L_x_1467:
[----:B------:R-:W2:Y:S01]  /*a4f0*/  I2F.S64 R0, R6 ;  /* 0x0000000600007312 */ /* 0x000ea20000301400 */
[----:B------:R-:W-:Y:S01]  /*a500*/  IMAD.MOV.U32 R34, RZ, RZ, R35 ;  /* 0x000000ffff227224 */ /* 0x000fe200078e0023 */
[----:B--2---:R-:W-:-:S05]  /*a510*/  F2FP.BF16.F32.PACK_AB R0, RZ, R0 ;  /* 0x00000000ff00723e */ /* 0x004fca00000010ff */
[----:B------:R2:W-:Y:S01]  /*a520*/  STG.E.U16 desc[UR36][R2.64], R0 ;  /* 0x0000000002007986 */ /* 0x0005e2000c101524 */
[----:B------:R-:W-:Y:S05]  /*a530*/  BRA `(.L_x_1452) ;  /* 0x0000000400ac7947 */ /* 0x000fea0003800000 */
.L_x_1464:
        /* <DEDUP_REMOVED lines=9> */
[----:B------:R-:W-:Y:S01]  /*a5d0*/  IMAD.MOV.U32 R34, RZ, RZ, R35 ;  /* 0x000000ffff227224 */ /* 0x000fe200078e0023 */
[----:B------:R-:W-:Y:S06]  /*a5e0*/  BRA `(.L_x_1452) ;  /* 0x0000000400807947 */ /* 0x000fec0003800000 */
.L_x_1476:
[----:B------:R-:W2:Y:S01]  /*a5f0*/  I2F.S64 R7, R6 ;  /* 0x0000000600077312 */ /* 0x000ea20000301400 */
[----:B------:R-:W-:Y:S01]  /*a600*/  BSSY B0, `(.L_x_1477) ;  /* 0x0000014000007945 */ /* 0x000fe20003800000 */
[----:B------:R-:W-:Y:S01]  /*a610*/  IMAD.MOV.U32 R0, RZ, RZ, 0x80 ;  /* 0x00000080ff007424 */ /* 0x000fe200078e00ff */
[----:B--2---:R-:W-:-:S04]  /*a620*/  LOP3.LUT R5, R7, 0x7fffffff, RZ, 0xc0, !PT ;  /* 0x7fffffff07057812 */ /* 0x004fc800078ec0ff */
        /* <DEDUP_REMOVED lines=13> */
.L_x_1479:
[----:B------:R-:W-:-:S04]  /*a700*/  LOP3.LUT R0, R7, 0x80000000, RZ, 0xc0, !PT ;  /* 0x8000000007007812 */ /* 0x000fc800078ec0ff */
[----:B------:R-:W-:-:S04]  /*a710*/  SHF.R.U32.HI R5, RZ, 0x18, R0 ;  /* 0x00000018ff057819 */ /* 0x000fc80000011600 */
[----:B------:R-:W-:-:S04]  /*a720*/  LOP3.LUT R4, R4, R5, RZ, 0xfc, !PT ;  /* 0x0000000504047212 */ /* 0x000fc800078efcff */
[----:B------:R-:W-:-:S07]  /*a730*/  PRMT R0, R4, 0x7610, R0 ;  /* 0x0000761004007816 */ /* 0x000fce0000000000 */
.L_x_1478:
[----:B------:R-:W-:Y:S05]  /*a740*/  BSYNC B0 ;  /* 0x0000000000007941 */ /* 0x000fea0003800000 */
.L_x_1477:
[----:B------:R2:W-:Y:S01]  /*a750*/  STG.E.U8 desc[UR36][R2.64], R0 ;  /* 0x0000000002007986 */ /* 0x0005e2000c101124 */
[----:B------:R-:W-:Y:S01]  /*a760*/  IMAD.MOV.U32 R34, RZ, RZ, R35 ;  /* 0x000000ffff227224 */ /* 0x000fe200078e0023 */
[----:B------:R-:W-:Y:S06]  /*a770*/  BRA `(.L_x_1452) ;  /* 0x00000004001c7947 */ /* 0x000fec0003800000 */
.L_x_1475:
        /* <DEDUP_REMOVED lines=17> */
.L_x_1482:
[----:B------:R-:W-:-:S04]  /*a890*/  LOP3.LUT R0, R7, 0x80000000, RZ, 0xc0, !PT ;  /* 0x8000000007007812 */ /* 0x000fc800078ec0ff */
[----:B------:R-:W-:-:S04]  /*a8a0*/  SHF.R.U32.HI R5, RZ, 0x18, R0 ;  /* 0x00000018ff057819 */ /* 0x000fc80000011600 */
[----:B------:R-:W-:-:S04]  /*a8b0*/  LOP3.LUT R4, R4, R5, RZ, 0xfc, !PT ;  /* 0x0000000504047212 */ /* 0x000fc800078efcff */
[----:B------:R-:W-:-:S07]  /*a8c0*/  PRMT R0, R4, 0x7610, R0 ;  /* 0x0000761004007816 */ /* 0x000fce0000000000 */
.L_x_1481:
[----:B------:R-:W-:Y:S05]  /*a8d0*/  BSYNC B0 ;  /* 0x0000000000007941 */ /* 0x000fea0003800000 */
.L_x_1480:
[----:B------:R2:W-:Y:S01]  /*a8e0*/  STG.E.U8 desc[UR36][R2.64], R0 ;  /* 0x0000000002007986 */ /* 0x0005e2000c101124 */
[----:B------:R-:W-:Y:S01]  /*a8f0*/  IMAD.MOV.U32 R34, RZ, RZ, R35 ;  /* 0x000000ffff227224 */ /* 0x000fe200078e0023 */
[----:B------:R-:W-:Y:S06]  /*a900*/  BRA `(.L_x_1452) ;  /* 0x0000000000b87947 */ /* 0x000fec0003800000 */
.L_x_1474:
[----:B------:R-:W-:-:S13]  /*a910*/  ISETP.NE.AND P0, PT, R0, 0x1c, PT ;  /* 0x0000001c0000780c */ /* 0x000fda0003f05270 */
[----:B------:R-:W-:Y:S05]  /*a920*/  @!P0 BRA `(.L_x_1483) ;  /* 0x0000000000a88947 */ /* 0x000fea0003800000 */
[----:B------:R-:W-:-:S13]  /*a930*/  ISETP.NE.AND P0, PT, R0, 0x1d, PT ;  /* 0x0000001d0000780c */ /* 0x000fda0003f05270 */
[----:B------:R-:W-:Y:S05]  /*a940*/  @!P0 BRA `(.L_x_1484) ;  /* 0x0000000000948947 */ /* 0x000fea0003800000 */
[----:B------:R-:W-:-:S13]  /*a950*/  ISETP.NE.AND P0, PT, R0, 0x2c, PT ;  /* 0x0000002c0000780c */ /* 0x000fda0003f05270 */
[----:B------:R-:W-:Y:S05]  /*a960*/  @P0 BRA `(.L_x_1457) ;  /* 0x0000000000440947 */ /* 0x000fea0003800000 */
[----:B------:R-:W2:Y:S01]  /*a970*/  I2F.S64 R6, R6 ;  /* 0x0000000600067312 */ /* 0x000ea20000301400 */
[----:B------:R-:W-:Y:S01]  /*a980*/  IMAD.MOV.U32 R34, RZ, RZ, R35 ;  /* 0x000000ffff227224 */ /* 0x000fe200078e0023 */
[----:B--2---:R-:W-:-:S04]  /*a990*/  SHF.R.U32.HI R4, RZ, 0x17, R6 ;  /* 0x00000017ff047819 */ /* 0x004fc80000011606 */
        /* <DEDUP_REMOVED lines=14> */
.L_x_1457:
[----:B------:R-:W-:Y:S01]  /*aa80*/  MOV R2, 0x0 ;  /* 0x0000000000027802 */ /* 0x000fe20000000f00 */
[----:B------:R-:W-:Y:S01]  /*aa90*/  ULDC.64 UR4, c[0x4][0xf8] ;  /* 0x01003e0000047ab9 */ /* 0x000fe20000000a00 */
[----:B------:R-:W-:Y:S01]  /*aaa0*/  ULDC.64 UR6, c[0x4][0x100] ;  /* 0x0100400000067ab9 */ /* 0x000fe20000000a00 */
[----:B------:R-:W-:Y:S01]  /*aab0*/  IMAD.U32 R4, RZ, RZ, UR4 ;  /* 0x00000004ff047e24 */ /* 0x000fe2000f8e00ff */
[----:B------:R-:W-:Y:S01]  /*aac0*/  MOV R7, UR7 ;  /* 0x0000000700077c02 */ /* 0x000fe20008000f00 */
[----:B------:R-:W-:Y:S01]  /*aad0*/  IMAD.U32 R5, RZ, RZ, UR5 ;  /* 0x00000005ff057e24 */ /* 0x000fe2000f8e00ff */
[----:B------:R-:W2:Y:S01]  /*aae0*/  LDC.64 R2, c[0x4][R2] ;  /* 0x0100000002027b82 */ /* 0x000ea20000000a00 */
[----:B------:R-:W-:Y:S01]  /*aaf0*/  ULDC.64 UR4, c[0x4][0x10] ;  /* 0x0100040000047ab9 */ /* 0x000fe20000000a00 */
[----:B------:R-:W-:Y:S02]  /*ab00*/  IMAD.U32 R6, RZ, RZ, UR6 ;  /* 0x00000006ff067e24 */ /* 0x000fe4000f8e00ff */
[----:B0-----:R-:W-:-:S02]  /*ab10*/  IMAD.U32 R10, RZ, RZ, UR4 ;  /* 0x00000004ff0a7e24 */ /* 0x001fc4000f8e00ff */
[----:B------:R-:W-:Y:S02]  /*ab20*/  IMAD.U32 R11, RZ, RZ, UR5 ;  /* 0x00000005ff0b7e24 */ /* 0x000fe4000f8e00ff */
[----:B------:R-:W-:Y:S02]  /*ab30*/  IMAD.MOV.U32 R8, RZ, RZ, 0x65 ;  /* 0x00000065ff087424 */ /* 0x000fe400078e00ff */
[----:B------:R-:W-:Y:S02]  /*ab40*/  IMAD.MOV.U32 R12, RZ, RZ, 0x1 ;  /* 0x00000001ff0c7424 */ /* 0x000fe400078e00ff */
[----:B------:R-:W-:-:S07]  /*ab50*/  IMAD.MOV.U32 R13, RZ, RZ, RZ ;  /* 0x000000ffff0d7224 */ /* 0x000fce00078e00ff */
[----:B------:R-:W-:-:S07]  /*ab60*/  LEPC R20, `(.L_x_1485) ;  /* 0x000000001014794e */ /* 0x000fce0000000000 */
[----:B-12---:R-:W-:Y:S05]  /*ab70*/  CALL.ABS.NOINC R2 ;  /* 0x0000000002007343 */ /* 0x006fea0003c00000 */
.L_x_1485:
[----:B------:R-:W-:Y:S01]  /*ab80*/  IMAD.MOV.U32 R34, RZ, RZ, R35 ;  /* 0x000000ffff227224 */ /* 0x000fe200078e0023 */
[----:B------:R-:W-:Y:S06]  /*ab90*/  BRA `(.L_x_1452) ;  /* 0x0000000000147947 */ /* 0x000fec0003800000 */
.L_x_1484:
[----:B------:R2:W-:Y:S01]  /*aba0*/  STG.E.64 desc[UR36][R2.64], R6 ;  /* 0x0000000602007986 */ /* 0x0005e2000c101b24 */
[----:B------:R-:W-:Y:S01]  /*abb0*/  IMAD.MOV.U32 R34, RZ, RZ, R35 ;  /* 0x000000ffff227224 */ /* 0x000fe200078e0023 */
[----:B------:R-:W-:Y:S06]  /*abc0*/  BRA `(.L_x_1452) ;  /* 0x0000000000087947 */ /* 0x000fec0003800000 */
.L_x_1483:
[----:B------:R3:W-:Y:S01]  /*abd0*/  STG.E desc[UR36][R2.64], R6 ;  /* 0x0000000602007986 */ /* 0x0007e2000c101924 */
[----:B------:R-:W-:-:S07]  /*abe0*/  IMAD.MOV.U32 R34, RZ, RZ, R35 ;  /* 0x000000ffff227224 */ /* 0x000fce00078e0023 */
.L_x_1452:
[----:B------:R-:W-:Y:S05]  /*abf0*/  BSYNC B6 ;  /* 0x0000000000067941 */ /* 0x000fea0003800000 */
.L_x_1451:
[----:B------:R-:W-:Y:S01]  /*ac00*/  ISETP.GE.AND P0, PT, R34, R37, PT ;  /* 0x000000252200720c */ /* 0x000fe20003f06270 */
[----:B------:R-:W-:-:S12]  /*ac10*/  BSSY B6, `(.L_x_1486) ;  /* 0x00001d9000067945 */ /* 0x000fd80003800000 */
[----:B------:R-:W-:Y:S05]  /*ac20*/  @P0 BRA `(.L_x_1487) ;  /* 0x0000001c005c0947 */ /* 0x000fea0003800000 */
[----:B------:R-:W5:Y:S01]  /*ac30*/  S2R R25, SR_CTAID.X ;  /* 0x0000000000197919 */ /* 0x000f620000002500 */
[----:B0-234-:R-:W0:Y:S01]  /*ac40*/  LDC.64 R2, c[0x0][0x280] ;  /* 0x0000a000ff027b82 */ /* 0x01de220000000a00 */
[----:B------:R-:W-:Y:S01]  /*ac50*/  PRMT R4, R24, 0x9910, RZ ;  /* 0x0000991018047816 */ /* 0x000fe200000000ff */
[----:B------:R-:W-:Y:S01]  /*ac60*/  ULDC UR4, c[0x0][0x2a0] ;  /* 0x0000a80000047ab9 */ /* 0x000fe20000000800 */
[----:B-----5:R-:W-:-:S04]  /*ac70*/  IMAD R0, R25, 0x200, R34 ;  /* 0x0000020019007824 */ /* 0x020fc800078e0222 */
[----:B------:R-:W-:Y:S02]  /*ac80*/  IMAD R5, R0, UR4, RZ ;  /* 0x0000000400057c24 */ /* 0x000fe4000f8e02ff */
[----:B------:R-:W-:-:S03]  /*ac90*/  IMAD.MOV.U32 R0, RZ, RZ, R4 ;  /* 0x000000ffff007224 */ /* 0x000fc600078e0004 */
[----:B0-----:R-:W-:Y:S02]  /*aca0*/  IADD3 R2, P0, R5, R2, RZ ;  /* 0x0000000205027210 */ /* 0x001fe40007f1e0ff */
        /* <DEDUP_REMOVED lines=13> */
.L_x_1491:
[----:B------:R0:W-:Y:S01]  /*ad80*/  STG.E.U8 desc[UR36][R2.64], R22 ;  /* 0x0000001602007986 */ /* 0x0001e2000c101124 */
[----:B------:R-:W-:Y:S05]  /*ad90*/  BRA `(.L_x_1493) ;  /* 0x0000000c004c7947 */ /* 0x000fea0003800000 */
.L_x_1490:
        /* <DEDUP_REMOVED lines=8> */
.L_x_1495:
[----:B------:R0:W-:Y:S01]  /*ae20*/  STG.E desc[UR36][R2.64], R22 ;  /* 0x0000001602007986 */ /* 0x0001e2000c101924 */
[----:B------:R-:W-:Y:S05]  /*ae30*/  BRA `(.L_x_1493) ;  /* 0x0000000c00247947 */ /* 0x000fea0003800000 */
.L_x_1494:
[----:B------:R0:W-:Y:S01]  /*ae40*/  STG.E.U16 desc[UR36][R2.64], R22 ;  /* 0x0000001602007986 */ /* 0x0001e2000c101524 */
[----:B------:R-:W-:Y:S05]  /*ae50*/  BRA `(.L_x_1493) ;  /* 0x0000000c001c7947 */ /* 0x000fea0003800000 */
.L_x_1489:
[----:B------:R-:W-:-:S13]  /*ae60*/  ISETP.GT.AND P0, PT, R0, 0x6, PT ;  /* 0x000000060000780c */ /* 0x000fda0003f04270 */
[----:B------:R-:W-:Y:S05]  /*ae70*/  @P0 BRA `(.L_x_1496) ;  /* 0x00000000002c0947 */ /* 0x000fea0003800000 */
[----:B------:R-:W-:-:S13]  /*ae80*/  ISETP.NE.AND P0, PT, R0, 0x5, PT ;  /* 0x000000050000780c */ /* 0x000fda0003f05270 */
[----:B------:R-:W-:Y:S05]  /*ae90*/  @!P0 BRA `(.L_x_1497) ;  /* 0x0000000000148947 */ /* 0x000fea0003800000 */
[----:B------:R-:W-:-:S13]  /*aea0*/  ISETP.NE.AND P0, PT, R0, 0x6, PT ;  /* 0x000000060000780c */ /* 0x000fda0003f05270 */
[----:B------:R-:W-:Y:S05]  /*aeb0*/  @P0 BRA `(.L_x_1492) ;  /* 0x0000000800b40947 */ /* 0x000fea0003800000 */
[----:B------:R-:W0:Y:S02]  /*aec0*/  I2F.S64 R23, R22 ;  /* 0x0000001600177312 */ /* 0x000e240000301400 */
[----:B0-----:R0:W-:Y:S01]  /*aed0*/  STG.E desc[UR36][R2.64], R23 ;  /* 0x0000001702007986 */ /* 0x0011e2000c101924 */
[----:B------:R-:W-:Y:S05]  /*aee0*/  BRA `(.L_x_1493) ;  /* 0x0000000800f87947 */ /* 0x000fea0003800000 */
.L_x_1497:
[----:B------:R-:W0:Y:S02]  /*aef0*/  I2F.S64 R0, R22 ;  /* 0x0000001600007312 */ /* 0x000e240000301400 */
[----:B0-----:R-:W-:-:S05]  /*af00*/  F2FP.F16.F32.PACK_AB R0, RZ, R0 ;  /* 0x00000000ff00723e */ /* 0x001fca00000000ff */
[----:B------:R0:W-:Y:S01]  /*af10*/  STG.E.U16 desc[UR36][R2.64], R0 ;  /* 0x0000000002007986 */ /* 0x0001e2000c101524 */
[----:B------:R-:W-:Y:S05]  /*af20*/  BRA `(.L_x_1493) ;  /* 0x0000000800e87947 */ /* 0x000fea0003800000 */
.L_x_1496:
[----:B------:R-:W-:-:S13]  /*af30*/  ISETP.NE.AND P0, PT, R0, 0x7, PT ;  /* 0x000000070000780c */ /* 0x000fda0003f05270 */
[----:B------:R-:W-:Y:S05]  /*af40*/  @!P0 BRA `(.L_x_1498) ;  /* 0x0000000000348947 */ /* 0x000fea0003800000 */
[----:B------:R-:W-:-:S13]  /*af50*/  ISETP.NE.AND P0, PT, R0, 0x8, PT ;  /* 0x000000080000780c */ /* 0x000fda0003f05270 */
[----:B------:R-:W-:Y:S05]  /*af60*/  @!P0 BRA `(.L_x_1499) ;  /* 0x0000000000188947 */ /* 0x000fea0003800000 */
[----:B------:R-:W-:-:S13]  /*af70*/  ISETP.NE.AND P0, PT, R0, 0x9, PT ;  /* 0x000000090000780c */ /* 0x000fda0003f05270 */
[----:B------:R-:W-:Y:S05]  /*af80*/  @P0 BRA `(.L_x_1492) ;  /* 0x0000000800800947 */ /* 0x000fea0003800000 */
[----:B------:R-:W0:Y:S01]  /*af90*/  I2F.S64 R4, R22 ;  /* 0x0000001600047312 */ /* 0x000e220000301400 */
[----:B------:R-:W-:-:S05]  /*afa0*/  IMAD.MOV.U32 R5, RZ, RZ, RZ ;  /* 0x000000ffff057224 */ /* 0x000fca00078e00ff */
[----:B0-----:R0:W-:Y:S01]  /*afb0*/  STG.E.64 desc[UR36][R2.64], R4 ;  /* 0x0000000402007986 */ /* 0x0011e2000c101b24 */
[----:B------:R-:W-:Y:S05]  /*afc0*/  BRA `(.L_x_1493) ;  /* 0x0000000800c07947 */ /* 0x000fea0003800000 */
.L_x_1499:
[----:B------:R-:W0:Y:S02]  /*afd0*/  I2F.S64 R22, R22 ;  /* 0x0000001600167312 */ /* 0x000e240000301400 */
[----:B0-----:R-:W-:-:S04]  /*afe0*/  F2FP.F16.F32.PACK_AB R5, RZ, R22 ;  /* 0x00000016ff05723e */ /* 0x001fc800000000ff */
[----:B------:R-:W-:-:S05]  /*aff0*/  PRMT R5, R5, 0x5410, RZ ;  /* 0x0000541005057816 */ /* 0x000fca00000000ff */
[----:B------:R0:W-:Y:S01]  /*b000*/  STG.E desc[UR36][R2.64], R5 ;  /* 0x0000000502007986 */ /* 0x0001e2000c101924 */
[----:B------:R-:W-:Y:S05]  /*b010*/  BRA `(.L_x_1493) ;  /* 0x0000000800ac7947 */ /* 0x000fea0003800000 */
.L_x_1498:
[----:B------:R-:W0:Y:S02]  /*b020*/  I2F.F64.S64 R22, R22 ;  /* 0x0000001600167312 */ /* 0x000e240000301c00 */
[----:B0-----:R0:W-:Y:S01]  /*b030*/  STG.E.64 desc[UR36][R2.64], R22 ;  /* 0x0000001602007986 */ /* 0x0011e2000c101b24 */
[----:B------:R-:W-:Y:S05]  /*b040*/  BRA `(.L_x_1493) ;  /* 0x0000000800a07947 */ /* 0x000fea0003800000 */
.L_x_1488:
        /* <DEDUP_REMOVED lines=13> */
.L_x_1502:
[----:B------:R-:W0:Y:S01]  /*b120*/  I2F.F64.S64 R4, R22 ;  /* 0x0000001600047312 */ /* 0x000e220000301c00 */
[----:B------:R-:W-:-:S05]  /*b130*/  CS2R R6, SRZ ;  /* 0x0000000000067805 */ /* 0x000fca000001ff00 */
[----:B0-----:R0:W-:Y:S01]  /*b140*/  STG.E.128 desc[UR36][R2.64], R4 ;  /* 0x0000000402007986 */ /* 0x0011e2000c101d24 */
[----:B------:R-:W-:Y:S05]  /*b150*/  BRA `(.L_x_1493) ;  /* 0x00000008005c7947 */ /* 0x000fea0003800000 */
.L_x_1501:
[----:B------:R-:W-:-:S13]  /*b160*/  ISETP.NE.AND P0, PT, R0, 0xf, PT ;  /* 0x0000000f0000780c */ /* 0x000fda0003f05270 */
[----:B------:R-:W-:Y:S05]  /*b170*/  @!P0 BRA `(.L_x_1503) ;  /* 0x0000000000b48947 */ /* 0x000fea0003800000 */
[----:B------:R-:W-:-:S13]  /*b180*/  ISETP.NE.AND P0, PT, R0, 0x17, PT ;  /* 0x000000170000780c */ /* 0x000fda0003f05270 */
[----:B------:R-:W-:Y:S05]  /*b190*/  @!P0 BRA `(.L_x_1504) ;  /* 0x0000000000548947 */ /* 0x000fea0003800000 */
[----:B------:R-:W-:-:S13]  /*b1a0*/  ISETP.NE.AND P0, PT, R0, 0x18, PT ;  /* 0x000000180000780c */ /* 0x000fda0003f05270 */
[----:B------:R-:W-:Y:S05]  /*b1b0*/  @P0 BRA `(.L_x_1492) ;  /* 0x0000000400f40947 */ /* 0x000fea0003800000 */
[----:B------:R-:W0:Y:S01]  /*b1c0*/  I2F.S64 R23, R22 ;  /* 0x0000001600177312 */ /* 0x000e220000301400 */
[----:B------:R-:W-:Y:S01]  /*b1d0*/  BSSY B0, `(.L_x_1505) ;  /* 0x000000e000007945 */ /* 0x000fe20003800000 */
[C---:B0-----:R-:W-:Y:S02]  /*b1e0*/  LOP3.LUT R4, R23.reuse, 0x7fffffff, RZ, 0xc0, !PT ;  /* 0x7fffffff17047812 */ /* 0x041fe400078ec0ff */
        /* <DEDUP_REMOVED lines=12> */
.L_x_1506:
[----:B------:R-:W-:Y:S05]  /*b2b0*/  BSYNC B0 ;  /* 0x0000000000007941 */ /* 0x000fea0003800000 */
.L_x_1505:
[----:B------:R-:W-:-:S05]  /*b2c0*/  LOP3.LUT R5, R0, R5, RZ, 0xfc, !PT ;  /* 0x0000000500057212 */ /* 0x000fca00078efcff */
[----:B------:R0:W-:Y:S01]  /*b2d0*/  STG.E.U8 desc[UR36][R2.64], R5 ;  /* 0x0000000502007986 */ /* 0x0001e2000c101124 */
[----:B------:R-:W-:Y:S05]  /*b2e0*/  BRA `(.L_x_1493) ;  /* 0x0000000400f87947 */ /* 0x000fea0003800000 */
.L_x_1504:
[----:B------:R-:W0:Y:S01]  /*b2f0*/  I2F.S64 R23, R22 ;  /* 0x0000001600177312 */ /* 0x000e220000301400 */
[----:B------:R-:W-:Y:S01]  /*b300*/  BSSY B0, `(.L_x_1507) ;  /* 0x000000f000007945 */ /* 0x000fe20003800000 */
[----:B0-----:R-:W-:-:S04]  /*b310*/  LOP3.LUT R4, R23, 0x7fffffff, RZ, 0xc0, !PT ;  /* 0x7fffffff17047812 */ /* 0x001fc800078ec0ff */
        /* <DEDUP_REMOVED lines=10> */
.L_x_1508:
[----:B------:R-:W-:Y:S01]  /*b3c0*/  IMAD.MOV.U32 R0, RZ, RZ, 0x7f ;  /* 0x0000007fff007424 */ /* 0x000fe200078e00ff */
[----:B------:R-:W-:-:S04]  /*b3d0*/  ISETP.GT.U32.AND P0, PT, R4, 0x7f800000, PT ;  /* 0x7f8000000400780c */ /* 0x000fc80003f04070 */
[----:B------:R-:W-:-:S09]  /*b3e0*/  SEL R0, R0, 0x7c, P0 ;  /* 0x0000007c00007807 */ /* 0x000fd20000000000 */
.L_x_1509:
[----:B------:R-:W-:Y:S05]  /*b3f0*/  BSYNC B0 ;  /* 0x0000000000007941 */ /* 0x000fea0003800000 */
.L_x_1507:
[----:B------:R-:W-:-:S04]  /*b400*/  LOP3.LUT R4, R23, 0x80000000, RZ, 0xc0, !PT ;  /* 0x8000000017047812 */ /* 0x000fc800078ec0ff */
[----:B------:R-:W-:-:S04]  /*b410*/  SHF.R.U32.HI R5, RZ, 0x18, R4 ;  /* 0x00000018ff057819 */ /* 0x000fc80000011604 */
[----:B------:R-:W-:-:S05]  /*b420*/  LOP3.LUT R5, R0, R5, RZ, 0xfc, !PT ;  /* 0x0000000500057212 */ /* 0x000fca00078efcff */
[----:B------:R0:W-:Y:S01]  /*b430*/  STG.E.U8 desc[UR36][R2.64], R5 ;  /* 0x0000000502007986 */ /* 0x0001e2000c101124 */
[----:B------:R-:W-:Y:S05]  /*b440*/  BRA `(.L_x_1493) ;  /* 0x0000000400a07947 */ /* 0x000fea0003800000 */
.L_x_1503:
[----:B------:R-:W0:Y:S02]  /*b450*/  I2F.S64 R0, R22 ;  /* 0x0000001600007312 */ /* 0x000e240000301400 */
[----:B0-----:R-:W-:-:S05]  /*b460*/  F2FP.BF16.F32.PACK_AB R0, RZ, R0 ;  /* 0x00000000ff00723e */ /* 0x001fca00000010ff */
[----:B------:R0:W-:Y:S01]  /*b470*/  STG.E.U16 desc[UR36][R2.64], R0 ;  /* 0x0000000002007986 */ /* 0x0001e2000c101524 */
[----:B------:R-:W-:Y:S05]  /*b480*/  BRA `(.L_x_1493) ;  /* 0x0000000400907947 */ /* 0x000fea0003800000 */
.L_x_1500:
        /* <DEDUP_REMOVED lines=10> */
.L_x_1512:
[----:B------:R-:W0:Y:S01]  /*b530*/  I2F.S64 R23, R22 ;  /* 0x0000001600177312 */ /* 0x000e220000301400 */
[----:B------:R-:W-:Y:S01]  /*b540*/  BSSY B0, `(.L_x_1513) ;  /* 0x0000014000007945 */ /* 0x000fe20003800000 */
[----:B------:R-:W-:Y:S01]  /*b550*/  IMAD.MOV.U32 R0, RZ, RZ, 0x80 ;  /* 0x00000080ff007424 */ /* 0x000fe200078e00ff */
[----:B0-----:R-:W-:-:S04]  /*b560*/  LOP3.LUT R5, R23, 0x7fffffff, RZ, 0xc0, !PT ;  /* 0x7fffffff17057812 */ /* 0x001fc800078ec0ff */
        /* <DEDUP_REMOVED lines=13> */
.L_x_1515:
[----:B------:R-:W-:-:S04]  /*b640*/  LOP3.LUT R0, R23, 0x80000000, RZ, 0xc0, !PT ;  /* 0x8000000017007812 */ /* 0x000fc800078ec0ff */
[----:B------:R-:W-:-:S04]  /*b650*/  SHF.R.U32.HI R5, RZ, 0x18, R0 ;  /* 0x00000018ff057819 */ /* 0x000fc80000011600 */
[----:B------:R-:W-:-:S04]  /*b660*/  LOP3.LUT R4, R4, R5, RZ, 0xfc, !PT ;  /* 0x0000000504047212 */ /* 0x000fc800078efcff */
[----:B------:R-:W-:-:S07]  /*b670*/  PRMT R0, R4, 0x7610, R0 ;  /* 0x0000761004007816 */ /* 0x000fce0000000000 */
.L_x_1514:
[----:B------:R-:W-:Y:S05]  /*b680*/  BSYNC B0 ;  /* 0x0000000000007941 */ /* 0x000fea0003800000 */
.L_x_1513:
[----:B------:R4:W-:Y:S01]  /*b690*/  STG.E.U8 desc[UR36][R2.64], R0 ;  /* 0x0000000002007986 */ /* 0x0009e2000c101124 */
[----:B------:R-:W-:Y:S05]  /*b6a0*/  BRA `(.L_x_1493) ;  /* 0x0000000400087947 */ /* 0x000fea0003800000 */
.L_x_1511:
        /* <DEDUP_REMOVED lines=17> */
.L_x_1518:
[----:B------:R-:W-:-:S04]  /*b7c0*/  LOP3.LUT R0, R23, 0x80000000, RZ, 0xc0, !PT ;  /* 0x8000000017007812 */ /* 0x000fc800078ec0ff */
[----:B------:R-:W-:-:S04]  /*b7d0*/  SHF.R.U32.HI R5, RZ, 0x18, R0 ;  /* 0x00000018ff057819 */ /* 0x000fc80000011600 */
[----:B------:R-:W-:-:S04]  /*b7e0*/  LOP3.LUT R4, R4, R5, RZ, 0xfc, !PT ;  /* 0x0000000504047212 */ /* 0x000fc800078efcff */
[----:B------:R-:W-:-:S07]  /*b7f0*/  PRMT R0, R4, 0x7610, R0 ;  /* 0x0000761004007816 */ /* 0x000fce0000000000 */
.L_x_1517:
[----:B------:R-:W-:Y:S05]  /*b800*/  BSYNC B0 ;  /* 0x0000000000007941 */ /* 0x000fea0003800000 */
.L_x_1516:
[----:B------:R0:W-:Y:S01]  /*b810*/  STG.E.U8 desc[UR36][R2.64], R0 ;  /* 0x0000000002007986 */ /* 0x0001e2000c101124 */
[----:B------:R-:W-:Y:S05]  /*b820*/  BRA `(.L_x_1493) ;  /* 0x0000000000a87947 */ /* 0x000fea0003800000 */
.L_x_1510:
[----:B------:R-:W-:-:S13]  /*b830*/  ISETP.NE.AND P0, PT, R0, 0x1c, PT ;  /* 0x0000001c0000780c */ /* 0x000fda0003f05270 */
[----:B------:R-:W-:Y:S05]  /*b840*/  @!P0 BRA `(.L_x_1519) ;  /* 0x00000000009c8947 */ /* 0x000fea0003800000 */
[----:B------:R-:W-:-:S13]  /*b850*/  ISETP.NE.AND P0, PT, R0, 0x1d, PT ;  /* 0x0000001d0000780c */ /* 0x000fda0003f05270 */
[----:B------:R-:W-:Y:S05]  /*b860*/  @!P0 BRA `(.L_x_1520) ;  /* 0x00000000008c8947 */ /* 0x000fea0003800000 */
[----:B------:R-:W-:-:S13]  /*b870*/  ISETP.NE.AND P0, PT, R0, 0x2c, PT ;  /* 0x0000002c0000780c */ /* 0x000fda0003f05270 */
[----:B------:R-:W-:Y:S05]  /*b880*/  @P0 BRA `(.L_x_1492) ;  /* 0x0000000000400947 */ /* 0x000fea0003800000 */
[----:B------:R-:W0:Y:S02]  /*b890*/  I2F.S64 R22, R22 ;  /* 0x0000001600167312 */ /* 0x000e240000301400 */
[----:B0-----:R-:W-:-:S04]  /*b8a0*/  SHF.R.U32.HI R4, RZ, 0x17, R22 ;  /* 0x00000017ff047819 */ /* 0x001fc80000011616 */
        /* <DEDUP_REMOVED lines=14> */
.L_x_1492:
        /* <DEDUP_REMOVED lines=15> */
[----:B01----:R-:W-:Y:S05]  /*ba80*/  CALL.ABS.NOINC R2 ;  /* 0x0000000002007343 */ /* 0x003fea0003c00000 */
.L_x_1521:
[----:B------:R-:W-:Y:S05]  /*ba90*/  BRA `(.L_x_1493) ;  /* 0x00000000000c7947 */ /* 0x000fea0003800000 */
.L_x_1520:
[----:B------:R3:W-:Y:S01]  /*baa0*/  STG.E.64 desc[UR36][R2.64], R22 ;  /* 0x0000001602007986 */ /* 0x0007e2000c101b24 */
[----:B------:R-:W-:Y:S05]  /*bab0*/  BRA `(.L_x_1493) ;  /* 0x0000000000047947 */ /* 0x000fea0003800000 */
.L_x_1519:
[----:B------:R0:W-:Y:S02]  /*bac0*/  STG.E desc[UR36][R2.64], R22 ;  /* 0x0000001602007986 */ /* 0x0001e4000c101924 */
.L_x_1493:
[----:B------:R-:W-:-:S05]  /*bad0*/  VIADD R34, R34, 0x80 ;  /* 0x0000008022227836 */ /* 0x000fca0000000000 */
[----:B------:R-:W-:-:S13]  /*bae0*/  ISETP.GE.AND P0, PT, R34, R37, PT ;  /* 0x000000252200720c */ /* 0x000fda0003f06270 */
[----:B------:R-:W-:Y:S05]  /*baf0*/  @P0 BRA `(.L_x_1487) ;  /* 0x0000000c00a80947 */ /* 0x000fea0003800000 */
[----:B0-234-:R-:W0:Y:S01]  /*bb00*/  LDC.64 R2, c[0x0][0x280] ;  /* 0x0000a000ff027b82 */ /* 0x01de220000000a00 */
        /* <DEDUP_REMOVED lines=19> */
.L_x_1525:
[----:B------:R0:W-:Y:S01]  /*bc40*/  STG.E.U8 desc[UR36][R2.64], R18 ;  /* 0x0000001202007986 */ /* 0x0001e2000c101124 */
[----:B------:R-:W-:Y:S05]  /*bc50*/  BRA `(.L_x_1527) ;  /* 0x0000000c004c7947 */ /* 0x000fea0003800000 */
.L_x_1524:
        /* <DEDUP_REMOVED lines=8> */
.L_x_1529:
[----:B------:R0:W-:Y:S01]  /*bce0*/  STG.E desc[UR36][R2.64], R18 ;  /* 0x0000001202007986 */ /* 0x0001e2000c101924 */
[----:B------:R-:W-:Y:S05]  /*bcf0*/  BRA `(.L_x_1527) ;  /* 0x0000000c00247947 */ /* 0x000fea0003800000 */
.L_x_1528:
[----:B------:R0:W-:Y:S01]  /*bd00*/  STG.E.U16 desc[UR36][R2.64], R18 ;  /* 0x0000001202007986 */ /* 0x0001e2000c101524 */
[----:B------:R-:W-:Y:S05]  /*bd10*/  BRA `(.L_x_1527) ;  /* 0x0000000c001c7947 */ /* 0x000fea0003800000 */
.L_x_1523:
        /* <DEDUP_REMOVED lines=9> */
.L_x_1531:
[----:B------:R-:W0:Y:S02]  /*bdb0*/  I2F.S64 R0, R18 ;  /* 0x0000001200007312 */ /* 0x000e240000301400 */
[----:B0-----:R-:W-:-:S05]  /*bdc0*/  F2FP.F16.F32.PACK_AB R0, RZ, R0 ;  /* 0x00000000ff00723e */ /* 0x001fca00000000ff */
[----:B------:R0:W-:Y:S01]  /*bdd0*/  STG.E.U16 desc[UR36][R2.64], R0 ;  /* 0x0000000002007986 */ /* 0x0001e2000c101524 */
[----:B------:R-:W-:Y:S05]  /*bde0*/  BRA `(.L_x_1527) ;  /* 0x0000000800e87947 */ /* 0x000fea0003800000 */
.L_x_1530:
        /* <DEDUP_REMOVED lines=10> */
.L_x_1533:
[----:B------:R-:W0:Y:S02]  /*be90*/  I2F.S64 R18, R18 ;  /* 0x0000001200127312 */ /* 0x000e240000301400 */
[----:B0-----:R-:W-:-:S04]  /*bea0*/  F2FP.F16.F32.PACK_AB R5, RZ, R18 ;  /* 0x00000012ff05723e */ /* 0x001fc800000000ff */
[----:B------:R-:W-:-:S05]  /*beb0*/  PRMT R5, R5, 0x5410, RZ ;  /* 0x0000541005057816 */ /* 0x000fca00000000ff */
[----:B------:R3:W-:Y:S01]  /*bec0*/  STG.E desc[UR36][R2.64], R5 ;  /* 0x0000000502007986 */ /* 0x0007e2000c101924 */
[----:B------:R-:W-:Y:S05]  /*bed0*/  BRA `(.L_x_1527) ;  /* 0x0000000800ac7947 */ /* 0x000fea0003800000 */
.L_x_1532:
[----:B------:R-:W0:Y:S02]  /*bee0*/  I2F.F64.S64 R18, R18 ;  /* 0x0000001200127312 */ /* 0x000e240000301c00 */
[----:B0-----:R0:W-:Y:S01]  /*bef0*/  STG.E.64 desc[UR36][R2.64], R18 ;  /* 0x0000001202007986 */ /* 0x0011e2000c101b24 */
[----:B------:R-:W-:Y:S05]  /*bf00*/  BRA `(.L_x_1527) ;  /* 0x0000000800a07947 */ /* 0x000fea0003800000 */
.L_x_1522:
        /* <DEDUP_REMOVED lines=13> */
.L_x_1536:
[----:B------:R-:W0:Y:S01]  /*bfe0*/  I2F.F64.S64 R4, R18 ;  /* 0x0000001200047312 */ /* 0x000e220000301c00 */
[----:B------:R-:W-:-:S05]  /*bff0*/  CS2R R6, SRZ ;  /* 0x0000000000067805 */ /* 0x000fca000001ff00 */
[----:B0-----:R0:W-:Y:S01]  /*c000*/  STG.E.128 desc[UR36][R2.64], R4 ;  /* 0x0000000402007986 */ /* 0x0011e2000c101d24 */
[----:B------:R-:W-:Y:S05]  /*c010*/  BRA `(.L_x_1527) ;  /* 0x00000008005c7947 */ /* 0x000fea0003800000 */
.L_x_1535:
        /* <DEDUP_REMOVED lines=21> */
.L_x_1540:
[----:B------:R-:W-:Y:S05]  /*c170*/  BSYNC B0 ;  /* 0x0000000000007941 */ /* 0x000fea0003800000 */
.L_x_1539:
[----:B------:R-:W-:-:S05]  /*c180*/  LOP3.LUT R5, R0, R5, RZ, 0xfc, !PT ;  /* 0x0000000500057212 */ /* 0x000fca00078efcff */
[----:B------:R0:W-:Y:S01]  /*c190*/  STG.E.U8 desc[UR36][R2.64], R5 ;  /* 0x0000000502007986 */ /* 0x0001e2000c101124 */
[----:B------:R-:W-:Y:S05]  /*c1a0*/  BRA `(.L_x_1527) ;  /* 0x0000000400f87947 */ /* 0x000fea0003800000 */
.L_x_1538:
        /* <DEDUP_REMOVED lines=13> */
.L_x_1542:
[----:B------:R-:W-:Y:S01]  /*c280*/  HFMA2.MMA R0, -RZ, RZ, 0, 7.569789886474609375e-06 ;  /* 0x0000007fff007435 */ /* 0x000fe200000001ff */
[----:B------:R-:W-:-:S09]  /*c290*/  ISETP.GT.U32.AND P0, PT, R4, 0x7f800000, PT ;  /* 0x7f8000000400780c */ /* 0x000fd20003f04070 */
[----:B------:R-:W-:-:S07]  /*c2a0*/  SEL R0, R0, 0x7c, P0 ;  /* 0x0000007c00007807 */ /* 0x000fce0000000000 */
.L_x_1543:
[----:B------:R-:W-:Y:S05]  /*c2b0*/  BSYNC B0 ;  /* 0x0000000000007941 */ /* 0x000fea0003800000 */
.L_x_1541:
[----:B------:R-:W-:-:S04]  /*c2c0*/  LOP3.LUT R4, R19, 0x80000000, RZ, 0xc0, !PT ;  /* 0x8000000013047812 */ /* 0x000fc800078ec0ff */
[----:B------:R-:W-:-:S04]  /*c2d0*/  SHF.R.U32.HI R5, RZ, 0x18, R4 ;  /* 0x00000018ff057819 */ /* 0x000fc80000011604 */
[----:B------:R-:W-:-:S05]  /*c2e0*/  LOP3.LUT R5, R0, R5, RZ, 0xfc, !PT ;  /* 0x0000000500057212 */ /* 0x000fca00078efcff */
[----:B------:R0:W-:Y:S01]  /*c2f0*/  STG.E.U8 desc[UR36][R2.64], R5 ;  /* 0x0000000502007986 */ /* 0x0001e2000c101124 */
[----:B------:R-:W-:Y:S05]  /*c300*/  BRA `(.L_x_1527) ;  /* 0x0000000400a07947 */ /* 0x000fea0003800000 */
.L_x_1537:
[----:B------:R-:W0:Y:S02]  /*c310*/  I2F.S64 R0, R18 ;  /* 0x0000001200007312 */ /* 0x000e240000301400 */
[----:B0-----:R-:W-:-:S05]  /*c320*/  F2FP.BF16.F32.PACK_AB R0, RZ, R0 ;  /* 0x00000000ff00723e */ /* 0x001fca00000010ff */
[----:B------:R0:W-:Y:S01]  /*c330*/  STG.E.U16 desc[UR36][R2.64], R0 ;  /* 0x0000000002007986 */ /* 0x0001e2000c101524 */
[----:B------:R-:W-:Y:S05]  /*c340*/  BRA `(.L_x_1527) ;  /* 0x0000000400907947 */ /* 0x000fea0003800000 */
.L_x_1534:
        /* <DEDUP_REMOVED lines=10> */
.L_x_1546:
        /* <DEDUP_REMOVED lines=17> */
.L_x_1549:
[----:B------:R-:W-:-:S04]  /*c500*/  LOP3.LUT R0, R19, 0x80000000, RZ, 0xc0, !PT ;  /* 0x8000000013007812 */ /* 0x000fc800078ec0ff */
[----:B------:R-:W-:-:S04]  /*c510*/  SHF.R.U32.HI R5, RZ, 0x18, R0 ;  /* 0x00000018ff057819 */ /* 0x000fc80000011600 */
[----:B------:R-:W-:-:S04]  /*c520*/  LOP3.LUT R4, R4, R5, RZ, 0xfc, !PT ;  /* 0x0000000504047212 */ /* 0x000fc800078efcff */
[----:B------:R-:W-:-:S07]  /*c530*/  PRMT R0, R4, 0x7610, R0 ;  /* 0x0000761004007816 */ /* 0x000fce0000000000 */
.L_x_1548:
[----:B------:R-:W-:Y:S05]  /*c540*/  BSYNC B0 ;  /* 0x0000000000007941 */ /* 0x000fea0003800000 */
.L_x_1547:
[----:B------:R0:W-:Y:S01]  /*c550*/  STG.E.U8 desc[UR36][R2.64], R0 ;  /* 0x0000000002007986 */ /* 0x0001e2000c101124 */
[----:B------:R-:W-:Y:S05]  /*c560*/  BRA `(.L_x_1527) ;  /* 0x0000000400087947 */ /* 0x000fea0003800000 */
.L_x_1545:
        /* <DEDUP_REMOVED lines=17> */
.L_x_1552:
[----:B------:R-:W-:-:S04]  /*c680*/  LOP3.LUT R0, R19, 0x80000000, RZ, 0xc0, !PT ;  /* 0x8000000013007812 */ /* 0x000fc800078ec0ff */
[----:B------:R-:W-:-:S04]  /*c690*/  SHF.R.U32.HI R5, RZ, 0x18, R0 ;  /* 0x00000018ff057819 */ /* 0x000fc80000011600 */
[----:B------:R-:W-:-:S04]  /*c6a0*/  LOP3.LUT R4, R4, R5, RZ, 0xfc, !PT ;  /* 0x0000000504047212 */ /* 0x000fc800078efcff */
[----:B------:R-:W-:-:S07]  /*c6b0*/  PRMT R0, R4, 0x7610, R0 ;  /* 0x0000761004007816 */ /* 0x000fce0000000000 */
.L_x_1551:
[----:B------:R-:W-:Y:S05]  /*c6c0*/  BSYNC B0 ;  /* 0x0000000000007941 */ /* 0x000fea0003800000 */
.L_x_1550:
[----:B------:R0:W-:Y:S01]  /*c6d0*/  STG.E.U8 desc[UR36][R2.64], R0 ;  /* 0x0000000002007986 */ /* 0x0001e2000c101124 */
[----:B------:R-:W-:Y:S05]  /*c6e0*/  BRA `(.L_x_1527) ;  /* 0x0000000000a87947 */ /* 0x000fea0003800000 */
.L_x_1544:
        /* <DEDUP_REMOVED lines=22> */
.L_x_1526:
        /* <DEDUP_REMOVED lines=15> */
[----:B-12---:R-:W-:Y:S05]  /*c940*/  CALL.ABS.NOINC R2 ;  /* 0x0000000002007343 */ /* 0x006fea0003c00000 */
.L_x_1555:
[----:B------:R-:W-:Y:S05]  /*c950*/  BRA `(.L_x_1527) ;  /* 0x00000000000c7947 */ /* 0x000fea0003800000 */
.L_x_1554:
[----:B------:R0:W-:Y:S01]  /*c960*/  STG.E.64 desc[UR36][R2.64], R18 ;  /* 0x0000001202007986 */ /* 0x0001e2000c101b24 */
[----:B------:R-:W-:Y:S05]  /*c970*/  BRA `(.L_x_1527) ;  /* 0x0000000000047947 */ /* 0x000fea0003800000 */
.L_x_1553:
[----:B------:R0:W-:Y:S02]  /*c980*/  STG.E desc[UR36][R2.64], R18 ;  /* 0x0000001202007986 */ /* 0x0001e4000c101924 */
.L_x_1527:
[----:B------:R-:W-:-:S07]  /*c990*/  VIADD R34, R34, 0x80 ;  /* 0x0000008022227836 */ /* 0x000fce0000000000 */
.L_x_1487:
[----:B------:R-:W-:Y:S05]  /*c9a0*/  BSYNC B6 ;  /* 0x0000000000067941 */ /* 0x000fea0003800000 */
.L_x_1486:
[----:B------:R-:W-:-:S13]  /*c9b0*/  ISETP.GE.AND P0, PT, R34, R37, PT ;  /* 0x000000252200720c */ /* 0x000fda0003f06270 */
[----:B------:R-:W-:Y:S05]  /*c9c0*/  @P0 EXIT ;  /* 0x000000000000094d */ /* 0x000fea0003800000 */
[----:B0-2-4-:R-:W0:Y:S01]  /*c9d0*/  S2R R0, SR_CTAID.X ;  /* 0x0000000000007919 */ /* 0x015e220000002500 */
[----:B---3--:R-:W2:Y:S01]  /*c9e0*/  LDC.64 R2, c[0x0][0x280] ;  /* 0x0000a000ff027b82 */ /* 0x008ea20000000a00 */
[----:B------:R-:W-:Y:S01]  /*c9f0*/  ULDC UR4, c[0x0][0x2a0] ;  /* 0x0000a80000047ab9 */ /* 0x000fe20000000800 */
[----:B0-----:R-:W-:Y:S01]  /*ca00*/  IMAD R34, R0, 0x200, R34 ;  /* 0x0000020000227824 */ /* 0x001fe200078e0222 */
[----:B------:R-:W-:-:S03]  /*ca10*/  PRMT R0, R24, 0x9910, RZ ;  /* 0x0000991018007816 */ /* 0x000fc600000000ff */
[----:B------:R-:W-:Y:S01]  /*ca20*/  IMAD R5, R34, UR4, RZ ;  /* 0x0000000422057c24 */ /* 0x000fe2000f8e02ff */
[----:B------:R-:W-:-:S04]  /*ca30*/  ISETP.GT.AND P1, PT, R0, 0x9, PT ;  /* 0x000000090000780c */ /* 0x000fc80003f24270 */
[----:B--2---:R-:W-:-:S05]  /*ca40*/  IADD3 R2, P0, R5, R2, RZ ;  /* 0x0000000205027210 */ /* 0x004fca0007f1e0ff */
[----:B------:R-:W-:-:S04]  /*ca50*/  IMAD.X R3, RZ, RZ, R3, P0 ;  /* 0x000000ffff037224 */ /* 0x000fc800000e0603 */
        /* <DEDUP_REMOVED lines=11> */
.L_x_1559:
[----:B------:R-:W-:Y:S01]  /*cb10*/  STG.E.U8 desc[UR36][R2.64], R16 ;  /* 0x0000001002007986 */ /* 0x000fe2000c101124 */
[----:B------:R-:W-:Y:S05]  /*cb20*/  EXIT ;  /* 0x000000000000794d */ /* 0x000fea0003800000 */
.L_x_1558:
        /* <DEDUP_REMOVED lines=8> */
.L_x_1562:
[----:B------:R-:W-:Y:S01]  /*cbb0*/  STG.E desc[UR36][R2.64], R16 ;  /* 0x0000001002007986 */ /* 0x000fe2000c101924 */
[----:B------:R-:W-:Y:S05]  /*cbc0*/  EXIT ;  /* 0x000000000000794d */ /* 0x000fea0003800000 */
.L_x_1561:
[----:B------:R-:W-:Y:S01]  /*cbd0*/  STG.E.U16 desc[UR36][R2.64], R16 ;  /* 0x0000001002007986 */ /* 0x000fe2000c101524 */
[----:B------:R-:W-:Y:S05]  /*cbe0*/  EXIT ;  /* 0x000000000000794d */ /* 0x000fea0003800000 */
.L_x_1557:
[----:B------:R-:W-:-:S13]  /*cbf0*/  ISETP.GT.AND P0, PT, R0, 0x6, PT ;  /* 0x000000060000780c */ /* 0x000fda0003f04270 */
[----:B------:R-:W-:Y:S05]  /*cc00*/  @P0 BRA `(.L_x_1563) ;  /* 0x00000000002c0947 */ /* 0x000fea0003800000 */
[----:B------:R-:W-:-:S13]  /*cc10*/  ISETP.NE.AND P0, PT, R0, 0x5, PT ;  /* 0x000000050000780c */ /* 0x000fda0003f05270 */
[----:B------:R-:W-:Y:S05]  /*cc20*/  @!P0 BRA `(.L_x_1564) ;  /* 0x0000000000148947 */ /* 0x000fea0003800000 */
[----:B------:R-:W-:-:S13]  /*cc30*/  ISETP.NE.AND P0, PT, R0, 0x6, PT ;  /* 0x000000060000780c */ /* 0x000fda0003f05270 */
[----:B------:R-:W-:Y:S05]  /*cc40*/  @P0 BRA `(.L_x_1560) ;  /* 0x0000000800b40947 */ /* 0x000fea0003800000 */
[----:B------:R-:W0:Y:S02]  /*cc50*/  I2F.S64 R17, R16 ;  /* 0x0000001000117312 */ /* 0x000e240000301400 */
[----:B0-----:R-:W-:Y:S01]  /*cc60*/  STG.E desc[UR36][R2.64], R17 ;  /* 0x0000001102007986 */ /* 0x001fe2000c101924 */
[----:B------:R-:W-:Y:S05]  /*cc70*/  EXIT ;  /* 0x000000000000794d */ /* 0x000fea0003800000 */
.L_x_1564:
[----:B------:R-:W0:Y:S02]  /*cc80*/  I2F.S64 R0, R16 ;  /* 0x0000001000007312 */ /* 0x000e240000301400 */
[----:B0-----:R-:W-:-:S05]  /*cc90*/  F2FP.F16.F32.PACK_AB R0, RZ, R0 ;  /* 0x00000000ff00723e */ /* 0x001fca00000000ff */
[----:B------:R-:W-:Y:S01]  /*cca0*/  STG.E.U16 desc[UR36][R2.64], R0 ;  /* 0x0000000002007986 */ /* 0x000fe2000c101524 */
[----:B------:R-:W-:Y:S05]  /*ccb0*/  EXIT ;  /* 0x000000000000794d */ /* 0x000fea0003800000 */
.L_x_1563:
        /* <DEDUP_REMOVED lines=8> */
[----:B0-----:R-:W-:Y:S01]  /*cd40*/  STG.E.64 desc[UR36][R2.64], R4 ;  /* 0x0000000402007986 */ /* 0x001fe2000c101b24 */
[----:B------:R-:W-:Y:S05]  /*cd50*/  EXIT ;  /* 0x000000000000794d */ /* 0x000fea0003800000 */
.L_x_1566:
[----:B------:R-:W0:Y:S02]  /*cd60*/  I2F.S64 R16, R16 ;  /* 0x0000001000107312 */ /* 0x000e240000301400 */
[----:B0-----:R-:W-:-:S04]  /*cd70*/  F2FP.F16.F32.PACK_AB R5, RZ, R16 ;  /* 0x00000010ff05723e */ /* 0x001fc800000000ff */
[----:B------:R-:W-:-:S05]  /*cd80*/  PRMT R5, R5, 0x5410, RZ ;  /* 0x0000541005057816 */ /* 0x000fca00000000ff */
[----:B------:R-:W-:Y:S01]  /*cd90*/  STG.E desc[UR36][R2.64], R5 ;  /* 0x0000000502007986 */ /* 0x000fe2000c101924 */
[----:B------:R-:W-:Y:S05]  /*cda0*/  EXIT ;  /* 0x000000000000794d */ /* 0x000fea0003800000 */
.L_x_1565:
[----:B------:R-:W0:Y:S02]  /*cdb0*/  I2F.F64.S64 R16, R16 ;  /* 0x0000001000107312 */ /* 0x000e240000301c00 */
[----:B0-----:R-:W-:Y:S01]  /*cdc0*/  STG.E.64 desc[UR36][R2.64], R16 ;  /* 0x0000001002007986 */ /* 0x001fe2000c101b24 */
[----:B------:R-:W-:Y:S05]  /*cdd0*/  EXIT ;  /* 0x000000000000794d */ /* 0x000fea0003800000 */
.L_x_1556:
        /* <DEDUP_REMOVED lines=13> */
.L_x_1569:
[----:B------:R-:W0:Y:S01]  /*ceb0*/  I2F.F64.S64 R16, R16 ;  /* 0x0000001000107312 */ /* 0x000e220000301c00 */
[----:B------:R-:W-:-:S05]  /*cec0*/  CS2R R18, SRZ ;  /* 0x0000000000127805 */ /* 0x000fca000001ff00 */
[----:B0-----:R-:W-:Y:S01]  /*ced0*/  STG.E.128 desc[UR36][R2.64], R16 ;  /* 0x0000001002007986 */ /* 0x001fe2000c101d24 */
[----:B------:R-:W-:Y:S05]  /*cee0*/  EXIT ;  /* 0x000000000000794d */ /* 0x000fea0003800000 */
.L_x_1568:
        /* <DEDUP_REMOVED lines=21> */
.L_x_1573:
[----:B------:R-:W-:Y:S05]  /*d040*/  BSYNC B0 ;  /* 0x0000000000007941 */ /* 0x000fea0003800000 */
.L_x_1572:
[----:B------:R-:W-:-:S05]  /*d050*/  LOP3.LUT R5, R0, R5, RZ, 0xfc, !PT ;  /* 0x0000000500057212 */ /* 0x000fca00078efcff */
[----:B------:R-:W-:Y:S01]  /*d060*/  STG.E.U8 desc[UR36][R2.64], R5 ;  /* 0x0000000502007986 */ /* 0x000fe2000c101124 */
[----:B------:R-:W-:Y:S05]  /*d070*/  EXIT ;  /* 0x000000000000794d */ /* 0x000fea0003800000 */
.L_x_1571:
        /* <DEDUP_REMOVED lines=13> */
.L_x_1575:
[----:B------:R-:W-:Y:S01]  /*d150*/  IMAD.MOV.U32 R0, RZ, RZ, 0x7f ;  /* 0x0000007fff007424 */ /* 0x000fe200078e00ff */
[----:B------:R-:W-:-:S04]  /*d160*/  ISETP.GT.U32.AND P0, PT, R4, 0x7f800000, PT ;  /* 0x7f8000000400780c */ /* 0x000fc80003f04070 */
[----:B------:R-:W-:-:S09]  /*d170*/  SEL R0, R0, 0x7c, P0 ;  /* 0x0000007c00007807 */ /* 0x000fd20000000000 */
.L_x_1576:
[----:B------:R-:W-:Y:S05]  /*d180*/  BSYNC B0 ;  /* 0x0000000000007941 */ /* 0x000fea0003800000 */
.L_x_1574:
[----:B------:R-:W-:-:S04]  /*d190*/  LOP3.LUT R4, R17, 0x80000000, RZ, 0xc0, !PT ;  /* 0x8000000011047812 */ /* 0x000fc800078ec0ff */
[----:B------:R-:W-:-:S04]  /*d1a0*/  SHF.R.U32.HI R5, RZ, 0x18, R4 ;  /* 0x00000018ff057819 */ /* 0x000fc80000011604 */
[----:B------:R-:W-:-:S05]  /*d1b0*/  LOP3.LUT R5, R0, R5, RZ, 0xfc, !PT ;  /* 0x0000000500057212 */ /* 0x000fca00078efcff */
[----:B------:R-:W-:Y:S01]  /*d1c0*/  STG.E.U8 desc[UR36][R2.64], R5 ;  /* 0x0000000502007986 */ /* 0x000fe2000c101124 */
[----:B------:R-:W-:Y:S05]  /*d1d0*/  EXIT ;  /* 0x000000000000794d */ /* 0x000fea0003800000 */
.L_x_1570:
[----:B------:R-:W0:Y:S02]  /*d1e0*/  I2F.S64 R0, R16 ;  /* 0x0000001000007312 */ /* 0x000e240000301400 */
[----:B0-----:R-:W-:-:S05]  /*d1f0*/  F2FP.BF16.F32.PACK_AB R0, RZ, R0 ;  /* 0x00000000ff00723e */ /* 0x001fca00000010ff */
[----:B------:R-:W-:Y:S01]  /*d200*/  STG.E.U16 desc[UR36][R2.64], R0 ;  /* 0x0000000002007986 */ /* 0x000fe2000c101524 */
[----:B------:R-:W-:Y:S05]  /*d210*/  EXIT ;  /* 0x000000000000794d */ /* 0x000fea0003800000 */
.L_x_1567:
        /* <DEDUP_REMOVED lines=10> */
.L_x_1579:
        /* <DEDUP_REMOVED lines=17> */
.L_x_1582:
[----:B------:R-:W-:-:S04]  /*d3d0*/  LOP3.LUT R0, R17, 0x80000000, RZ, 0xc0, !PT ;  /* 0x8000000011007812 */ /* 0x000fc800078ec0ff */
[----:B------:R-:W-:-:S04]  /*d3e0*/  SHF.R.U32.HI R5, RZ, 0x18, R0 ;  /* 0x00000018ff057819 */ /* 0x000fc80000011600 */
[----:B------:R-:W-:-:S04]  /*d3f0*/  LOP3.LUT R4, R4, R5, RZ, 0xfc, !PT ;  /* 0x0000000504047212 */ /* 0x000fc800078efcff */
[----:B------:R-:W-:-:S07]  /*d400*/  PRMT R0, R4, 0x7610, R0 ;  /* 0x0000761004007816 */ /* 0x000fce0000000000 */
.L_x_1581:
[----:B------:R-:W-:Y:S05]  /*d410*/  BSYNC B0 ;  /* 0x0000000000007941 */ /* 0x000fea0003800000 */
.L_x_1580:
[----:B------:R-:W-:Y:S01]  /*d420*/  STG.E.U8 desc[UR36][R2.64], R0 ;  /* 0x0000000002007986 */ /* 0x000fe2000c101124 */
[----:B------:R-:W-:Y:S05]  /*d430*/  EXIT ;  /* 0x000000000000794d */ /* 0x000fea0003800000 */
.L_x_1578:
        /* <DEDUP_REMOVED lines=17> */
.L_x_1585:
[----:B------:R-:W-:-:S04]  /*d550*/  LOP3.LUT R0, R17, 0x80000000, RZ, 0xc0, !PT ;  /* 0x8000000011007812 */ /* 0x000fc800078ec0ff */
[----:B------:R-:W-:-:S04]  /*d560*/  SHF.R.U32.HI R5, RZ, 0x18, R0 ;  /* 0x00000018ff057819 */ /* 0x000fc80000011600 */
[----:B------:R-:W-:-:S04]  /*d570*/  LOP3.LUT R4, R4, R5, RZ, 0xfc, !PT ;  /* 0x0000000504047212 */ /* 0x000fc800078efcff */
[----:B------:R-:W-:-:S07]  /*d580*/  PRMT R0, R4, 0x7610, R0 ;  /* 0x0000761004007816 */ /* 0x000fce0000000000 */
.L_x_1584:
[----:B------:R-:W-:Y:S05]  /*d590*/  BSYNC B0 ;  /* 0x0000000000007941 */ /* 0x000fea0003800000 */
.L_x_1583:
[----:B------:R-:W-:Y:S01]  /*d5a0*/  STG.E.U8 desc[UR36][R2.64], R0 ;  /* 0x0000000002007986 */ /* 0x000fe2000c101124 */
[----:B------:R-:W-:Y:S05]  /*d5b0*/  EXIT ;  /* 0x000000000000794d */ /* 0x000fea0003800000 */
.L_x_1577:
        /* <DEDUP_REMOVED lines=22> */
.L_x_1560:
        /* <DEDUP_REMOVED lines=16> */
.L_x_1588:
[----:B------:R-:W-:Y:S05]  /*d820*/  EXIT ;  /* 0x000000000000794d */ /* 0x000fea0003800000 */
.L_x_1587:
[----:B------:R-:W-:Y:S01]  /*d830*/  STG.E.64 desc[UR36][R2.64], R16 ;  /* 0x0000001002007986 */ /* 0x000fe2000c101b24 */
[----:B------:R-:W-:Y:S05]  /*d840*/  EXIT ;  /* 0x000000000000794d */ /* 0x000fea0003800000 */
.L_x_1586:
[----:B------:R-:W-:Y:S01]  /*d850*/  STG.E desc[UR36][R2.64], R16 ;  /* 0x0000001002007986 */ /* 0x000fe2000c101924 */
[----:B------:R-:W-:Y:S05]  /*d860*/  EXIT ;  /* 0x000000000000794d */ /* 0x000fea0003800000 */
.L_x_1589:
        /* <DEDUP_REMOVED lines=9> */
.L_x_3950:


//--------------------- .text._ZN2at6native18elementwise_kernelILi128ELi2EZNS0_22gpu_kernel_impl_nocastIZZNS0_61_GLOBAL__N__ae8afa13_23_FlattenIndicesKernel_cu_75b981de_308221_flatten_indices_implINS3_18CUDAKernelLauncherElLl8EEENS_6TensorERKS6_N3c108ArrayRefIlEEENKUlvE0_clEvEUllE_EEvRNS_18TensorIteratorBaseERKT_EUliE_EEviT1_ --------------------------
	.section	.text._ZN2at6native18elementwise_kernelILi128ELi2EZNS0_22gpu_kernel_impl_nocastIZZNS0_61_GLOBAL__N__ae8afa13_23_FlattenIndicesKernel_cu_75b981de_308221_flatten_indices_implINS3_18CUDAKernelLauncherElLl8EEENS_6TensorERKS6_N3c108ArrayRefIlEEENKUlvE0_clEvEUllE_EEvRNS_18TensorIteratorBaseERKT_EUliE_EEviT1_,"ax",@progbits
	.align	128
        .global         _ZN2at6native18elementwise_kernelILi128ELi2EZNS0_22gpu_kernel_impl_nocastIZZNS0_61_GLOBAL__N__ae8afa13_23_FlattenIndicesKernel_cu_75b981de_308221_flatten_indices_implINS3_18CUDAKernelLauncherElLl8EEENS_6TensorERKS6_N3c108ArrayRefIlEEENKUlvE0_clEvEUllE_EEvRNS_18TensorIteratorBaseERKT_EUliE_EEviT1_
        .type           _ZN2at6native18elementwise_kernelILi128ELi2EZNS0_22gpu_kernel_impl_nocastIZZNS0_61_GLOBAL__N__ae8afa13_23_FlattenIndicesKernel_cu_75b981de_308221_flatten_indices_implINS3_18CUDAKernelLauncherElLl8EEENS_6TensorERKS6_N3c108ArrayRefIlEEENKUlvE0_clEvEUllE_EEvRNS_18TensorIteratorBaseERKT_EUliE_EEviT1_,@function
        .size           _ZN2at6native18elementwise_kernelILi128ELi2EZNS0_22gpu_kernel_impl_nocastIZZNS0_61_GLOBAL__N__ae8afa13_23_FlattenIndicesKernel_cu_75b981de_308221_flatten_indices_implINS3_18CUDAKernelLauncherElLl8EEENS_6TensorERKS6_N3c108ArrayRefIlEEENKUlvE0_clEvEUllE_EEvRNS_18TensorIteratorBaseERKT_EUliE_EEviT1_,(.L_x_3951 - _ZN2at6native18elementwise_kernelILi128ELi2EZNS0_22gpu_kernel_impl_nocastIZZNS0_61_GLOBAL__N__ae8afa13_23_FlattenIndicesKernel_cu_75b981de_308221_flatten_indices_implINS3_18CUDAKernelLauncherElLl8EEENS_6TensorERKS6_N3c108ArrayRefIlEEENKUlvE0_clEvEUllE_EEvRNS_18TensorIteratorBaseERKT_EUliE_EEviT1_)
        .other          _ZN2at6native18elementwise_kernelILi128ELi2EZNS0_22gpu_kernel_impl_nocastIZZNS0_61_GLOBAL__N__ae8afa13_23_FlattenIndicesKernel_cu_75b981de_308221_flatten_indices_implINS3_18CUDAKernelLauncherElLl8EEENS_6TensorERKS6_N3c108ArrayRefIlEEENKUlvE0_clEvEUllE_EEvRNS_18TensorIteratorBaseERKT_EUliE_EEviT1_,@"STO_CUDA_ENTRY STV_DEFAULT"
_ZN2at6native18elementwise_kernelILi128ELi2EZNS0_22gpu_kernel_impl_nocastIZZNS0_61_GLOBAL__N__ae8afa13_23_FlattenIndicesKernel_cu_75b981de_308221_flatten_indices_implINS3_18CUDAKernelLauncherElLl8EEENS_6TensorERKS6_N3c108ArrayRefIlEEENKUlvE0_clEvEUllE_EEvRNS_18TensorIteratorBaseERKT_EUliE_EEviT1_:
.text._ZN2at6native18elementwise_kernelILi128ELi2EZNS0_22gpu_kernel_impl_nocastIZZNS0_61_GLOBAL__N__ae8afa13_23_FlattenIndicesKernel_cu_75b981de_308221_flatten_indices_implINS3_18CUDAKernelLauncherElLl8EEENS_6TensorERKS6_N3c108ArrayRefIlEEENKUlvE0_clEvEUllE_EEvRNS_18TensorIteratorBaseERKT_EUliE_EEviT1_:
[----:B------:R-:W-:Y:S01]  /*0000*/  LDC R1, c[0x0][0x28] ;  /* 0x00000a00ff017b82 */ /* 0x000fe20000000800 */
[----:B------:R-:W0:Y:S07]  /*0010*/  S2R R3, SR_CTAID.X ;  /* 0x0000000000037919 */ /* 0x000e2e0000002500 */
[----:B------:R-:W1:Y:S01]  /*0020*/  LDC.64 R8, c[0x0][0x430] ;  /* 0x00010c00ff087b82 */ /* 0x000e620000000a00 */
[----:B------:R-:W-:Y:S01]  /*0030*/  ULDC UR6, c[0x0][0x210] ;  /* 0x0000840000067ab9 */ /* 0x000fe20000000800 */
[----:B------:R-:W-:Y:S01]  /*0040*/  ULDC.64 UR8, c[0x0][0x208] ;  /* 0x0000820000087ab9 */ /* 0x000fe20000000a00 */
[----:B------:R-:W0:Y:S01]  /*0050*/  S2R R0, SR_TID.X ;  /* 0x0000000000007919 */ /* 0x000e220000002100 */
[----:B------:R-:W-:Y:S01]  /*0060*/  BSSY B0, `(.L_x_1590) ;  /* 0x00001b8000007945 */ /* 0x000fe20003800000 */
[----:B0-----:R-:W-:-:S02]  /*0070*/  LEA R3, R3, R0, 0x8 ;  /* 0x0000000003037211 */ /* 0x001fc400078e40ff */
[----:B-1----:R-:W-:Y:S02]  /*0080*/  IADD3 R0, P1, R8, -0x1, RZ ;  /* 0xffffffff08007810 */ /* 0x002fe40007f3e0ff */
[----:B------:R-:W-:Y:S02]  /*0090*/  ISETP.GE.AND P0, PT, R3, UR6, PT ;  /* 0x0000000603007c0c */ /* 0x000fe4000bf06270 */
[----:B------:R-:W-:-:S11]  /*00a0*/  IADD3.X R2, R9, -0x1, RZ, P1, !PT ;  /* 0xffffffff09027810 */ /* 0x000fd60000ffe4ff */
[----:B------:R-:W-:Y:S05]  /*00b0*/  @P0 BRA `(.L_x_1591) ;  /* 0x0000001800c80947 */ /* 0x000fea0003800000 */
[----:B------:R-:W0:Y:S01]  /*00c0*/  LDC R12, c[0x0][0x218] ;  /* 0x00008600ff0c7b82 */ /* 0x000e220000000800 */
[----:B------:R-:W-:Y:S02]  /*00d0*/  CS2R R4, SRZ ;  /* 0x0000000000047805 */ /* 0x000fe4000001ff00 */
[----:B0-----:R-:W-:-:S13]  /*00e0*/  ISETP.NE.AND P0, PT, R12, RZ, PT ;  /* 0x000000ff0c00720c */ /* 0x001fda0003f05270 */
[----:B------:R-:W-:Y:S05]  /*00f0*/  @!P0 BRA `(.L_x_1592) ;  /* 0x0000001000a88947 */ /* 0x000fea0003800000 */
[----:B------:R-:W-:Y:S01]  /*0100*/  HFMA2.MMA R4, -RZ, RZ, 0, 0 ;  /* 0x00000000ff047435 */ /* 0x000fe200000001ff */
[----:B------:R-:W-:Y:S01]  /*0110*/  IMAD.MOV.U32 R5, RZ, RZ, R3 ;  /* 0x000000ffff057224 */ /* 0x000fe200078e0003 */
        /* <DEDUP_REMOVED lines=296> */
.L_x_1592:
[----:B------:R-:W-:Y:S02]  /*13a0*/  ULDC.64 UR4, c[0x0][0x418] ;  /* 0x0001060000047ab9 */ /* 0x000fe40000000a00 */
[----:B------:R-:W-:-:S04]  /*13b0*/  IADD3 R6, P0, R4, UR4, RZ ;  /* 0x0000000404067c10 */ /* 0x000fc8000ff1e0ff */
[----:B------:R-:W-:Y:S01]  /*13c0*/  IADD3.X R7, RZ, UR5, RZ, P0, !PT ;  /* 0x00000005ff077c10 */ /* 0x000fe200087fe4ff */
[----:B------:R-:W-:-:S05]  /*13d0*/  ULDC.64 UR4, c[0x0][0x428] ;  /* 0x00010a0000047ab9 */ /* 0x000fca0000000a00 */
[----:B------:R-:W2:Y:S01]  /*13e0*/  LDG.E.64 R6, desc[UR8][R6.64] ;  /* 0x0000000806067981 */ /* 0x000ea2000c1e1b00 */
[----:B------:R-:W-:Y:S02]  /*13f0*/  ISETP.GE.U32.AND P0, PT, R8, 0x1, PT ;  /* 0x000000010800780c */ /* 0x000fe40003f06070 */
[----:B------:R-:W-:Y:S02]  /*1400*/  MOV R26, RZ ;  /* 0x000000ff001a7202 */ /* 0x000fe40000000f00 */
[----:B------:R-:W-:Y:S02]  /*1410*/  ISETP.GE.AND.EX P0, PT, R9, RZ, PT, P0 ;  /* 0x000000ff0900720c */ /* 0x000fe40003f06300 */
[----:B------:R-:W-:Y:S01]  /*1420*/  MOV R28, RZ ;  /* 0x000000ff001c7202 */ /* 0x000fe20000000f00 */
[----:B--2---:R-:W-:Y:S02]  /*1430*/  IMAD R13, R7, UR4, RZ ;  /* 0x00000004070d7c24 */ /* 0x004fe4000f8e02ff */
[----:B------:R-:W-:-:S04]  /*1440*/  IMAD.WIDE.U32 R10, R6, UR4, RZ ;  /* 0x00000004060a7c25 */ /* 0x000fc8000f8e00ff */
[----:B------:R-:W-:-:S04]  /*1450*/  IMAD R13, R6, UR5, R13 ;  /* 0x00000005060d7c24 */ /* 0x000fc8000f8e020d */
[----:B------:R-:W-:Y:S05]  /*1460*/  @!P0 BRA `(.L_x_1593) ;  /* 0x0000000400c48947 */ /* 0x000fea0003800000 */
[----:B------:R-:W-:Y:S01]  /*1470*/  ISETP.GE.U32.AND P1, PT, R0, 0x3, PT ;  /* 0x000000030000780c */ /* 0x000fe20003f26070 */
[----:B------:R-:W-:Y:S01]  /*1480*/  IMAD.IADD R15, R11, 0x1, R13 ;  /* 0x000000010b0f7824 */ /* 0x000fe200078e020d */
[----:B------:R-:W-:Y:S02]  /*1490*/  LOP3.LUT R7, R8, 0x3, RZ, 0xc0, !PT ;  /* 0x0000000308077812 */ /* 0x000fe400078ec0ff */
[----:B------:R-:W-:Y:S02]  /*14a0*/  CS2R R26, SRZ ;  /* 0x00000000001a7805 */ /* 0x000fe4000001ff00 */
[----:B------:R-:W-:Y:S02]  /*14b0*/  ISETP.GE.U32.AND.EX P1, PT, R2, RZ, PT, P1 ;  /* 0x000000ff0200720c */ /* 0x000fe40003f26110 */
[----:B------:R-:W-:Y:S02]  /*14c0*/  CS2R R28, SRZ ;  /* 0x00000000001c7805 */ /* 0x000fe4000001ff00 */
[----:B------:R-:W-:-:S04]  /*14d0*/  ISETP.NE.U32.AND P0, PT, R7, RZ, PT ;  /* 0x000000ff0700720c */ /* 0x000fc80003f05070 */
[----:B------:R-:W-:-:S05]  /*14e0*/  ISETP.NE.AND.EX P0, PT, RZ, RZ, PT, P0 ;  /* 0x000000ffff00720c */ /* 0x000fca0003f05300 */
[----:B------:R-:W-:Y:S08]  /*14f0*/  @!P1 BRA `(.L_x_1594) ;  /* 0x0000000000e49947 */ /* 0x000ff00003800000 */
[----:B------:R-:W-:Y:S01]  /*1500*/  ULDC.64 UR10, c[0x0][0x420] ;  /* 0x00010800000a7ab9 */ /* 0x000fe20000000a00 */
[----:B------:R-:W-:Y:S01]  /*1510*/  IADD3 R6, P1, R7, -R8, RZ ;  /* 0x8000000807067210 */ /* 0x000fe20007f3e0ff */
[----:B------:R-:W-:Y:S01]  /*1520*/  HFMA2.MMA R27, -RZ, RZ, 0, 0 ;  /* 0x00000000ff1b7435 */ /* 0x000fe200000001ff */
[C---:B------:R-:W-:Y:S01]  /*1530*/  LEA R12, P2, R10.reuse, UR10, 0x3 ;  /* 0x0000000a0a0c7c11 */ /* 0x040fe2000f8418ff */
[----:B------:R-:W-:Y:S01]  /*1540*/  ULDC.64 UR4, c[0x0][0x478] ;  /* 0x00011e0000047ab9 */ /* 0x000fe20000000a00 */
[----:B------:R-:W-:Y:S01]  /*1550*/  MOV R29, RZ ;  /* 0x000000ff001d7202 */ /* 0x000fe20000000f00 */
[----:B------:R-:W-:Y:S01]  /*1560*/  USHF.L.U64.HI UR5, UR4, 0x3, UR5 ;  /* 0x0000000304057899 */ /* 0x000fe20008010205 */
[----:B------:R-:W-:Y:S01]  /*1570*/  LEA.HI.X R13, R10, UR11, R15, 0x3, P2 ;  /* 0x0000000b0a0d7c11 */ /* 0x000fe200090f1c0f */
[----:B------:R-:W-:Y:S01]  /*1580*/  USHF.L.U32 UR4, UR4, 0x3, URZ ;  /* 0x0000000304047899 */ /* 0x000fe2000800063f */
[----:B------:R-:W-:Y:S01]  /*1590*/  IADD3.X R4, RZ, ~R9, RZ, P1, !PT ;  /* 0x80000009ff047210 */ /* 0x000fe20000ffe4ff */
[----:B------:R-:W-:-:S10]  /*15a0*/  UMOV UR7, 0x8 ;  /* 0x0000000800077882 */ /* 0x000fd40000000000 */
.L_x_1595:
[----:B------:R-:W-:Y:S01]  /*15b0*/  IMAD.MOV.U32 R20, RZ, RZ, R12 ;  /* 0x000000ffff147224 */ /* 0x000fe200078e000c */
[----:B------:R-:W-:Y:S02]  /*15c0*/  MOV R21, R13 ;  /* 0x0000000d00157202 */ /* 0x000fe40000000f00 */
[----:B------:R-:W-:-:S04]  /*15d0*/  IADD3 R16, P1, R12, UR4, RZ ;  /* 0x000000040c107c10 */ /* 0x000fc8000ff3e0ff */
[----:B------:R-:W2:Y:S01]  /*15e0*/  LDG.E.64 R20, desc[UR8][R20.64] ;  /* 0x0000000814147981 */ /* 0x000ea2000c1e1b00 */
[----:B------:R-:W-:Y:S02]  /*15f0*/  IADD3.X R17, R13, UR5, RZ, P1, !PT ;  /* 0x000000050d117c10 */ /* 0x000fe40008ffe4ff */
[----:B------:R-:W-:-:S03]  /*1600*/  IADD3 R22, P1, R16, UR4, RZ ;  /* 0x0000000410167c10 */ /* 0x000fc6000ff3e0ff */
[----:B------:R-:W3:Y:S01]  /*1610*/  LDG.E.64 R18, desc[UR8][R16.64] ;  /* 0x0000000810127981 */ /* 0x000ee2000c1e1b00 */
[----:B------:R-:W-:Y:S02]  /*1620*/  IADD3.X R23, R17, UR5, RZ, P1, !PT ;  /* 0x0000000511177c10 */ /* 0x000fe40008ffe4ff */
[----:B------:R-:W-:-:S03]  /*1630*/  IADD3 R12, P1, R22, UR4, RZ ;  /* 0x00000004160c7c10 */ /* 0x000fc6000ff3e0ff */
[----:B------:R0:W4:Y:S01]  /*1640*/  LDG.E.64 R16, desc[UR8][R22.64] ;  /* 0x0000000816107981 */ /* 0x000122000c1e1b00 */
[----:B------:R-:W-:-:S05]  /*1650*/  IADD3.X R13, R23, UR5, RZ, P1, !PT ;  /* 0x00000005170d7c10 */ /* 0x000fca0008ffe4ff */
[----:B------:R-:W5:Y:S01]  /*1660*/  LDG.E.64 R24, desc[UR8][R12.64] ;  /* 0x000000080c187981 */ /* 0x000f62000c1e1b00 */
[----:B------:R-:W-:Y:S01]  /*1670*/  ULDC.64 UR10, c[0x0][UR7+0x430] ;  /* 0x00010c00070a7abb */ /* 0x000fe20008000a00 */
[----:B------:R-:W-:Y:S02]  /*1680*/  IADD3 R27, P1, R27, 0x4, RZ ;  /* 0x000000041b1b7810 */ /* 0x000fe40007f3e0ff */
[----:B0-----:R-:W-:Y:S02]  /*1690*/  MOV R22, R26 ;  /* 0x0000001a00167202 */ /* 0x001fe40000000f00 */
[----:B------:R-:W-:Y:S02]  /*16a0*/  MOV R23, R28 ;  /* 0x0000001c00177202 */ /* 0x000fe40000000f00 */
[----:B------:R-:W-:Y:S01]  /*16b0*/  IADD3.X R29, RZ, R29, RZ, P1, !PT ;  /* 0x0000001dff1d7210 */ /* 0x000fe20000ffe4ff */
[----:B--2---:R-:W-:Y:S02]  /*16c0*/  IMAD R21, R21, UR10, RZ ;  /* 0x0000000a15157c24 */ /* 0x004fe4000f8e02ff */
[----:B------:R-:W-:-:S04]  /*16d0*/  IMAD.WIDE.U32 R22, R20, UR10, R22 ;  /* 0x0000000a14167c25 */ /* 0x000fc8000f8e0016 */
[----:B------:R-:W-:Y:S01]  /*16e0*/  IMAD R21, R20, UR11, R21 ;  /* 0x0000000b14157c24 */ /* 0x000fe2000f8e0215 */
[----:B------:R-:W-:Y:S01]  /*16f0*/  ULDC.64 UR10, c[0x0][UR7+0x438] ;  /* 0x00010e00070a7abb */ /* 0x000fe20008000a00 */
[----:B------:R-:W-:Y:S01]  /*1700*/  MOV R20, R22 ;  /* 0x0000001600147202 */ /* 0x000fe20000000f00 */
[----:B---3--:R-:W-:Y:S02]  /*1710*/  IMAD R19, R19, UR10, RZ ;  /* 0x0000000a13137c24 */ /* 0x008fe4000f8e02ff */
[----:B------:R-:W-:Y:S02]  /*1720*/  IMAD.IADD R21, R23, 0x1, R21 ;  /* 0x0000000117157824 */ /* 0x000fe400078e0215 */
[C---:B------:R-:W-:Y:S02]  /*1730*/  IMAD R23, R18.reuse, UR11, R19 ;  /* 0x0000000b12177c24 */ /* 0x040fe4000f8e0213 */
[----:B------:R-:W-:Y:S01]  /*1740*/  IMAD.WIDE.U32 R18, R18, UR10, R20 ;  /* 0x0000000a12127c25 */ /* 0x000fe2000f8e0014 */
[----:B------:R-:W-:Y:S01]  /*1750*/  ULDC.64 UR10, c[0x0][UR7+0x440] ;  /* 0x00011000070a7abb */ /* 0x000fe20008000a00 */
[----:B------:R-:W-:-:S02]  /*1760*/  IADD3 R20, P2, R27, R6, RZ ;  /* 0x000000061b147210 */ /* 0x000fc40007f5e0ff */
[----:B----4-:R-:W-:Y:S01]  /*1770*/  IMAD R17, R17, UR10, RZ ;  /* 0x0000000a11117c24 */ /* 0x010fe2000f8e02ff */
[----:B------:R-:W-:Y:S02]  /*1780*/  IADD3 R19, R19, R23, RZ ;  /* 0x0000001713137210 */ /* 0x000fe40007ffe0ff */
[----:B------:R-:W-:Y:S01]  /*1790*/  ISETP.NE.U32.AND P1, PT, R20, RZ, PT ;  /* 0x000000ff1400720c */ /* 0x000fe20003f25070 */
[C---:B------:R-:W-:Y:S02]  /*17a0*/  IMAD R21, R16.reuse, UR11, R17 ;  /* 0x0000000b10157c24 */ /* 0x040fe4000f8e0211 */
[----:B------:R-:W-:Y:S01]  /*17b0*/  IMAD.WIDE.U32 R16, R16, UR10, R18 ;  /* 0x0000000a10107c25 */ /* 0x000fe2000f8e0012 */
[----:B------:R-:W-:Y:S01]  /*17c0*/  ULDC.64 UR10, c[0x0][UR7+0x448] ;  /* 0x00011200070a7abb */ /* 0x000fe20008000a00 */
[----:B------:R-:W-:Y:S02]  /*17d0*/  UIADD3 UR7, UR7, 0x20, URZ ;  /* 0x0000002007077890 */ /* 0x000fe4000fffe03f */
[----:B------:R-:W-:Y:S01]  /*17e0*/  IMAD.X R18, R29, 0x1, R4, P2 ;  /* 0x000000011d127824 */ /* 0x000fe200010e0604 */
[----:B------:R-:W-:Y:S01]  /*17f0*/  IADD3 R17, R17, R21, RZ ;  /* 0x0000001511117210 */ /* 0x000fe20007ffe0ff */
[----:B-----5:R-:W-:Y:S01]  /*1800*/  IMAD R19, R25, UR10, RZ ;  /* 0x0000000a19137c24 */ /* 0x020fe2000f8e02ff */
[----:B------:R-:W-:-:S02]  /*1810*/  IADD3 R12, P2, R12, UR4, RZ ;  /* 0x000000040c0c7c10 */ /* 0x000fc4000ff5e0ff */
[----:B------:R-:W-:Y:S01]  /*1820*/  ISETP.NE.AND.EX P1, PT, R18, RZ, PT, P1 ;  /* 0x000000ff1200720c */ /* 0x000fe20003f25310 */
[C---:B------:R-:W-:Y:S01]  /*1830*/  IMAD R19, R24.reuse, UR11, R19 ;  /* 0x0000000b18137c24 */ /* 0x040fe2000f8e0213 */
[----:B------:R-:W-:Y:S01]  /*1840*/  IADD3.X R13, R13, UR5, RZ, P2, !PT ;  /* 0x000000050d0d7c10 */ /* 0x000fe200097fe4ff */
[----:B------:R-:W-:-:S05]  /*1850*/  IMAD.WIDE.U32 R16, R24, UR10, R16 ;  /* 0x0000000a18107c25 */ /* 0x000fca000f8e0010 */
[----:B------:R-:W-:Y:S02]  /*1860*/  IADD3 R28, R17, R19, RZ ;  /* 0x00000013111c7210 */ /* 0x000fe40007ffe0ff */
[----:B------:R-:W-:-:S03]  /*1870*/  MOV R26, R16 ;  /* 0x00000010001a7202 */ /* 0x000fc60000000f00 */
[----:B------:R-:W-:Y:S05]  /*1880*/  @P1 BRA `(.L_x_1595) ;  /* 0xfffffffc00481947 */ /* 0x000fea000383ffff */
.L_x_1594:
[----:B------:R-:W-:Y:S05]  /*1890*/  @!P0 BRA `(.L_x_1593) ;  /* 0x0000000000b88947 */ /* 0x000fea0003800000 */
[----:B------:R-:W-:Y:S01]  /*18a0*/  ULDC.64 UR4, c[0x0][0x478] ;  /* 0x00011e0000047ab9 */ /* 0x000fe20000000a00 */
[----:B------:R-:W-:Y:S01]  /*18b0*/  IMAD.MOV.U32 R14, RZ, RZ, R10 ;  /* 0x000000ffff0e7224 */ /* 0x000fe200078e000a */
[----:B------:R-:W-:Y:S01]  /*18c0*/  ULDC.64 UR10, c[0x0][0x420] ;  /* 0x00010800000a7ab9 */ /* 0x000fe20000000a00 */
[----:B------:R-:W-:Y:S02]  /*18d0*/  IMAD R4, R29, UR4, RZ ;  /* 0x000000041d047c24 */ /* 0x000fe4000f8e02ff */
[----:B------:R-:W-:-:S04]  /*18e0*/  IMAD.WIDE.U32 R14, R27, UR4, R14 ;  /* 0x000000041b0e7c25 */ /* 0x000fc8000f8e000e */
[----:B------:R-:W-:Y:S01]  /*18f0*/  IMAD R11, R27, UR5, R4 ;  /* 0x000000051b0b7c24 */ /* 0x000fe2000f8e0204 */
[----:B------:R-:W-:-:S04]  /*1900*/  LEA R10, P0, R14, UR10, 0x3 ;  /* 0x0000000a0e0a7c11 */ /* 0x000fc8000f8018ff */
[----:B------:R-:W-:-:S04]  /*1910*/  IADD3 R11, R15, R11, RZ ;  /* 0x0000000b0f0b7210 */ /* 0x000fc80007ffe0ff */
[----:B------:R-:W-:-:S05]  /*1920*/  LEA.HI.X R11, R14, UR11, R11, 0x3, P0 ;  /* 0x0000000b0e0b7c11 */ /* 0x000fca00080f1c0b */
[----:B------:R-:W2:Y:S01]  /*1930*/  LDG.E.64 R12, desc[UR8][R10.64] ;  /* 0x000000080a0c7981 */ /* 0x000ea2000c1e1b00 */
[----:B------:R-:W-:Y:S01]  /*1940*/  SHF.L.U32 R27, R27, 0x3, RZ ;  /* 0x000000031b1b7819 */ /* 0x000fe200000006ff */
[----:B------:R-:W-:Y:S01]  /*1950*/  IMAD.MOV.U32 R17, RZ, RZ, R28 ;  /* 0x000000ffff117224 */ /* 0x000fe200078e001c */
[----:B------:R-:W-:Y:S02]  /*1960*/  ISETP.NE.U32.AND P0, PT, R7, 0x1, PT ;  /* 0x000000010700780c */ /* 0x000fe40003f05070 */
[----:B------:R-:W2:Y:S01]  /*1970*/  LDC.64 R14, c[0x0][R27+0x438] ;  /* 0x00010e001b0e7b82 */ /* 0x000ea20000000a00 */
[----:B------:R-:W-:Y:S02]  /*1980*/  MOV R16, R26 ;  /* 0x0000001a00107202 */ /* 0x000fe40000000f00 */
[----:B------:R-:W-:Y:S01]  /*1990*/  ISETP.NE.AND.EX P0, PT, RZ, RZ, PT, P0 ;  /* 0x000000ffff00720c */ /* 0x000fe20003f05300 */
[-C--:B--2---:R-:W-:Y:S02]  /*19a0*/  IMAD R13, R13, R14.reuse, RZ ;  /* 0x0000000e0d0d7224 */ /* 0x084fe400078e02ff */
[----:B------:R-:W-:-:S04]  /*19b0*/  IMAD.WIDE.U32 R16, R12, R14, R16 ;  /* 0x0000000e0c107225 */ /* 0x000fc800078e0010 */
[----:B------:R-:W-:Y:S01]  /*19c0*/  IMAD R13, R12, R15, R13 ;  /* 0x0000000f0c0d7224 */ /* 0x000fe200078e020d */
[----:B------:R-:W-:-:S04]  /*19d0*/  MOV R26, R16 ;  /* 0x00000010001a7202 */ /* 0x000fc80000000f00 */
[----:B------:R-:W-:Y:S01]  /*19e0*/  IADD3 R28, R17, R13, RZ ;  /* 0x0000000d111c7210 */ /* 0x000fe20007ffe0ff */
[----:B------:R-:W-:Y:S06]  /*19f0*/  @!P0 BRA `(.L_x_1593) ;  /* 0x0000000000608947 */ /* 0x000fec0003800000 */
[----:B------:R-:W-:Y:S01]  /*1a00*/  USHF.L.U32 UR7, UR4, 0x3, URZ ;  /* 0x0000000304077899 */ /* 0x000fe2000800063f */
[----:B------:R-:W-:Y:S01]  /*1a10*/  ISETP.NE.U32.AND P0, PT, R7, 0x2, PT ;  /* 0x000000020700780c */ /* 0x000fe20003f05070 */
[----:B------:R-:W-:-:S03]  /*1a20*/  USHF.L.U64.HI UR4, UR4, 0x3, UR5 ;  /* 0x0000000304047899 */ /* 0x000fc60008010205 */
[----:B------:R-:W-:Y:S02]  /*1a30*/  ISETP.NE.AND.EX P0, PT, RZ, RZ, PT, P0 ;  /* 0x000000ffff00720c */ /* 0x000fe40003f05300 */
[----:B------:R-:W-:-:S04]  /*1a40*/  IADD3 R16, P1, R10, UR7, RZ ;  /* 0x000000070a107c10 */ /* 0x000fc8000ff3e0ff */
[----:B------:R-:W-:-:S05]  /*1a50*/  IADD3.X R17, R11, UR4, RZ, P1, !PT ;  /* 0x000000040b117c10 */ /* 0x000fca0008ffe4ff */
[----:B------:R-:W2:Y:S02]  /*1a60*/  LDG.E.64 R6, desc[UR8][R16.64] ;  /* 0x0000000810067981 */ /* 0x000ea4000c1e1b00 */
[----:B------:R-:W-:-:S04]  /*1a70*/  @P0 IADD3 R10, P1, R16, UR7, RZ ;  /* 0x00000007100a0c10 */ /* 0x000fc8000ff3e0ff */
[----:B------:R-:W-:-:S06]  /*1a80*/  @P0 IADD3.X R11, R17, UR4, RZ, P1, !PT ;  /* 0x00000004110b0c10 */ /* 0x000fcc0008ffe4ff */
[----:B------:R-:W3:Y:S01]  /*1a90*/  @P0 LDG.E.64 R10, desc[UR8][R10.64] ;  /* 0x000000080a0a0981 */ /* 0x000ee2000c1e1b00 */
[----:B------:R0:W2:Y:S08]  /*1aa0*/  LDC.64 R14, c[0x0][R27+0x440] ;  /* 0x000110001b0e7b82 */ /* 0x0000b00000000a00 */
[----:B------:R0:W3:Y:S02]  /*1ab0*/  @P0 LDC.64 R12, c[0x0][R27+0x448] ;  /* 0x000112001b0c0b82 */ /* 0x0000e40000000a00 */
[----:B0-----:R-:W-:Y:S01]  /*1ac0*/  MOV R27, R28 ;  /* 0x0000001c001b7202 */ /* 0x001fe20000000f00 */
[----:B--2---:R-:W-:-:S02]  /*1ad0*/  IMAD R7, R7, R14, RZ ;  /* 0x0000000e07077224 */ /* 0x004fc400078e02ff */
[----:B------:R-:W-:-:S04]  /*1ae0*/  IMAD.WIDE.U32 R18, R6, R14, R26 ;  /* 0x0000000e06127225 */ /* 0x000fc800078e001a */
[----:B------:R-:W-:-:S05]  /*1af0*/  IMAD R7, R6, R15, R7 ;  /* 0x0000000f06077224 */ /* 0x000fca00078e0207 */
[----:B------:R-:W-:Y:S01]  /*1b00*/  IADD3 R28, R19, R7, RZ ;  /* 0x00000007131c7210 */ /* 0x000fe20007ffe0ff */
[----:B---3--:R-:W-:Y:S02]  /*1b10*/  @P0 IMAD R15, R11, R12, RZ ;  /* 0x0000000c0b0f0224 */ /* 0x008fe400078e02ff */
[----:B------:R-:W-:Y:S01]  /*1b20*/  IMAD.MOV.U32 R26, RZ, RZ, R18 ;  /* 0x000000ffff1a7224 */ /* 0x000fe200078e0012 */
[----:B------:R-:W-:Y:S01]  /*1b30*/  @P0 MOV R27, R28 ;  /* 0x0000001c001b0202 */ /* 0x000fe20000000f00 */
[C---:B------:R-:W-:Y:S02]  /*1b40*/  @P0 IMAD R15, R10.reuse, R13, R15 ;  /* 0x0000000d0a0f0224 */ /* 0x040fe400078e020f */
[----:B------:R-:W-:-:S04]  /*1b50*/  @P0 IMAD.WIDE.U32 R10, R10, R12, R26 ;  /* 0x0000000c0a0a0225 */ /* 0x000fc800078e001a */
[----:B------:R-:W-:Y:S01]  /*1b60*/  @P0 IMAD.MOV.U32 R26, RZ, RZ, R10 ;  /* 0x000000ffff1a0224 */ /* 0x000fe200078e000a */
[----:B------:R-:W-:-:S07]  /*1b70*/  @P0 IADD3 R28, R11, R15, RZ ;  /* 0x0000000f0b1c0210 */ /* 0x000fce0007ffe0ff */
.L_x_1593:
[----:B------:R-:W-:Y:S01]  /*1b80*/  ULDC.64 UR4, c[0x0][0x410] ;  /* 0x0001040000047ab9 */ /* 0x000fe20000000a00 */
[----:B------:R-:W-:Y:S02]  /*1b90*/  MOV R27, R28 ;  /* 0x0000001c001b7202 */ /* 0x000fe40000000f00 */
[----:B------:R-:W-:Y:S02]  /*1ba0*/  IADD3 R4, P0, R5, UR4, RZ ;  /* 0x0000000405047c10 */ /* 0x000fe4000ff1e0ff */
[----:B------:R-:W-:Y:S02]  /*1bb0*/  IADD3 R3, R3, 0x80, RZ ;  /* 0x0000008003037810 */ /* 0x000fe40007ffe0ff */
[----:B------:R-:W-:-:S05]  /*1bc0*/  IADD3.X R5, RZ, UR5, RZ, P0, !PT ;  /* 0x00000005ff057c10 */ /* 0x000fca00087fe4ff */
[----:B------:R0:W-:Y:S04]  /*1bd0*/  STG.E.64 desc[UR8][R4.64], R26 ;  /* 0x0000001a04007986 */ /* 0x0001e8000c101b08 */
.L_x_1591:
[----:B------:R-:W-:Y:S05]  /*1be0*/  BSYNC B0 ;  /* 0x0000000000007941 */ /* 0x000fea0003800000 */
.L_x_1590:
[----:B------:R-:W-:-:S13]  /*1bf0*/  ISETP.GE.AND P0, PT, R3, UR6, PT ;  /* 0x0000000603007c0c */ /* 0x000fda000bf06270 */
[----:B------:R-:W-:Y:S05]  /*1c00*/  @P0 EXIT ;  /* 0x000000000000094d */ /* 0x000fea0003800000 */
[----:B------:R-:W1:Y:S01]  /*1c10*/  LDC R6, c[0x0][0x218] ;  /* 0x00008600ff067b82 */ /* 0x000e620000000800 */
[----:B------:R-:W-:Y:S01]  /*1c20*/  HFMA2.MMA R7, -RZ, RZ, 0, 0 ;  /* 0x00000000ff077435 */ /* 0x000fe200000001ff */
[----:B0-----:R-:W-:Y:S01]  /*1c30*/  IMAD.MOV.U32 R4, RZ, RZ, RZ ;  /* 0x000000ffff047224 */ /* 0x001fe200078e00ff */
[----:B-1----:R-:W-:-:S13]  /*1c40*/  ISETP.NE.AND P0, PT, R6, RZ, PT ;  /* 0x000000ff0600720c */ /* 0x002fda0003f05270 */
[----:B------:R-:W-:Y:S05]  /*1c50*/  @!P0 BRA `(.L_x_1596) ;  /* 0x0000001000a88947 */ /* 0x000fea0003800000 */
[----:B------:R-:W-:Y:S01]  /*1c60*/  MOV R4, RZ ;  /* 0x000000ff00047202 */ /* 0x000fe20000000f00 */
[----:B------:R-:W-:Y:S01]  /*1c70*/  ULDC.64 UR4, c[0x0][0x220] ;  /* 0x0000880000047ab9 */ /* 0x000fe20000000a00 */
[----:B------:R-:W-:Y:S02]  /*1c80*/  MOV R5, R3 ;  /* 0x0000000300057202 */ /* 0x000fe40000000f00 */
[----:B------:R-:W-:Y:S01]  /*1c90*/  ISETP.NE.AND P0, PT, R6, 0x1, PT ;  /* 0x000000010600780c */ /* 0x000fe20003f05270 */
        /* <DEDUP_REMOVED lines=282> */
[----:B------:R-:W-:Y:S01]  /*2e40*/  IADD3 R10, -R15, RZ, RZ ;  /* 0x000000ff0f0a7210 */ /* 0x000fe20007ffe1ff */
[----:B------:R-:W1:Y:S04]  /*2e50*/  @P0 LDC R3, c[0x0][0x33c] ;  /* 0x0000cf00ff030b82 */ /* 0x000e680000000800 */
[----:B------:R-:W-:-:S04]  /*2e60*/  IMAD R10, R10, UR6, R11 ;  /* 0x000000060a0a7c24 */ /* 0x000fc8000f8e020b */
[----:B------:R-:W2:Y:S01]  /*2e70*/  @P0 LDC.64 R12, c[0x0][0x408] ;  /* 0x00010200ff0c0b82 */ /* 0x000ea20000000a00 */
[C---:B------:R-:W-:Y:S02]  /*2e80*/  IMAD R7, R10.reuse, UR4, R7 ;  /* 0x000000040a077c24 */ /* 0x040fe4000f8e0207 */
[----:B------:R-:W-:Y:S02]  /*2e90*/  IMAD R4, R10, UR5, R4 ;  /* 0x000000050a047c24 */ /* 0x000fe4000f8e0204 */
[----:B0-----:R-:W-:-:S05]  /*2ea0*/  @P0 IMAD.HI.U32 R6, R15, R16, R14 ;  /* 0x000000100f060227 */ /* 0x001fca00078e000e */
[----:B------:R-:W-:-:S05]  /*2eb0*/  @P0 SHF.R.U32.HI R6, RZ, R17, R6 ;  /* 0x00000011ff060219 */ /* 0x000fca0000011606 */
[----:B------:R-:W-:-:S04]  /*2ec0*/  @P0 IMAD.MOV R14, RZ, RZ, -R6 ;  /* 0x000000ffff0e0224 */ /* 0x000fc800078e0a06 */
[----:B-1----:R-:W-:-:S04]  /*2ed0*/  @P0 IMAD R14, R3, R14, R15 ;  /* 0x0000000e030e0224 */ /* 0x002fc800078e020f */
[C---:B--2---:R-:W-:Y:S02]  /*2ee0*/  @P0 IMAD R7, R14.reuse, R12, R7 ;  /* 0x0000000c0e070224 */ /* 0x044fe400078e0207 */
[----:B------:R-:W-:-:S07]  /*2ef0*/  @P0 IMAD R4, R14, R13, R4 ;  /* 0x0000000d0e040224 */ /* 0x000fce00078e0204 */
.L_x_1596:
[----:B------:R-:W-:Y:S01]  /*2f00*/  ULDC.64 UR4, c[0x0][0x418] ;  /* 0x0001060000047ab9 */ /* 0x000fe20000000a00 */
[----:B------:R-:W-:Y:S01]  /*2f10*/  ULDC.64 UR6, c[0x0][0x428] ;  /* 0x00010a0000067ab9 */ /* 0x000fe20000000a00 */
[----:B------:R-:W-:-:S04]  /*2f20*/  IADD3 R10, P0, R4, UR4, RZ ;  /* 0x00000004040a7c10 */ /* 0x000fc8000ff1e0ff */
[----:B------:R-:W-:Y:S01]  /*2f30*/  IADD3.X R11, RZ, UR5, RZ, P0, !PT ;  /* 0x00000005ff0b7c10 */ /* 0x000fe200087fe4ff */
[----:B------:R-:W-:-:S04]  /*2f40*/  ULDC.64 UR4, c[0x0][0x410] ;  /* 0x0001040000047ab9 */ /* 0x000fc80000000a00 */
[----:B------:R-:W2:Y:S01]  /*2f50*/  LDG.E.64 R4, desc[UR8][R10.64] ;  /* 0x000000080a047981 */ /* 0x000ea2000c1e1b00 */
[----:B------:R-:W-:Y:S02]  /*2f60*/  ISETP.GE.U32.AND P0, PT, R8, 0x1, PT ;  /* 0x000000010800780c */ /* 0x000fe40003f06070 */
[----:B------:R-:W-:Y:S02]  /*2f70*/  CS2R R26, SRZ ;  /* 0x00000000001a7805 */ /* 0x000fe4000001ff00 */
[----:B------:R-:W-:Y:S02]  /*2f80*/  IADD3 R6, P1, R7, UR4, RZ ;  /* 0x0000000407067c10 */ /* 0x000fe4000ff3e0ff */
[----:B------:R-:W-:Y:S02]  /*2f90*/  ISETP.GE.AND.EX P0, PT, R9, RZ, PT, P0 ;  /* 0x000000ff0900720c */ /* 0x000fe40003f06300 */
[----:B------:R-:W-:Y:S01]  /*2fa0*/  IADD3.X R7, RZ, UR5, RZ, P1, !PT ;  /* 0x00000005ff077c10 */ /* 0x000fe20008ffe4ff */
[----:B--2---:R-:W-:-:S04]  /*2fb0*/  IMAD R3, R5, UR6, RZ ;  /* 0x0000000605037c24 */ /* 0x004fc8000f8e02ff */
[C---:B------:R-:W-:Y:S02]  /*2fc0*/  IMAD R3, R4.reuse, UR7, R3 ;  /* 0x0000000704037c24 */ /* 0x040fe4000f8e0203 */
[----:B------:R-:W-:-:S04]  /*2fd0*/  IMAD.WIDE.U32 R4, R4, UR6, RZ ;  /* 0x0000000604047c25 */ /* 0x000fc8000f8e00ff */
[----:B------:R-:W-:Y:S05]  /*2fe0*/  @!P0 BRA `(.L_x_1597) ;  /* 0x0000000400a08947 */ /* 0x000fea0003800000 */
[----:B------:R-:W-:Y:S01]  /*2ff0*/  ISETP.GE.U32.AND P0, PT, R0, 0x3, PT ;  /* 0x000000030000780c */ /* 0x000fe20003f06070 */
[----:B------:R-:W-:Y:S01]  /*3000*/  ULDC.64 UR6, c[0x0][0x478] ;  /* 0x00011e0000067ab9 */ /* 0x000fe20000000a00 */
[----:B------:R-:W-:Y:S01]  /*3010*/  LOP3.LUT R21, R8, 0x3, RZ, 0xc0, !PT ;  /* 0x0000000308157812 */ /* 0x000fe200078ec0ff */
[----:B------:R-:W-:Y:S01]  /*3020*/  HFMA2.MMA R20, -RZ, RZ, 0, 0 ;  /* 0x00000000ff147435 */ /* 0x000fe200000001ff */
[----:B------:R-:W-:Y:S01]  /*3030*/  ISETP.GE.U32.AND.EX P1, PT, R2, RZ, PT, P0 ;  /* 0x000000ff0200720c */ /* 0x000fe20003f26100 */
[----:B------:R-:W-:Y:S01]  /*3040*/  IMAD.MOV.U32 R23, RZ, RZ, RZ ;  /* 0x000000ffff177224 */ /* 0x000fe200078e00ff */
[----:B------:R-:W-:Y:S02]  /*3050*/  ISETP.NE.U32.AND P2, PT, R21, RZ, PT ;  /* 0x000000ff1500720c */ /* 0x000fe40003f45070 */
[----:B------:R-:W-:Y:S02]  /*3060*/  CS2R R26, SRZ ;  /* 0x00000000001a7805 */ /* 0x000fe4000001ff00 */
[----:B------:R-:W-:-:S02]  /*3070*/  IADD3 R3, R5, R3, RZ ;  /* 0x0000000305037210 */ /* 0x000fc40007ffe0ff */
[----:B------:R-:W-:-:S05]  /*3080*/  ISETP.NE.AND.EX P0, PT, RZ, RZ, PT, P2 ;  /* 0x000000ffff00720c */ /* 0x000fca0003f05320 */
[----:B------:R-:W-:Y:S08]  /*3090*/  @!P1 BRA `(.L_x_1598) ;  /* 0x0000000000d49947 */ /* 0x000ff00003800000 */
[----:B------:R-:W-:Y:S01]  /*30a0*/  ULDC.64 UR10, c[0x0][0x420] ;  /* 0x00010800000a7ab9 */ /* 0x000fe20000000a00 */
[----:B------:R-:W-:Y:S01]  /*30b0*/  IADD3 R0, P2, R21, -R8, RZ ;  /* 0x8000000815007210 */ /* 0x000fe20007f5e0ff */
[----:B------:R-:W-:Y:S01]  /*30c0*/  UIMAD.WIDE.U32 UR12, UR6, 0x8, URZ ;  /* 0x00000008060c78a5 */ /* 0x000fe2000f8e003f */
[C---:B------:R-:W-:Y:S01]  /*30d0*/  LEA R28, P1, R4.reuse, UR10, 0x3 ;  /* 0x0000000a041c7c11 */ /* 0x040fe2000f8218ff */
[----:B------:R-:W-:Y:S01]  /*30e0*/  USHF.L.U32 UR4, UR7, 0x3, URZ ;  /* 0x0000000307047899 */ /* 0x000fe2000800063f */
[----:B------:R-:W-:Y:S01]  /*30f0*/  IADD3.X R25, RZ, ~R9, RZ, P2, !PT ;  /* 0x80000009ff197210 */ /* 0x000fe200017fe4ff */
[----:B------:R-:W-:Y:S01]  /*3100*/  IMAD.MOV.U32 R20, RZ, RZ, RZ ;  /* 0x000000ffff147224 */ /* 0x000fe200078e00ff */
[----:B------:R-:W-:Y:S01]  /*3110*/  LEA.HI.X R29, R4, UR11, R3, 0x3, P1 ;  /* 0x0000000b041d7c11 */ /* 0x000fe200088f1c03 */
[----:B------:R-:W-:Y:S01]  /*3120*/  UIADD3 UR4, UR13, UR4, URZ ;  /* 0x000000040d047290 */ /* 0x000fe2000fffe03f */
[----:B------:R-:W-:Y:S01]  /*3130*/  MOV R23, RZ ;  /* 0x000000ff00177202 */ /* 0x000fe20000000f00 */
[----:B------:R-:W-:-:S10]  /*3140*/  UMOV UR5, 0x8 ;  /* 0x0000000800057882 */ /* 0x000fd40000000000 */
.L_x_1599:
[----:B------:R-:W-:Y:S02]  /*3150*/  MOV R8, R28 ;  /* 0x0000001c00087202 */ /* 0x000fe40000000f00 */
        /* <DEDUP_REMOVED lines=8> */
[----:B------:R-:W4:Y:S01]  /*31e0*/  LDG.E.64 R14, desc[UR8][R16.64] ;  /* 0x00000008100e7981 */ /* 0x000f22000c1e1b00 */
[----:B------:R-:W-:-:S05]  /*31f0*/  IADD3.X R13, R17, UR4, RZ, P1, !PT ;  /* 0x00000004110d7c10 */ /* 0x000fca0008ffe4ff */
[----:B------:R-:W5:Y:S01]  /*3200*/  LDG.E.64 R18, desc[UR8][R12.64] ;  /* 0x000000080c127981 */ /* 0x000f62000c1e1b00 */
[----:B------:R-:W-:Y:S01]  /*3210*/  ULDC.64 UR10, c[0x0][UR5+0x430] ;  /* 0x00010c00050a7abb */ /* 0x000fe20008000a00 */
[----:B------:R-:W-:-:S04]  /*3220*/  IADD3 R23, P1, R23, 0x4, RZ ;  /* 0x0000000417177810 */ /* 0x000fc80007f3e0ff */
[----:B------:R-:W-:Y:S01]  /*3230*/  IADD3.X R20, RZ, R20, RZ, P1, !PT ;  /* 0x00000014ff147210 */ /* 0x000fe20000ffe4ff */
[----:B--2---:R-:W-:Y:S02]  /*3240*/  IMAD R9, R9, UR10, RZ ;  /* 0x0000000a09097c24 */ /* 0x004fe4000f8e02ff */
[----:B------:R-:W-:-:S04]  /*3250*/  IMAD.WIDE.U32 R26, R8, UR10, R26 ;  /* 0x0000000a081a7c25 */ /* 0x000fc8000f8e001a */
[----:B------:R-:W-:Y:S01]  /*3260*/  IMAD R9, R8, UR11, R9 ;  /* 0x0000000b08097c24 */ /* 0x000fe2000f8e0209 */
[----:B------:R-:W-:-:S04]  /*3270*/  ULDC.64 UR10, c[0x0][UR5+0x438] ;  /* 0x00010e00050a7abb */ /* 0x000fc80008000a00 */
[----:B------:R-:W-:Y:S01]  /*3280*/  IADD3 R27, R27, R9, RZ ;  /* 0x000000091b1b7210 */ /* 0x000fe20007ffe0ff */
[----:B---3--:R-:W-:-:S04]  /*3290*/  IMAD R9, R11, UR10, RZ ;  /* 0x0000000a0b097c24 */ /* 0x008fc8000f8e02ff */
[C---:B------:R-:W-:Y:S02]  /*32a0*/  IMAD R11, R10.reuse, UR11, R9 ;  /* 0x0000000b0a0b7c24 */ /* 0x040fe4000f8e0209 */
[----:B------:R-:W-:Y:S01]  /*32b0*/  IMAD.WIDE.U32 R8, R10, UR10, R26 ;  /* 0x0000000a0a087c25 */ /* 0x000fe2000f8e001a */
[----:B------:R-:W-:Y:S01]  /*32c0*/  IADD3 R10, P2, R23, R0, RZ ;  /* 0x00000000170a7210 */ /* 0x000fe20007f5e0ff */
[----:B------:R-:W-:Y:S02]  /*32d0*/  ULDC.64 UR10, c[0x0][UR5+0x440] ;  /* 0x00011000050a7abb */ /* 0x000fe40008000a00 */
[----:B------:R-:W-:Y:S01]  /*32e0*/  IMAD.IADD R9, R9, 0x1, R11 ;  /* 0x0000000109097824 */ /* 0x000fe200078e020b */
[----:B------:R-:W-:Y:S01]  /*32f0*/  ISETP.NE.U32.AND P1, PT, R10, RZ, PT ;  /* 0x000000ff0a00720c */ /* 0x000fe20003f25070 */
[----:B----4-:R-:W-:Y:S01]  /*3300*/  IMAD R11, R15, UR10, RZ ;  /* 0x0000000a0f0b7c24 */ /* 0x010fe2000f8e02ff */
[----:B------:R-:W-:Y:S01]  /*3310*/  IADD3.X R10, R20, R25, RZ, P2, !PT ;  /* 0x00000019140a7210 */ /* 0x000fe200017fe4ff */
[----:B------:R-:W-:Y:S01]  /*3320*/  IMAD.WIDE.U32 R8, R14, UR10, R8 ;  /* 0x0000000a0e087c25 */ /* 0x000fe2000f8e0008 */
[----:B------:R-:W-:-:S02]  /*3330*/  IADD3 R28, P2, R12, UR12, RZ ;  /* 0x0000000c0c1c7c10 */ /* 0x000fc4000ff5e0ff */
[----:B------:R-:W-:Y:S01]  /*3340*/  ISETP.NE.AND.EX P1, PT, R10, RZ, PT, P1 ;  /* 0x000000ff0a00720c */ /* 0x000fe20003f25310 */
[----:B------:R-:W-:Y:S01]  /*3350*/  IMAD R11, R14, UR11, R11 ;  /* 0x0000000b0e0b7c24 */ /* 0x000fe2000f8e020b */
[----:B------:R-:W-:Y:S01]  /*3360*/  ULDC.64 UR10, c[0x0][UR5+0x448] ;  /* 0x00011200050a7abb */ /* 0x000fe20008000a00 */
[----:B------:R-:W-:Y:S01]  /*3370*/  UIADD3 UR5, UR5, 0x20, URZ ;  /* 0x0000002005057890 */ /* 0x000fe2000fffe03f */
[----:B-----5:R-:W-:Y:S01]  /*3380*/  IMAD R15, R19, UR10, RZ ;  /* 0x0000000a130f7c24 */ /* 0x020fe2000f8e02ff */
[----:B------:R-:W-:Y:S02]  /*3390*/  IADD3.X R29, R13, UR4, RZ, P2, !PT ;  /* 0x000000040d1d7c10 */ /* 0x000fe400097fe4ff */
[----:B------:R-:W-:Y:S01]  /*33a0*/  IADD3 R9, R9, R11, RZ ;  /* 0x0000000b09097210 */ /* 0x000fe20007ffe0ff */
[C---:B------:R-:W-:Y:S02]  /*33b0*/  IMAD R15, R18.reuse, UR11, R15 ;  /* 0x0000000b120f7c24 */ /* 0x040fe4000f8e020f */
[----:B------:R-:W-:-:S04]  /*33c0*/  IMAD.WIDE.U32 R26, R18, UR10, R8 ;  /* 0x0000000a121a7c25 */ /* 0x000fc8000f8e0008 */
[----:B------:R-:W-:Y:S01]  /*33d0*/  IMAD.IADD R27, R27, 0x1, R15 ;  /* 0x000000011b1b7824 */ /* 0x000fe200078e020f */
[----:B------:R-:W-:Y:S06]  /*33e0*/  @P1 BRA `(.L_x_1599) ;  /* 0xfffffffc00581947 */ /* 0x000fec000383ffff */
.L_x_1598:
[----:B------:R-:W-:Y:S05]  /*33f0*/  @!P0 BRA `(.L_x_1597) ;  /* 0x00000000009c8947 */ /* 0x000fea0003800000 */
[----:B------:R-:W-:Y:S01]  /*3400*/  MOV R2, R4 ;  /* 0x0000000400027202 */ /* 0x000fe20000000f00 */
[----:B------:R-:W-:Y:S01]  /*3410*/  IMAD R20, R20, UR6, RZ ;  /* 0x0000000614147c24 */ /* 0x000fe2000f8e02ff */
[----:B------:R-:W-:-:S03]  /*3420*/  ULDC.64 UR4, c[0x0][0x420] ;  /* 0x0001080000047ab9 */ /* 0x000fc60000000a00 */
[----:B------:R-:W-:-:S04]  /*3430*/  IMAD.WIDE.U32 R4, R23, UR6, R2 ;  /* 0x0000000617047c25 */ /* 0x000fc8000f8e0002 */
[----:B------:R-:W-:Y:S01]  /*3440*/  IMAD R3, R23, UR7, R20 ;  /* 0x0000000717037c24 */ /* 0x000fe2000f8e0214 */
[----:B------:R-:W-:-:S04]  /*3450*/  LEA R2, P0, R4, UR4, 0x3 ;  /* 0x0000000404027c11 */ /* 0x000fc8000f8018ff */
[----:B------:R-:W-:-:S04]  /*3460*/  IADD3 R3, R5, R3, RZ ;  /* 0x0000000305037210 */ /* 0x000fc80007ffe0ff */
[----:B------:R-:W-:-:S05]  /*3470*/  LEA.HI.X R3, R4, UR5, R3, 0x3, P0 ;  /* 0x0000000504037c11 */ /* 0x000fca00080f1c03 */
[----:B------:R-:W2:Y:S01]  /*3480*/  LDG.E.64 R4, desc[UR8][R2.64] ;  /* 0x0000000802047981 */ /* 0x000ea2000c1e1b00 */
[----:B------:R-:W-:Y:S02]  /*3490*/  SHF.L.U32 R23, R23, 0x3, RZ ;  /* 0x0000000317177819 */ /* 0x000fe400000006ff */
[----:B------:R-:W-:Y:S02]  /*34a0*/  ISETP.NE.U32.AND P0, PT, R21, 0x1, PT ;  /* 0x000000011500780c */ /* 0x000fe40003f05070 */
[----:B------:R-:W2:Y:S02]  /*34b0*/  LDC.64 R8, c[0x0][R23+0x438] ;  /* 0x00010e0017087b82 */ /* 0x000ea40000000a00 */
[----:B------:R-:W-:Y:S01]  /*34c0*/  ISETP.NE.AND.EX P0, PT, RZ, RZ, PT, P0 ;  /* 0x000000ffff00720c */ /* 0x000fe20003f05300 */
[-C--:B--2---:R-:W-:Y:S02]  /*34d0*/  IMAD R5, R5, R8.reuse, RZ ;  /* 0x0000000805057224 */ /* 0x084fe400078e02ff */
[----:B------:R-:W-:-:S04]  /*34e0*/  IMAD.WIDE.U32 R26, R4, R8, R26 ;  /* 0x00000008041a7225 */ /* 0x000fc800078e001a */
[----:B------:R-:W-:-:S04]  /*34f0*/  IMAD R5, R4, R9, R5 ;  /* 0x0000000904057224 */ /* 0x000fc800078e0205 */
[----:B------:R-:W-:Y:S02]  /*3500*/  IMAD.IADD R27, R27, 0x1, R5 ;  /* 0x000000011b1b7824 */ /* 0x000fe400078e0205 */
[----:B------:R-:W-:Y:S05]  /*3510*/  @!P0 BRA `(.L_x_1597) ;  /* 0x0000000000548947 */ /* 0x000fea0003800000 */
[----:B------:R-:W-:Y:S01]  /*3520*/  ISETP.NE.U32.AND P0, PT, R21, 0x2, PT ;  /* 0x000000021500780c */ /* 0x000fe20003f05070 */
[----:B------:R-:W-:Y:S02]  /*3530*/  USHF.L.U32 UR4, UR6, 0x3, URZ ;  /* 0x0000000306047899 */ /* 0x000fe4000800063f */
[----:B------:R-:W-:Y:S01]  /*3540*/  USHF.L.U64.HI UR6, UR6, 0x3, UR7 ;  /* 0x0000000306067899 */ /* 0x000fe20008010207 */
[----:B------:R-:W-:-:S03]  /*3550*/  ISETP.NE.AND.EX P0, PT, RZ, RZ, PT, P0 ;  /* 0x000000ffff00720c */ /* 0x000fc60003f05300 */
[----:B------:R-:W-:-:S04]  /*3560*/  IADD3 R12, P1, R2, UR4, RZ ;  /* 0x00000004020c7c10 */ /* 0x000fc8000ff3e0ff */
[----:B------:R-:W-:-:S05]  /*3570*/  IADD3.X R13, R3, UR6, RZ, P1, !PT ;  /* 0x00000006030d7c10 */ /* 0x000fca0008ffe4ff */
[----:B------:R-:W2:Y:S01]  /*3580*/  LDG.E.64 R4, desc[UR8][R12.64] ;  /* 0x000000080c047981 */ /* 0x000ea2000c1e1b00 */
[----:B------:R-:W-:-:S04]  /*3590*/  @P0 IADD3 R2, P1, R12, UR4, RZ ;  /* 0x000000040c020c10 */ /* 0x000fc8000ff3e0ff */
[----:B------:R-:W-:-:S06]  /*35a0*/  @P0 IADD3.X R3, R13, UR6, RZ, P1, !PT ;  /* 0x000000060d030c10 */ /* 0x000fcc0008ffe4ff */
[----:B------:R-:W3:Y:S01]  /*35b0*/  @P0 LDG.E.64 R2, desc[UR8][R2.64] ;  /* 0x0000000802020981 */ /* 0x000ee2000c1e1b00 */
[----:B------:R-:W2:Y:S08]  /*35c0*/  LDC.64 R8, c[0x0][R23+0x440] ;  /* 0x0001100017087b82 */ /* 0x000eb00000000a00 */
[----:B------:R-:W3:Y:S01]  /*35d0*/  @P0 LDC.64 R10, c[0x0][R23+0x448] ;  /* 0x00011200170a0b82 */ /* 0x000ee20000000a00 */
        /* <DEDUP_REMOVED lines=9> */
.L_x_1597:
[----:B------:R-:W-:Y:S01]  /*3670*/  STG.E.64 desc[UR8][R6.64], R26 ;  /* 0x0000001a06007986 */ /* 0x000fe2000c101b08 */
[----:B------:R-:W-:Y:S05]  /*3680*/  EXIT ;  /* 0x000000000000794d */ /* 0x000fea0003800000 */
.L_x_1600:
        /* <DEDUP_REMOVED lines=15> */
.L_x_3951:


//--------------------- .text._ZN2at6native27unrolled_elementwise_kernelIZZNS0_61_GLOBAL__N__ae8afa13_23_FlattenIndicesKernel_cu_75b981de_308221_flatten_indices_implINS2_18CUDAKernelLauncherElLl8EEENS_6TensorERKS5_N3c108ArrayRefIlEEENKUlvE0_clEvEUllE_St5arrayIPcLm2EELi4E23TrivialOffsetCalculatorILi1EjESH_NS0_6memory15LoadWithoutCastENSI_16StoreWithoutCastEEEviT_T0_T2_T3_T4_T5_ --------------------------
	.section	.text._ZN2at6native27unrolled_elementwise_kernelIZZNS0_61_GLOBAL__N__ae8afa13_23_FlattenIndicesKernel_cu_75b981de_308221_flatten_indices_implINS2_18CUDAKernelLauncherElLl8EEENS_6TensorERKS5_N3c108ArrayRefIlEEENKUlvE0_clEvEUllE_St5arrayIPcLm2EELi4E23TrivialOffsetCalculatorILi1EjESH_NS0_6memory15LoadWithoutCastENSI_16StoreWithoutCastEEEviT_T0_T2_T3_T4_T5_,"ax",@progbits
	.align	128
        .global         _ZN2at6native27unrolled_elementwise_kernelIZZNS0_61_GLOBAL__N__ae8afa13_23_FlattenIndicesKernel_cu_75b981de_308221_flatten_indices_implINS2_18CUDAKernelLauncherElLl8EEENS_6TensorERKS5_N3c108ArrayRefIlEEENKUlvE0_clEvEUllE_St5arrayIPcLm2EELi4E23TrivialOffsetCalculatorILi1EjESH_NS0_6memory15LoadWithoutCastENSI_16StoreWithoutCastEEEviT_T0_T2_T3_T4_T5_
        .type           _ZN2at6native27unrolled_elementwise_kernelIZZNS0_61_GLOBAL__N__ae8afa13_23_FlattenIndicesKernel_cu_75b981de_308221_flatten_indices_implINS2_18CUDAKernelLauncherElLl8EEENS_6TensorERKS5_N3c108ArrayRefIlEEENKUlvE0_clEvEUllE_St5arrayIPcLm2EELi4E23TrivialOffsetCalculatorILi1EjESH_NS0_6memory15LoadWithoutCastENSI_16StoreWithoutCastEEEviT_T0_T2_T3_T4_T5_,@function
        .size           _ZN2at6native27unrolled_elementwise_kernelIZZNS0_61_GLOBAL__N__ae8afa13_23_FlattenIndicesKernel_cu_75b981de_308221_flatten_indices_implINS2_18CUDAKernelLauncherElLl8EEENS_6TensorERKS5_N3c108ArrayRefIlEEENKUlvE0_clEvEUllE_St5arrayIPcLm2EELi4E23TrivialOffsetCalculatorILi1EjESH_NS0_6memory15LoadWithoutCastENSI_16StoreWithoutCastEEEviT_T0_T2_T3_T4_T5_,(.L_x_3952 - _ZN2at6native27unrolled_elementwise_kernelIZZNS0_61_GLOBAL__N__ae8afa13_23_FlattenIndicesKernel_cu_75b981de_308221_flatten_indices_implINS2_18CUDAKernelLauncherElLl8EEENS_6TensorERKS5_N3c108ArrayRefIlEEENKUlvE0_clEvEUllE_St5arrayIPcLm2EELi4E23TrivialOffsetCalculatorILi1EjESH_NS0_6memory15LoadWithoutCastENSI_16StoreWithoutCastEEEviT_T0_T2_T3_T4_T5_)
        .other          _ZN2at6native27unrolled_elementwise_kernelIZZNS0_61_GLOBAL__N__ae8afa13_23_FlattenIndicesKernel_cu_75b981de_308221_flatten_indices_implINS2_18CUDAKernelLauncherElLl8EEENS_6TensorERKS5_N3c108ArrayRefIlEEENKUlvE0_clEvEUllE_St5arrayIPcLm2EELi4E23TrivialOffsetCalculatorILi1EjESH_NS0_6memory15LoadWithoutCastENSI_16StoreWithoutCastEEEviT_T0_T2_T3_T4_T5_,@"STO_CUDA_ENTRY STV_DEFAULT"
_ZN2at6native27unrolled_elementwise_kernelIZZNS0_61_GLOBAL__N__ae8afa13_23_FlattenIndicesKernel_cu_75b981de_308221_flatten_indices_implINS2_18CUDAKernelLauncherElLl8EEENS_6TensorERKS5_N3c108ArrayRefIlEEENKUlvE0_clEvEUllE_St5arrayIPcLm2EELi4E23TrivialOffsetCalculatorILi1EjESH_NS0_6memory15LoadWithoutCastENSI_16StoreWithoutCastEEEviT_T0_T2_T3_T4_T5_:
.text._ZN2at6native27unrolled_elementwise_kernelIZZNS0_61_GLOBAL__N__ae8afa13_23_FlattenIndicesKernel_cu_75b981de_308221_flatten_indices_implINS2_18CUDAKernelLauncherElLl8EEENS_6TensorERKS5_N3c108ArrayRefIlEEENKUlvE0_clEvEUllE_St5arrayIPcLm2EELi4E23TrivialOffsetCalculatorILi1EjESH_NS0_6memory15LoadWithoutCastENSI_16StoreWithoutCastEEEviT_T0_T2_T3_T4_T5_:
[----:B------:R-:W0:Y:S01]  /*0000*/  LDC R1, c[0x0][0x28] ;  /* 0x00000a00ff017b82 */ /* 0x000e220000000800 */
[----:B------:R-:W1:Y:S07]  /*0010*/  S2R R6, SR_TID.X ;  /* 0x0000000000067919 */ /* 0x000e6e0000002100 */
[----:B------:R-:W2:Y:S01]  /*0020*/  S2UR UR12, SR_CTAID.X ;  /* 0x00000000000c79c3 */ /* 0x000ea20000002500 */
[----:B------:R-:W-:Y:S01]  /*0030*/  ULDC UR6, c[0x0][0x210] ;  /* 0x0000840000067ab9 */ /* 0x000fe20000000800 */
[----:B------:R-:W-:-:S02]  /*0040*/  CS2R R12, SRZ ;  /* 0x00000000000c7805 */ /* 0x000fc4000001ff00 */
[----:B------:R-:W-:Y:S02]  /*0050*/  CS2R R24, SRZ ;  /* 0x0000000000187805 */ /* 0x000fe4000001ff00 */
[----:B------:R-:W-:Y:S02]  /*0060*/  CS2R R10, SRZ ;  /* 0x00000000000a7805 */ /* 0x000fe4000001ff00 */
[----:B0-----:R-:W-:Y:S01]  /*0070*/  IADD3 R1, R1, -0x68, RZ ;  /* 0xffffff9801017810 */ /* 0x001fe20007ffe0ff */
[----:B------:R-:W-:Y:S01]  /*0080*/  ULDC.64 UR10, c[0x0][0x208] ;  /* 0x00008200000a7ab9 */ /* 0x000fe20000000a00 */
[----:B------:R-:W0:Y:S08]  /*0090*/  LDC.64 R14, c[0x0][0x230] ;  /* 0x00008c00ff0e7b82 */ /* 0x000e300000000a00 */
[----:B------:R-:W3:Y:S01]  /*00a0*/  LDC.64 R16, c[0x0][0x238] ;  /* 0x00008e00ff107b82 */ /* 0x000ee20000000a00 */
[----:B--2---:R-:W-:-:S02]  /*00b0*/  UIMAD UR6, UR12, -0x200, UR6 ;  /* 0xfffffe000c0678a4 */ /* 0x004fc4000f8e0206 */
[----:B------:R-:W-:Y:S01]  /*00c0*/  IMAD.U32 R9, RZ, RZ, UR12 ;  /* 0x0000000cff097e24 */ /* 0x000fe2000f8e00ff */
[----:B------:R-:W-:Y:S01]  /*00d0*/  MOV R29, UR12 ;  /* 0x0000000c001d7c02 */ /* 0x000fe20008000f00 */
[----:B------:R-:W-:Y:S01]  /*00e0*/  IMAD.U32 R7, RZ, RZ, UR12 ;  /* 0x0000000cff077e24 */ /* 0x000fe2000f8e00ff */
[----:B------:R-:W-:Y:S02]  /*00f0*/  MOV R27, UR12 ;  /* 0x0000000c001b7c02 */ /* 0x000fe40008000f00 */
[----:B------:R-:W2:Y:S01]  /*0100*/  LDC.64 R18, c[0x0][0x240] ;  /* 0x00009000ff127b82 */ /* 0x000ea20000000a00 */
[----:B-1----:R-:W-:Y:S01]  /*0110*/  ISETP.GE.AND P1, PT, R6, UR6, PT ;  /* 0x0000000606007c0c */ /* 0x002fe2000bf26270 */
[----:B------:R-:W-:-:S12]  /*0120*/  IMAD.MOV.U32 R0, RZ, RZ, R6 ;  /* 0x000000ffff007224 */ /* 0x000fd800078e0006 */
[----:B------:R-:W-:Y:S01]  /*0130*/  @!P1 IADD3 R6, R0, 0x80, RZ ;  /* 0x0000008000069810 */ /* 0x000fe20007ffe0ff */
[----:B------:R-:W1:Y:S01]  /*0140*/  @!P1 LDC.64 R22, c[0x0][0x288] ;  /* 0x0000a200ff169b82 */ /* 0x000e620000000a00 */
[----:B------:R-:W-:Y:S02]  /*0150*/  @!P1 IMAD R7, R7, 0x200, R0 ;  /* 0x0000020007079824 */ /* 0x000fe400078e0200 */
[----:B------:R-:W-:-:S13]  /*0160*/  ISETP.GE.AND P0, PT, R6, UR6, PT ;  /* 0x0000000606007c0c */ /* 0x000fda000bf06270 */
[----:B------:R-:W-:Y:S01]  /*0170*/  @!P0 LEA R9, R9, R6, 0x9 ;  /* 0x0000000609098211 */ /* 0x000fe200078e48ff */
[----:B------:R-:W-:Y:S01]  /*0180*/  @!P0 VIADD R6, R6, 0x80 ;  /* 0x0000008006068836 */ /* 0x000fe20000000000 */
[----:B------:R-:W4:Y:S04]  /*0190*/  @!P0 LDC.64 R20, c[0x0][0x288] ;  /* 0x0000a200ff148b82 */ /* 0x000f280000000a00 */
[----:B------:R-:W-:Y:S01]  /*01a0*/  ISETP.GE.AND P3, PT, R6, UR6, PT ;  /* 0x0000000606007c0c */ /* 0x000fe2000bf66270 */
[----:B-1----:R-:W-:-:S05]  /*01b0*/  @!P1 IMAD.WIDE.U32 R22, R7, 0x8, R22 ;  /* 0x0000000807169825 */ /* 0x002fca00078e0016 */
[----:B------:R1:W5:Y:S07]  /*01c0*/  @!P1 LDG.E.64 R24, desc[UR10][R22.64] ;  /* 0x0000000a16189981 */ /* 0x00036e000c1e1b00 */
[----:B------:R-:W-:Y:S01]  /*01d0*/  @!P3 IMAD R29, R29, 0x200, R6 ;  /* 0x000002001d1db824 */ /* 0x000fe200078e0206 */
[----:B------:R-:W-:Y:S01]  /*01e0*/  @!P3 IADD3 R6, R6, 0x80, RZ ;  /* 0x000000800606b810 */ /* 0x000fe20007ffe0ff */
[----:B------:R-:W0:Y:S03]  /*01f0*/  @!P3 LDC.64 R4, c[0x0][0x288] ;  /* 0x0000a200ff04bb82 */ /* 0x000e260000000a00 */
[----:B------:R-:W-:Y:S01]  /*0200*/  ISETP.GE.AND P2, PT, R6, UR6, PT ;  /* 0x0000000606007c0c */ /* 0x000fe2000bf46270 */
[----:B----4-:R-:W-:Y:S01]  /*0210*/  @!P0 IMAD.WIDE.U32 R20, R9, 0x8, R20 ;  /* 0x0000000809148825 */ /* 0x010fe200078e0014 */
[----:B------:R-:W-:-:S03]  /*0220*/  CS2R R8, SRZ ;  /* 0x0000000000087805 */ /* 0x000fc6000001ff00 */
[----:B-1----:R-:W1:Y:S01]  /*0230*/  LDC.64 R22, c[0x0][0x250] ;  /* 0x00009400ff167b82 */ /* 0x002e620000000a00 */
[----:B------:R4:W5:Y:S07]  /*0240*/  @!P0 LDG.E.64 R12, desc[UR10][R20.64] ;  /* 0x0000000a140c8981 */ /* 0x00096e000c1e1b00 */
[----:B------:R-:W3:Y:S01]  /*0250*/  @!P2 LDC.64 R2, c[0x0][0x288] ;  /* 0x0000a200ff02ab82 */ /* 0x000ee20000000a00 */
[----:B------:R-:W-:Y:S01]  /*0260*/  @!P2 LEA R27, R27, R6, 0x9 ;  /* 0x000000061b1ba211 */ /* 0x000fe200078e48ff */
[----:B0-----:R-:W-:-:S06]  /*0270*/  @!P3 IMAD.WIDE.U32 R28, R29, 0x8, R4 ;  /* 0x000000081d1cb825 */ /* 0x001fcc00078e0004 */
[----:B------:R-:W0:Y:S01]  /*0280*/  LDC.64 R6, c[0x0][0x228] ;  /* 0x00008a00ff067b82 */ /* 0x000e220000000a00 */
[----:B------:R-:W5:Y:S07]  /*0290*/  @!P3 LDG.E.64 R10, desc[UR10][R28.64] ;  /* 0x0000000a1c0ab981 */ /* 0x000f6e000c1e1b00 */
[----:B------:R-:W2:Y:S01]  /*02a0*/  LDC.64 R4, c[0x0][0x220] ;  /* 0x00008800ff047b82 */ /* 0x000ea20000000a00 */
[----:B---3--:R-:W-:-:S07]  /*02b0*/  @!P2 IMAD.WIDE.U32 R26, R27, 0x8, R2 ;  /* 0x000000081b1aa825 */ /* 0x008fce00078e0002 */
[----:B----4-:R-:W3:Y:S01]  /*02c0*/  LDC.64 R20, c[0x0][0x248] ;  /* 0x00009200ff147b82 */ /* 0x010ee20000000a00 */
[----:B------:R4:W5:Y:S07]  /*02d0*/  @!P2 LDG.E.64 R8, desc[UR10][R26.64] ;  /* 0x0000000a1a08a981 */ /* 0x00096e000c1e1b00 */
[----:B------:R-:W1:Y:S01]  /*02e0*/  LDC.64 R2, c[0x0][0x218] ;  /* 0x00008600ff027b82 */ /* 0x000e620000000a00 */
[----:B0-----:R-:W-:Y:S04]  /*02f0*/  STL.64 [R1+0x10], R6 ;  /* 0x0000100601007387 */ /* 0x001fe80000100a00 */
[----:B--2---:R0:W-:Y:S03]  /*0300*/  STL.64 [R1+0x8], R4 ;  /* 0x0000080401007387 */ /* 0x0041e60000100a00 */
[----:B----4-:R-:W2:Y:S08]  /*0310*/  LDC.64 R26, c[0x0][0x258] ;  /* 0x00009600ff1a7b82 */ /* 0x010eb00000000a00 */
[----:B------:R-:W4:Y:S01]  /*0320*/  LDC.64 R28, c[0x0][0x260] ;  /* 0x00009800ff1c7b82 */ /* 0x000f220000000a00 */
[----:B-1----:R1:W-:Y:S07]  /*0330*/  STL.64 [R1], R2 ;  /* 0x0000000201007387 */ /* 0x0023ee0000100a00 */
[----:B0-----:R-:W0:Y:S08]  /*0340*/  LDC.64 R4, c[0x0][0x270] ;  /* 0x00009c00ff047b82 */ /* 0x001e300000000a00 */
[----:B------:R-:W0:Y:S08]  /*0350*/  LDC.64 R6, c[0x0][0x278] ;  /* 0x00009e00ff067b82 */ /* 0x000e300000000a00 */
[----:B-1----:R-:W1:Y:S01]  /*0360*/  LDC.64 R2, c[0x0][0x268] ;  /* 0x00009a00ff027b82 */ /* 0x002e620000000a00 */
[----:B------:R0:W-:Y:S04]  /*0370*/  STL.64 [R1+0x18], R14 ;  /* 0x0000180e01007387 */ /* 0x0001e80000100a00 */
[----:B------:R0:W-:Y:S04]  /*0380*/  STL.64 [R1+0x20], R16 ;  /* 0x0000201001007387 */ /* 0x0001e80000100a00 */
[----:B------:R0:W-:Y:S04]  /*0390*/  STL.64 [R1+0x28], R18 ;  /* 0x0000281201007387 */ /* 0x0001e80000100a00 */
[----:B---3--:R3:W-:Y:S04]  /*03a0*/  STL.64 [R1+0x30], R20 ;  /* 0x0000301401007387 */ /* 0x0087e80000100a00 */
[----:B------:R3:W-:Y:S04]  /*03b0*/  STL.64 [R1+0x38], R22 ;  /* 0x0000381601007387 */ /* 0x0007e80000100a00 */
[----:B--2---:R3:W-:Y:S04]  /*03c0*/  STL.64 [R1+0x40], R26 ;  /* 0x0000401a01007387 */ /* 0x0047e80000100a00 */
[----:B----4-:R3:W-:Y:S04]  /*03d0*/  STL.64 [R1+0x48], R28 ;  /* 0x0000481c01007387 */ /* 0x0107e80000100a00 */
[----:B-1----:R3:W-:Y:S04]  /*03e0*/  STL.64 [R1+0x50], R2 ;  /* 0x0000500201007387 */ /* 0x0027e80000100a00 */
[----:B0-----:R3:W-:Y:S04]  /*03f0*/  STL.64 [R1+0x58], R4 ;  /* 0x0000580401007387 */ /* 0x0017e80000100a00 */
[----:B------:R3:W-:Y:S01]  /*0400*/  STL.64 [R1+0x60], R6 ;  /* 0x0000600601007387 */ /* 0x0007e20000100a00 */
[----:B------:R-:W-:Y:S01]  /*0410*/  R2UR UR13, R1 ;  /* 0x00000000010d72ca */ /* 0x000fe200000e0000 */
[----:B------:R-:W-:Y:S04]  /*0420*/  BSSY B0, `(.L_x_1601) ;  /* 0x0000161000007945 */ /* 0x000fe80003800000 */
[----:B------:R-:W-:Y:S10]  /*0430*/  @P1 BRA `(.L_x_1602) ;  /* 0x00000014007c1947 */ /* 0x000ff40003800000 */
[----:B------:R-:W0:Y:S01]  /*0440*/  LDC.64 R14, c[0x0][0x228] ;  /* 0x00008a00ff0e7b82 */ /* 0x000e220000000a00 */
[----:B------:R-:W-:Y:S02]  /*0450*/  ULDC.64 UR4, c[0x0][0x220] ;  /* 0x0000880000047ab9 */ /* 0x000fe40000000a00 */
[----:B---3-5:R-:W-:Y:S02]  /*0460*/  IMAD R3, R25, UR4, RZ ;  /* 0x0000000419037c24 */ /* 0x028fe4000f8e02ff */
[----:B------:R-:W-:-:S04]  /*0470*/  IMAD.WIDE.U32 R6, R24, UR4, RZ ;  /* 0x0000000418067c25 */ /* 0x000fc8000f8e00ff */
[----:B------:R-:W-:Y:S01]  /*0480*/  IMAD R3, R24, UR5, R3 ;  /* 0x0000000518037c24 */ /* 0x000fe2000f8e0203 */
[----:B------:R-:W-:Y:S02]  /*0490*/  CS2R R24, SRZ ;  /* 0x0000000000187805 */ /* 0x000fe4000001ff00 */
[----:B0-----:R-:W-:-:S04]  /*04a0*/  ISETP.GE.U32.AND P0, PT, R14, 0x1, PT ;  /* 0x000000010e00780c */ /* 0x001fc80003f06070 */
[----:B------:R-:W-:-:S13]  /*04b0*/  ISETP.GE.AND.EX P0, PT, R15, RZ, PT, P0 ;  /* 0x000000ff0f00720c */ /* 0x000fda0003f06300 */
[----:B------:R-:W-:Y:S05]  /*04c0*/  @!P0 BRA `(.L_x_1602) ;  /* 0x0000001400588947 */ /* 0x000fea0003800000 */
[----:B------:R-:W-:Y:S01]  /*04d0*/  IADD3 R2, P2, R14, -0x1, RZ ;  /* 0xffffffff0e027810 */ /* 0x000fe20007f5e0ff */
[----:B------:R-:W-:Y:S01]  /*04e0*/  UMOV UR4, URZ ;  /* 0x0000003f00047c82 */ /* 0x000fe20008000000 */
[----:B------:R-:W-:Y:S01]  /*04f0*/  UMOV UR5, URZ ;  /* 0x0000003f00057c82 */ /* 0x000fe20008000000 */
[----:B------:R-:W-:Y:S01]  /*0500*/  ULDC.64 UR14, c[0x0][0x270] ;  /* 0x00009c00000e7ab9 */ /* 0x000fe20000000a00 */
[----:B------:R-:W-:Y:S01]  /*0510*/  ISETP.GE.U32.AND P0, PT, R2, 0x3, PT ;  /* 0x000000030200780c */ /* 0x000fe20003f06070 */
[----:B------:R-:W-:Y:S01]  /*0520*/  IMAD.IADD R5, R7, 0x1, R3 ;  /* 0x0000000107057824 */ /* 0x000fe200078e0203 */
[----:B------:R-:W-:Y:S02]  /*0530*/  IADD3.X R2, R15, -0x1, RZ, P2, !PT ;  /* 0xffffffff0f027810 */ /* 0x000fe400017fe4ff */
[----:B------:R-:W-:Y:S02]  /*0540*/  CS2R R24, SRZ ;  /* 0x0000000000187805 */ /* 0x000fe4000001ff00 */
[----:B------:R-:W-:-:S13]  /*0550*/  ISETP.GE.U32.AND.EX P0, PT, R2, RZ, PT, P0 ;  /* 0x000000ff0200720c */ /* 0x000fda0003f06100 */
[----:B------:R-:W-:Y:S05]  /*0560*/  @!P0 BRA `(.L_x_1603) ;  /* 0x0000001000608947 */ /* 0x000fea0003800000 */
[----:B------:R-:W-:Y:S01]  /*0570*/  LOP3.LUT R3, R14, 0x3, RZ, 0xc0, !PT ;  /* 0x000000030e037812 */ /* 0x000fe200078ec0ff */
[----:B------:R-:W-:Y:S02]  /*0580*/  ULDC.64 UR4, c[0x0][0x218] ;  /* 0x0000860000047ab9 */ /* 0x000fe40000000a00 */
[C---:B------:R-:W-:Y:S01]  /*0590*/  LEA R16, P2, R6.reuse, UR4, 0x3 ;  /* 0x0000000406107c11 */ /* 0x040fe2000f8418ff */
[----:B------:R-:W-:Y:S01]  /*05a0*/  UMOV UR4, URZ ;  /* 0x0000003f00047c82 */ /* 0x000fe20008000000 */
[----:B------:R-:W-:Y:S02]  /*05b0*/  IADD3 R3, P0, -R3, R14, RZ ;  /* 0x0000000e03037210 */ /* 0x000fe40007f1e1ff */
[----:B------:R-:W-:Y:S01]  /*05c0*/  LEA.HI.X R17, R6, UR5, R5, 0x3, P2 ;  /* 0x0000000506117c11 */ /* 0x000fe200090f1c05 */
[----:B------:R-:W-:Y:S01]  /*05d0*/  UMOV UR5, URZ ;  /* 0x0000003f00057c82 */ /* 0x000fe20008000000 */
[----:B------:R-:W-:Y:S02]  /*05e0*/  IADD3.X R2, R15, -0x1, RZ, P0, !PT ;  /* 0xffffffff0f027810 */ /* 0x000fe400007fe4ff */
[----:B------:R-:W-:-:S04]  /*05f0*/  ISETP.GT.U32.AND P0, PT, R3, RZ, PT ;  /* 0x000000ff0300720c */ /* 0x000fc80003f04070 */
[----:B------:R-:W-:-:S13]  /*0600*/  ISETP.GT.AND.EX P0, PT, R2, RZ, PT, P0 ;  /* 0x000000ff0200720c */ /* 0x000fda0003f04300 */
[----:B------:R-:W-:Y:S05]  /*0610*/  @!P0 BRA `(.L_x_1604) ;  /* 0x0000000c00848947 */ /* 0x000fea0003800000 */
[----:B------:R-:W-:Y:S02]  /*0620*/  ISETP.GT.U32.AND P2, PT, R3, 0xc, PT ;  /* 0x0000000c0300780c */ /* 0x000fe40003f44070 */
[----:B------:R-:W-:Y:S02]  /*0630*/  PLOP3.LUT P0, PT, PT, PT, PT, 0x80, 0x0 ;  /* 0x000000000000781c */ /* 0x000fe40003f0f070 */
[----:B------:R-:W-:-:S13]  /*0640*/  ISETP.GT.AND.EX P2, PT, R2, RZ, PT, P2 ;  /* 0x000000ff0200720c */ /* 0x000fda0003f44320 */
[----:B------:R-:W-:Y:S05]  /*0650*/  @!P2 BRA `(.L_x_1605) ;  /* 0x000000080034a947 */ /* 0x000fea0003800000 */
[----:B------:R-:W-:-:S13]  /*0660*/  PLOP3.LUT P0, PT, PT, PT, PT, 0x8, 0x0 ;  /* 0x000000000000781c */ /* 0x000fda0003f0e170 */
.L_x_1606:
[----:B------:R-:W-:Y:S01]  /*0670*/  MOV R26, UR4 ;  /* 0x00000004001a7c02 */ /* 0x000fe20008000f00 */
[----:B------:R0:W2:Y:S04]  /*0680*/  LDG.E.64 R18, desc[UR10][R16.64] ;  /* 0x0000000a10127981 */ /* 0x0000a8000c1e1b00 */
[----:B------:R-:W-:-:S05]  /*0690*/  IMAD.U32 R26, R26, 0x8, R1 ;  /* 0x000000081a1a7824 */ /* 0x000fca00078e0001 */
[----:B------:R-:W2:Y:S01]  /*06a0*/  LDL.64 R14, [R26+0x18] ;  /* 0x000018001a0e7983 */ /* 0x000ea20000100a00 */
[----:B------:R-:W-:Y:S02]  /*06b0*/  USHF.L.U32 UR7, UR15, 0x3, URZ ;  /* 0x000000030f077899 */ /* 0x000fe4000800063f */
[----:B------:R-:W-:Y:S01]  /*06c0*/  UIMAD.WIDE.U32 UR8, UR14, 0x8, URZ ;  /* 0x000000080e0878a5 */ /* 0x000fe2000f8e003f */
[----:B------:R-:W3:Y:S03]  /*06d0*/  LDL.64 R20, [R26+0x20] ;  /* 0x000020001a147983 */ /* 0x000ee60000100a00 */
[----:B------:R-:W-:Y:S02]  /*06e0*/  UIADD3 UR7, UR9, UR7, URZ ;  /* 0x0000000709077290 */ /* 0x000fe4000fffe03f */
[----:B0-----:R-:W-:-:S04]  /*06f0*/  IADD3 R16, P2, R16, UR8, RZ ;  /* 0x0000000810107c10 */ /* 0x001fc8000ff5e0ff */
[----:B------:R-:W-:-:S05]  /*0700*/  IADD3.X R17, R17, UR7, RZ, P2, !PT ;  /* 0x0000000711117c10 */ /* 0x000fca00097fe4ff */
[----:B------:R0:W3:Y:S01]  /*0710*/  LDG.E.64 R22, desc[UR10][R16.64] ;  /* 0x0000000a10167981 */ /* 0x0000e2000c1e1b00 */
[----:B------:R-:W-:-:S04]  /*0720*/  IADD3 R28, P2, R16, UR8, RZ ;  /* 0x00000008101c7c10 */ /* 0x000fc8000ff5e0ff */
[----:B------:R-:W-:Y:S02]  /*0730*/  IADD3.X R29, R17, UR7, RZ, P2, !PT ;  /* 0x00000007111d7c10 */ /* 0x000fe400097fe4ff */
[----:B0-----:R-:W-:-:S04]  /*0740*/  IADD3 R16, P2, R28, UR8, RZ ;  /* 0x000000081c107c10 */ /* 0x001fc8000ff5e0ff */
[----:B------:R-:W-:Y:S01]  /*0750*/  IADD3.X R17, R29, UR7, RZ, P2, !PT ;  /* 0x000000071d117c10 */ /* 0x000fe200097fe4ff */
[-C--:B--2---:R-:W-:Y:S02]  /*0760*/  IMAD R19, R19, R14.reuse, RZ ;  /* 0x0000000e13137224 */ /* 0x084fe400078e02ff */
[----:B------:R-:W-:-:S04]  /*0770*/  IMAD.WIDE.U32 R24, R18, R14, R24 ;  /* 0x0000000e12187225 */ /* 0x000fc800078e0018 */
[----:B------:R-:W-:Y:S02]  /*0780*/  IMAD R27, R18, R15, R19 ;  /* 0x0000000f121b7224 */ /* 0x000fe400078e0213 */
[----:B------:R-:W2:Y:S04]  /*0790*/  LDG.E.64 R18, desc[UR10][R28.64] ;  /* 0x0000000a1c127981 */ /* 0x000ea8000c1e1b00 */
[----:B------:R-:W2:Y:S01]  /*07a0*/  LDL.64 R14, [R26+0x28] ;  /* 0x000028001a0e7983 */ /* 0x000ea20000100a00 */
[----:B------:R-:W-:Y:S01]  /*07b0*/  IADD3 R25, R25, R27, RZ ;  /* 0x0000001b19197210 */ /* 0x000fe20007ffe0ff */
[----:B---3--:R-:W-:Y:S02]  /*07c0*/  IMAD R23, R23, R20, RZ ;  /* 0x0000001417177224 */ /* 0x008fe400078e02ff */
[----:B------:R-:W3:Y:S02]  /*07d0*/  LDG.E.64 R28, desc[UR10][R16.64] ;  /* 0x0000000a101c7981 */ /* 0x000ee4000c1e1b00 */
[----:B------:R-:W-:-:S02]  /*07e0*/  IMAD R21, R22, R21, R23 ;  /* 0x0000001516157224 */ /* 0x000fc400078e0217 */
[----:B------:R-:W-:Y:S02]  /*07f0*/  IMAD.WIDE.U32 R22, R22, R20, R24 ;  /* 0x0000001416167225 */ /* 0x000fe400078e0018 */
[----:B------:R-:W3:Y:S01]  /*0800*/  LDL.64 R24, [R26+0x30] ;  /* 0x000030001a187983 */ /* 0x000ee20000100a00 */
[----:B------:R-:W-:Y:S01]  /*0810*/  IADD3 R20, P2, R16, UR8, RZ ;  /* 0x0000000810147c10 */ /* 0x000fe2000ff5e0ff */
[----:B------:R-:W-:-:S03]  /*0820*/  IMAD.IADD R23, R23, 0x1, R21 ;  /* 0x0000000117177824 */ /* 0x000fc600078e0215 */
[----:B------:R-:W-:-:S05]  /*0830*/  IADD3.X R21, R17, UR7, RZ, P2, !PT ;  /* 0x0000000711157c10 */ /* 0x000fca00097fe4ff */
[----:B------:R-:W4:Y:S01]  /*0840*/  LDG.E.64 R16, desc[UR10][R20.64] ;  /* 0x0000000a14107981 */ /* 0x000f22000c1e1b00 */
[----:B--2---:R-:W-:-:S04]  /*0850*/  IMAD R19, R19, R14, RZ ;  /* 0x0000000e13137224 */ /* 0x004fc800078e02ff */
[C---:B------:R-:W-:Y:S02]  /*0860*/  IMAD R15, R18.reuse, R15, R19 ;  /* 0x0000000f120f7224 */ /* 0x040fe400078e0213 */
[----:B------:R-:W-:Y:S02]  /*0870*/  IMAD.WIDE.U32 R18, R18, R14, R22 ;  /* 0x0000000e12127225 */ /* 0x000fe400078e0016 */
[----:B------:R-:W4:Y:S01]  /*0880*/  LDL.64 R22, [R26+0x38] ;  /* 0x000038001a167983 */ /* 0x000f220000100a00 */
[----:B------:R-:W-:Y:S02]  /*0890*/  IADD3 R14, P2, R20, UR8, RZ ;  /* 0x00000008140e7c10 */ /* 0x000fe4000ff5e0ff */
[----:B------:R-:W-:Y:S02]  /*08a0*/  IADD3 R19, R19, R15, RZ ;  /* 0x0000000f13137210 */ /* 0x000fe40007ffe0ff */
[----:B------:R-:W-:Y:S01]  /*08b0*/  IADD3.X R15, R21, UR7, RZ, P2, !PT ;  /* 0x00000007150f7c10 */ /* 0x000fe200097fe4ff */
[----:B---3--:R-:W-:-:S02]  /*08c0*/  IMAD R27, R29, R24, RZ ;  /* 0x000000181d1b7224 */ /* 0x008fc400078e02ff */
[C---:B------:R-:W-:Y:S02]  /*08d0*/  IMAD.WIDE.U32 R18, R28.reuse, R24, R18 ;  /* 0x000000181c127225 */ /* 0x040fe400078e0012 */
[----:B------:R-:W2:Y:S02]  /*08e0*/  LDG.E.64 R20, desc[UR10][R14.64] ;  /* 0x0000000a0e147981 */ /* 0x000ea4000c1e1b00 */
[----:B------:R-:W-:Y:S02]  /*08f0*/  IMAD R25, R28, R25, R27 ;  /* 0x000000191c197224 */ /* 0x000fe400078e021b */
[----:B------:R-:W2:Y:S01]  /*0900*/  LDL.64 R28, [R26+0x40] ;  /* 0x000040001a1c7983 */ /* 0x000ea20000100a00 */
[----:B------:R-:W-:Y:S01]  /*0910*/  IADD3 R24, P2, R14, UR8, RZ ;  /* 0x000000080e187c10 */ /* 0x000fe2000ff5e0ff */
[----:B------:R-:W-:-:S03]  /*0920*/  IMAD.IADD R19, R19, 0x1, R25 ;  /* 0x0000000113137824 */ /* 0x000fc600078e0219 */
[----:B------:R-:W-:-:S05]  /*0930*/  IADD3.X R25, R15, UR7, RZ, P2, !PT ;  /* 0x000000070f197c10 */ /* 0x000fca00097fe4ff */
[----:B------:R-:W3:Y:S01]  /*0940*/  LDG.E.64 R14, desc[UR10][R24.64] ;  /* 0x0000000a180e7981 */ /* 0x000ee2000c1e1b00 */
[-C--:B----4-:R-:W-:Y:S02]  /*0950*/  IMAD R17, R17, R22.reuse, RZ ;  /* 0x0000001611117224 */ /* 0x090fe400078e02ff */
[----:B------:R-:W-:-:S04]  /*0960*/  IMAD.WIDE.U32 R18, R16, R22, R18 ;  /* 0x0000001610127225 */ /* 0x000fc800078e0012 */
[----:B------:R-:W-:Y:S02]  /*0970*/  IMAD R17, R16, R23, R17 ;  /* 0x0000001710117224 */ /* 0x000fe400078e0211 */
[----:B------:R-:W3:Y:S01]  /*0980*/  LDL.64 R22, [R26+0x48] ;  /* 0x000048001a167983 */ /* 0x000ee20000100a00 */
[----:B------:R-:W-:Y:S02]  /*0990*/  IADD3 R16, P2, R24, UR8, RZ ;  /* 0x0000000818107c10 */ /* 0x000fe4000ff5e0ff */
[----:B------:R-:W-:Y:S02]  /*09a0*/  IADD3 R19, R19, R17, RZ ;  /* 0x0000001113137210 */ /* 0x000fe40007ffe0ff */
[----:B------:R-:W-:Y:S01]  /*09b0*/  IADD3.X R17, R25, UR7, RZ, P2, !PT ;  /* 0x0000000719117c10 */ /* 0x000fe200097fe4ff */
[-C--:B--2---:R-:W-:Y:S02]  /*09c0*/  IMAD R21, R21, R28.reuse, RZ ;  /* 0x0000001c15157224 */ /* 0x084fe400078e02ff */
[----:B------:R-:W-:-:S02]  /*09d0*/  IMAD.WIDE.U32 R18, R20, R28, R18 ;  /* 0x0000001c14127225 */ /* 0x000fc400078e0012 */
[----:B------:R-:W2:Y:S02]  /*09e0*/  LDG.E.64 R24, desc[UR10][R16.64] ;  /* 0x0000000a10187981 */ /* 0x000ea4000c1e1b00 */
[----:B------:R-:W-:Y:S02]  /*09f0*/  IMAD R21, R20, R29, R21 ;  /* 0x0000001d14157224 */ /* 0x000fe400078e0215 */
[----:B------:R-:W2:Y:S01]  /*0a00*/  LDL.64 R28, [R26+0x50] ;  /* 0x000050001a1c7983 */ /* 0x000ea20000100a00 */
[----:B------:R-:W-:Y:S01]  /*0a10*/  IADD3 R20, P2, R16, UR8, RZ ;  /* 0x0000000810147c10 */ /* 0x000fe2000ff5e0ff */
[----:B------:R-:W-:-:S03]  /*0a20*/  IMAD.IADD R19, R19, 0x1, R21 ;  /* 0x0000000113137824 */ /* 0x000fc600078e0215 */
[----:B------:R-:W-:-:S05]  /*0a30*/  IADD3.X R21, R17, UR7, RZ, P2, !PT ;  /* 0x0000000711157c10 */ /* 0x000fca00097fe4ff */
[----:B------:R-:W4:Y:S01]  /*0a40*/  LDG.E.64 R16, desc[UR10][R20.64] ;  /* 0x0000000a14107981 */ /* 0x000f22000c1e1b00 */
[-C--:B---3--:R-:W-:Y:S02]  /*0a50*/  IMAD R15, R15, R22.reuse, RZ ;  /* 0x000000160f0f7224 */ /* 0x088fe400078e02ff */
[----:B------:R-:W-:-:S04]  /*0a60*/  IMAD.WIDE.U32 R18, R14, R22, R18 ;  /* 0x000000160e127225 */ /* 0x000fc800078e0012 */
[----:B------:R-:W-:Y:S02]  /*0a70*/  IMAD R15, R14, R23, R15 ;  /* 0x000000170e0f7224 */ /* 0x000fe400078e020f */
[----:B------:R-:W4:Y:S01]  /*0a80*/  LDL.64 R22, [R26+0x58] ;  /* 0x000058001a167983 */ /* 0x000f220000100a00 */
        /* <DEDUP_REMOVED lines=27> */
[----:B------:R0:W4:Y:S01]  /*0c40*/  LDG.E.64 R16, desc[UR10][R20.64] ;  /* 0x0000000a14107981 */ /* 0x000122000c1e1b00 */
        /* <DEDUP_REMOVED lines=8> */
[----:B0-----:R-:W-:-:S02]  /*0cd0*/  IMAD.WIDE.U32 R20, R24, R28, R18 ;  /* 0x0000001c18147225 */ /* 0x001fc400078e0012 */
[----:B------:R-:W2:Y:S02]  /*0ce0*/  LDL.64 R18, [R26+0x80] ;  /* 0x000080001a127983 */ /* 0x000ea40000100a00 */
[----:B------:R-:W-:Y:S02]  /*0cf0*/  IMAD R25, R24, R29, R25 ;  /* 0x0000001d18197224 */ /* 0x000fe400078e0219 */
[----:B------:R-:W2:Y:S02]  /*0d00*/  LDG.E.64 R28, desc[UR10][R14.64] ;  /* 0x0000000a0e1c7981 */ /* 0x000ea4000c1e1b00 */
[----:B------:R-:W-:Y:S02]  /*0d10*/  IMAD.IADD R21, R21, 0x1, R25 ;  /* 0x0000000115157824 */ /* 0x000fe400078e0219 */
[----:B----4-:R-:W-:-:S04]  /*0d20*/  IMAD R17, R17, R22, RZ ;  /* 0x0000001611117224 */ /* 0x010fc800078e02ff */
[C---:B------:R-:W-:Y:S02]  /*0d30*/  IMAD R17, R16.reuse, R23, R17 ;  /* 0x0000001710117224 */ /* 0x040fe400078e0211 */
[----:B------:R-:W-:Y:S01]  /*0d40*/  IMAD.WIDE.U32 R22, R16, R22, R20 ;  /* 0x0000001610167225 */ /* 0x000fe200078e0014 */
[----:B------:R-:W-:-:S04]  /*0d50*/  IADD3 R20, P2, R14, UR8, RZ ;  /* 0x000000080e147c10 */ /* 0x000fc8000ff5e0ff */
[----:B------:R-:W-:Y:S02]  /*0d60*/  IADD3.X R21, R15, UR7, RZ, P2, !PT ;  /* 0x000000070f157c10 */ /* 0x000fe400097fe4ff */
[----:B------:R-:W3:Y:S01]  /*0d70*/  LDL.64 R14, [R26+0x88] ;  /* 0x000088001a0e7983 */ /* 0x000ee20000100a00 */
[----:B------:R-:W-:-:S03]  /*0d80*/  IADD3 R16, P2, R20, UR8, RZ ;  /* 0x0000000814107c10 */ /* 0x000fc6000ff5e0ff */
[----:B------:R-:W3:Y:S01]  /*0d90*/  LDG.E.64 R24, desc[UR10][R20.64] ;  /* 0x0000000a14187981 */ /* 0x000ee2000c1e1b00 */
[----:B------:R-:W-:Y:S01]  /*0da0*/  IADD3 R23, R23, R17, RZ ;  /* 0x0000001117177210 */ /* 0x000fe20007ffe0ff */
[----:B--2---:R-:W-:Y:S01]  /*0db0*/  IMAD R27, R29, R18, RZ ;  /* 0x000000121d1b7224 */ /* 0x004fe200078e02ff */
[----:B------:R-:W-:-:S03]  /*0dc0*/  IADD3.X R17, R21, UR7, RZ, P2, !PT ;  /* 0x0000000715117c10 */ /* 0x000fc600097fe4ff */
[C---:B------:R-:W-:Y:S02]  /*0dd0*/  IMAD R19, R28.reuse, R19, R27 ;  /* 0x000000131c137224 */ /* 0x040fe400078e021b */
[----:B------:R-:W-:Y:S01]  /*0de0*/  IMAD.WIDE.U32 R22, R28, R18, R22 ;  /* 0x000000121c167225 */ /* 0x000fe200078e0016 */
[----:B------:R-:W2:Y:S04]  /*0df0*/  LDL.64 R26, [R26+0x90] ;  /* 0x000090001a1a7983 */ /* 0x000ea80000100a00 */
[----:B------:R0:W2:Y:S01]  /*0e00*/  LDG.E.64 R28, desc[UR10][R16.64] ;  /* 0x0000000a101c7981 */ /* 0x0000a2000c1e1b00 */
[----:B------:R-:W-:Y:S01]  /*0e10*/  IADD3 R3, P2, R3, -0x10, RZ ;  /* 0xfffffff003037810 */ /* 0x000fe20007f5e0ff */
[----:B------:R-:W-:-:S03]  /*0e20*/  IMAD.IADD R23, R23, 0x1, R19 ;  /* 0x0000000117177824 */ /* 0x000fc600078e0213 */
[----:B------:R-:W-:Y:S02]  /*0e30*/  IADD3.X R2, R2, -0x1, RZ, P2, !PT ;  /* 0xffffffff02027810 */ /* 0x000fe400017fe4ff */
[----:B------:R-:W-:-:S04]  /*0e40*/  ISETP.GT.U32.AND P2, PT, R3, 0xc, PT ;  /* 0x0000000c0300780c */ /* 0x000fc80003f44070 */
[----:B------:R-:W-:Y:S01]  /*0e50*/  ISETP.GT.AND.EX P2, PT, R2, RZ, PT, P2 ;  /* 0x000000ff0200720c */ /* 0x000fe20003f44320 */
[----:B------:R-:W-:Y:S01]  /*0e60*/  UIADD3 UR4, UP0, UR4, 0x10, URZ ;  /* 0x0000001004047890 */ /* 0x000fe2000ff1e03f */
[----:B0-----:R-:W-:-:S03]  /*0e70*/  IADD3 R16, P3, R16, UR8, RZ ;  /* 0x0000000810107c10 */ /* 0x001fc6000ff7e0ff */
[----:B------:R-:W-:Y:S01]  /*0e80*/  UIADD3.X UR5, URZ, UR5, URZ, UP0, !UPT ;  /* 0x000000053f057290 */ /* 0x000fe200087fe43f */
[----:B------:R-:W-:Y:S01]  /*0e90*/  IADD3.X R17, R17, UR7, RZ, P3, !PT ;  /* 0x0000000711117c10 */ /* 0x000fe20009ffe4ff */
[----:B---3--:R-:W-:-:S04]  /*0ea0*/  IMAD R19, R25, R14, RZ ;  /* 0x0000000e19137224 */ /* 0x008fc800078e02ff */
[C---:B------:R-:W-:Y:S02]  /*0eb0*/  IMAD R19, R24.reuse, R15, R19 ;  /* 0x0000000f18137224 */ /* 0x040fe400078e0213 */
[----:B------:R-:W-:-:S05]  /*0ec0*/  IMAD.WIDE.U32 R14, R24, R14, R22 ;  /* 0x0000000e180e7225 */ /* 0x000fca00078e0016 */
[----:B------:R-:W-:Y:S01]  /*0ed0*/  IADD3 R15, R15, R19, RZ ;  /* 0x000000130f0f7210 */ /* 0x000fe20007ffe0ff */
[-C--:B--2---:R-:W-:Y:S02]  /*0ee0*/  IMAD R19, R29, R26.reuse, RZ ;  /* 0x0000001a1d137224 */ /* 0x084fe400078e02ff */
[----:B------:R-:W-:-:S04]  /*0ef0*/  IMAD.WIDE.U32 R24, R28, R26, R14 ;  /* 0x0000001a1c187225 */ /* 0x000fc800078e000e */
[----:B------:R-:W-:-:S04]  /*0f00*/  IMAD R19, R28, R27, R19 ;  /* 0x0000001b1c137224 */ /* 0x000fc800078e0213 */
[----:B------:R-:W-:Y:S01]  /*0f10*/  IMAD.IADD R25, R25, 0x1, R19 ;  /* 0x0000000119197824 */ /* 0x000fe200078e0213 */
[----:B------:R-:W-:Y:S06]  /*0f20*/  @P2 BRA `(.L_x_1606) ;  /* 0xfffffff400d02947 */ /* 0x000fec000383ffff */
.L_x_1605:
[----:B------:R-:W-:-:S04]  /*0f30*/  ISETP.GT.U32.AND P2, PT, R3, 0x4, PT ;  /* 0x000000040300780c */ /* 0x000fc80003f44070 */
[----:B------:R-:W-:-:S13]  /*0f40*/  ISETP.GT.AND.EX P2, PT, R2, RZ, PT, P2 ;  /* 0x000000ff0200720c */ /* 0x000fda0003f44320 */
[----:B------:R-:W-:Y:S05]  /*0f50*/  @!P2 BRA `(.L_x_1607) ;  /* 0x000000040028a947 */ /* 0x000fea0003800000 */
[----:B------:R-:W-:Y:S01]  /*0f60*/  MOV R28, UR4 ;  /* 0x00000004001c7c02 */ /* 0x000fe20008000f00 */
[----:B------:R-:W2:Y:S01]  /*0f70*/  LDG.E.64 R22, desc[UR10][R16.64] ;  /* 0x0000000a10167981 */ /* 0x000ea2000c1e1b00 */
[----:B------:R-:W-:-:S03]  /*0f80*/  USHF.L.U32 UR7, UR15, 0x3, URZ ;  /* 0x000000030f077899 */ /* 0x000fc6000800063f */
[----:B------:R-:W-:-:S05]  /*0f90*/  IMAD.U32 R28, R28, 0x8, R1 ;  /* 0x000000081c1c7824 */ /* 0x000fca00078e0001 */
[----:B------:R-:W2:Y:S01]  /*0fa0*/  LDL.64 R14, [R28+0x18] ;  /* 0x000018001c0e7983 */ /* 0x000ea20000100a00 */
[----:B------:R-:W-:-:S03]  /*0fb0*/  UIMAD.WIDE.U32 UR8, UR14, 0x8, URZ ;  /* 0x000000080e0878a5 */ /* 0x000fc6000f8e003f */
[----:B------:R-:W3:Y:S01]  /*0fc0*/  LDL.64 R18, [R28+0x20] ;  /* 0x000020001c127983 */ /* 0x000ee20000100a00 */
[----:B------:R-:W-:Y:S02]  /*0fd0*/  UIADD3 UR7, UR9, UR7, URZ ;  /* 0x0000000709077290 */ /* 0x000fe4000fffe03f */
[----:B------:R-:W-:-:S04]  /*0fe0*/  IADD3 R26, P0, R16, UR8, RZ ;  /* 0x00000008101a7c10 */ /* 0x000fc8000ff1e0ff */
        /* <DEDUP_REMOVED lines=21> */
[-C--:B--2---:R-:W-:Y:S02]  /*1140*/  IMAD R23, R23, R14.reuse, RZ ;  /* 0x0000000e17177224 */ /* 0x084fe400078e02ff */
[----:B------:R-:W-:-:S04]  /*1150*/  IMAD.WIDE.U32 R18, R22, R14, R18 ;  /* 0x0000000e16127225 */ /* 0x000fc800078e0012 */
[----:B------:R-:W-:Y:S02]  /*1160*/  IMAD R15, R22, R15, R23 ;  /* 0x0000000f160f7224 */ /* 0x000fe400078e0217 */
[----:B------:R-:W4:Y:S01]  /*1170*/  LDL.64 R22, [R28+0x38] ;  /* 0x000038001c167983 */ /* 0x000f220000100a00 */
[----:B------:R-:W-:Y:S02]  /*1180*/  IADD3 R14, P0, R16, UR8, RZ ;  /* 0x00000008100e7c10 */ /* 0x000fe4000ff1e0ff */
[----:B------:R-:W-:Y:S01]  /*1190*/  IADD3 R19, R19, R15, RZ ;  /* 0x0000000f13137210 */ /* 0x000fe20007ffe0ff */
[----:B---3--:R-:W-:Y:S01]  /*11a0*/  IMAD R21, R21, R24, RZ ;  /* 0x0000001815157224 */ /* 0x008fe200078e02ff */
[----:B------:R-:W-:-:S03]  /*11b0*/  IADD3.X R15, R17, UR7, RZ, P0, !PT ;  /* 0x00000007110f7c10 */ /* 0x000fc600087fe4ff */
[C---:B------:R-:W-:Y:S02]  /*11c0*/  IMAD R21, R20.reuse, R25, R21 ;  /* 0x0000001914157224 */ /* 0x040fe400078e0215 */
[----:B------:R-:W-:Y:S01]  /*11d0*/  IMAD.WIDE.U32 R18, R20, R24, R18 ;  /* 0x0000001814127225 */ /* 0x000fe200078e0012 */
[----:B------:R-:W2:Y:S04]  /*11e0*/  LDG.E.64 R16, desc[UR10][R14.64] ;  /* 0x0000000a0e107981 */ /* 0x000ea8000c1e1b00 */
[----:B------:R-:W2:Y:S01]  /*11f0*/  LDL.64 R24, [R28+0x40] ;  /* 0x000040001c187983 */ /* 0x000ea20000100a00 */
[----:B------:R-:W-:Y:S01]  /*1200*/  IMAD.IADD R19, R19, 0x1, R21 ;  /* 0x0000000113137824 */ /* 0x000fe200078e0215 */
[----:B------:R-:W-:Y:S01]  /*1210*/  IADD3 R20, P0, R14, UR8, RZ ;  /* 0x000000080e147c10 */ /* 0x000fe2000ff1e0ff */
[----:B----4-:R-:W-:-:S04]  /*1220*/  IMAD R21, R27, R22, RZ ;  /* 0x000000161b157224 */ /* 0x010fc800078e02ff */
[C---:B------:R-:W-:Y:S02]  /*1230*/  IMAD R21, R26.reuse, R23, R21 ;  /* 0x000000171a157224 */ /* 0x040fe400078e0215 */
[----:B------:R-:W-:Y:S02]  /*1240*/  IMAD.WIDE.U32 R22, R26, R22, R18 ;  /* 0x000000161a167225 */ /* 0x000fe400078e0012 */
[----:B------:R-:W3:Y:S03]  /*1250*/  LDL.64 R26, [R28+0x50] ;  /* 0x000050001c1a7983 */ /* 0x000ee60000100a00 */
[----:B------:R-:W-:Y:S02]  /*1260*/  IADD3 R23, R23, R21, RZ ;  /* 0x0000001517177210 */ /* 0x000fe40007ffe0ff */
[----:B------:R-:W-:Y:S02]  /*1270*/  IADD3.X R21, R15, UR7, RZ, P0, !PT ;  /* 0x000000070f157c10 */ /* 0x000fe400087fe4ff */
[----:B------:R-:W-:Y:S01]  /*1280*/  IADD3 R18, P0, R20, UR8, RZ ;  /* 0x0000000814127c10 */ /* 0x000fe2000ff1e0ff */
[----:B------:R-:W4:Y:S03]  /*1290*/  LDL.64 R14, [R28+0x48] ;  /* 0x000048001c0e7983 */ /* 0x000f260000100a00 */
[----:B------:R-:W-:-:S02]  /*12a0*/  IADD3.X R19, R21, UR7, RZ, P0, !PT ;  /* 0x0000000715137c10 */ /* 0x000fc400087fe4ff */
[----:B------:R-:W4:Y:S01]  /*12b0*/  LDG.E.64 R20, desc[UR10][R20.64] ;  /* 0x0000000a14147981 */ /* 0x000f22000c1e1b00 */
[-C--:B--2---:R-:W-:Y:S02]  /*12c0*/  IMAD R17, R17, R24.reuse, RZ ;  /* 0x0000001811117224 */ /* 0x084fe400078e02ff */
[----:B------:R-:W-:-:S04]  /*12d0*/  IMAD.WIDE.U32 R22, R16, R24, R22 ;  /* 0x0000001810167225 */ /* 0x000fc800078e0016 */
[----:B------:R-:W-:Y:S02]  /*12e0*/  IMAD R17, R16, R25, R17 ;  /* 0x0000001910117224 */ /* 0x000fe400078e0211 */
[----:B------:R-:W3:Y:S02]  /*12f0*/  LDG.E.64 R24, desc[UR10][R18.64] ;  /* 0x0000000a12187981 */ /* 0x000ee4000c1e1b00 */
[----:B------:R-:W-:Y:S01]  /*1300*/  IMAD.IADD R23, R23, 0x1, R17 ;  /* 0x0000000117177824 */ /* 0x000fe200078e0211 */
[----:B------:R-:W-:Y:S02]  /*1310*/  IADD3 R3, P3, R3, -0x8, RZ ;  /* 0xfffffff803037810 */ /* 0x000fe40007f7e0ff */
[----:B------:R-:W-:Y:S01]  /*1320*/  IADD3 R16, P2, R18, UR8, RZ ;  /* 0x0000000812107c10 */ /* 0x000fe2000ff5e0ff */
[----:B------:R-:W-:Y:S01]  /*1330*/  UIADD3 UR4, UP0, UR4, 0x8, URZ ;  /* 0x0000000804047890 */ /* 0x000fe2000ff1e03f */
[----:B------:R-:W-:Y:S02]  /*1340*/  PLOP3.LUT P0, PT, PT, PT, PT, 0x8, 0x0 ;  /* 0x000000000000781c */ /* 0x000fe40003f0e170 */
[----:B------:R-:W-:Y:S01]  /*1350*/  IADD3.X R2, R2, -0x1, RZ, P3, !PT ;  /* 0xffffffff02027810 */ /* 0x000fe20001ffe4ff */
[----:B------:R-:W-:Y:S01]  /*1360*/  UIADD3.X UR5, URZ, UR5, URZ, UP0, !UPT ;  /* 0x000000053f057290 */ /* 0x000fe200087fe43f */
[----:B----4-:R-:W-:-:S04]  /*1370*/  IMAD R17, R21, R14, RZ ;  /* 0x0000000e15117224 */ /* 0x010fc800078e02ff */
[C---:B------:R-:W-:Y:S02]  /*1380*/  IMAD R17, R20.reuse, R15, R17 ;  /* 0x0000000f14117224 */ /* 0x040fe400078e0211 */
[----:B------:R-:W-:-:S04]  /*1390*/  IMAD.WIDE.U32 R14, R20, R14, R22 ;  /* 0x0000000e140e7225 */ /* 0x000fc800078e0016 */
[----:B---3--:R-:W-:Y:S01]  /*13a0*/  IMAD R21, R25, R26, RZ ;  /* 0x0000001a19157224 */ /* 0x008fe200078e02ff */
[----:B------:R-:W-:-:S03]  /*13b0*/  IADD3 R15, R15, R17, RZ ;  /* 0x000000110f0f7210 */ /* 0x000fc60007ffe0ff */
[C---:B------:R-:W-:Y:S02]  /*13c0*/  IMAD R21, R24.reuse, R27, R21 ;  /* 0x0000001b18157224 */ /* 0x040fe400078e0215 */
[----:B------:R-:W-:Y:S01]  /*13d0*/  IMAD.WIDE.U32 R24, R24, R26, R14 ;  /* 0x0000001a18187225 */ /* 0x000fe200078e000e */
[----:B------:R-:W-:-:S03]  /*13e0*/  IADD3.X R17, R19, UR7, RZ, P2, !PT ;  /* 0x0000000713117c10 */ /* 0x000fc600097fe4ff */
[----:B------:R-:W-:-:S07]  /*13f0*/  IMAD.IADD R25, R25, 0x1, R21 ;  /* 0x0000000119197824 */ /* 0x000fce00078e0215 */
.L_x_1607:
[----:B------:R-:W-:-:S04]  /*1400*/  ISETP.NE.U32.AND P2, PT, R3, RZ, PT ;  /* 0x000000ff0300720c */ /* 0x000fc80003f45070 */
[----:B------:R-:W-:-:S13]  /*1410*/  ISETP.NE.OR.EX P0, PT, R2, RZ, P0, P2 ;  /* 0x000000ff0200720c */ /* 0x000fda0000705720 */
[----:B------:R-:W-:Y:S05]  /*1420*/  @!P0 BRA `(.L_x_1603) ;  /* 0x0000000000b08947 */ /* 0x000fea0003800000 */
.L_x_1604:
[----:B------:R-:W-:Y:S01]  /*1430*/  MOV R28, UR4 ;  /* 0x00000004001c7c02 */ /* 0x000fe20008000f00 */
[----:B------:R-:W-:Y:S01]  /*1440*/  UIMAD.WIDE.U32 UR8, UR14, 0x8, URZ ;  /* 0x000000080e0878a5 */ /* 0x000fe2000f8e003f */
[----:B------:R-:W2:Y:S03]  /*1450*/  LDG.E.64 R20, desc[UR10][R16.64] ;  /* 0x0000000a10147981 */ /* 0x000ea6000c1e1b00 */
[----:B------:R-:W-:Y:S01]  /*1460*/  IMAD.U32 R28, R28, 0x8, R1 ;  /* 0x000000081c1c7824 */ /* 0x000fe200078e0001 */
[----:B------:R-:W-:-:S04]  /*1470*/  USHF.L.U32 UR7, UR15, 0x3, URZ ;  /* 0x000000030f077899 */ /* 0x000fc8000800063f */
[----:B------:R-:W2:Y:S01]  /*1480*/  LDL.64 R18, [R28+0x18] ;  /* 0x000018001c127983 */ /* 0x000ea20000100a00 */
[----:B------:R-:W-:Y:S01]  /*1490*/  UIADD3 UR7, UR9, UR7, URZ ;  /* 0x0000000709077290 */ /* 0x000fe2000fffe03f */
[----:B------:R-:W-:-:S05]  /*14a0*/  IADD3 R26, P0, R16, UR8, RZ ;  /* 0x00000008101a7c10 */ /* 0x000fca000ff1e0ff */
[----:B------:R-:W-:Y:S02]  /*14b0*/  IADD3.X R27, R17, UR7, RZ, P0, !PT ;  /* 0x00000007111b7c10 */ /* 0x000fe400087fe4ff */
[----:B------:R-:W3:Y:S04]  /*14c0*/  LDL.64 R16, [R28+0x20] ;  /* 0x000020001c107983 */ /* 0x000ee80000100a00 */
[----:B------:R-:W3:Y:S01]  /*14d0*/  LDG.E.64 R14, desc[UR10][R26.64] ;  /* 0x0000000a1a0e7981 */ /* 0x000ee2000c1e1b00 */
[-C--:B--2---:R-:W-:Y:S02]  /*14e0*/  IMAD R21, R21, R18.reuse, RZ ;  /* 0x0000001215157224 */ /* 0x084fe400078e02ff */
[----:B------:R-:W-:Y:S01]  /*14f0*/  IMAD.WIDE.U32 R24, R20, R18, R24 ;  /* 0x0000001214187225 */ /* 0x000fe200078e0018 */
[----:B------:R-:W-:-:S03]  /*1500*/  IADD3 R18, P0, R26, UR8, RZ ;  /* 0x000000081a127c10 */ /* 0x000fc6000ff1e0ff */
[----:B------:R-:W-:Y:S01]  /*1510*/  IMAD R21, R20, R19, R21 ;  /* 0x0000001314157224 */ /* 0x000fe200078e0215 */
[----:B------:R-:W-:Y:S02]  /*1520*/  IADD3.X R19, R27, UR7, RZ, P0, !PT ;  /* 0x000000071b137c10 */ /* 0x000fe400087fe4ff */
[----:B------:R-:W2:Y:S01]  /*1530*/  LDL.64 R26, [R28+0x28] ;  /* 0x000028001c1a7983 */ /* 0x000ea20000100a00 */
[----:B------:R-:W-:-:S03]  /*1540*/  IADD3 R20, P0, R18, UR8, RZ ;  /* 0x0000000812147c10 */ /* 0x000fc6000ff1e0ff */
[----:B------:R-:W2:Y:S01]  /*1550*/  LDG.E.64 R22, desc[UR10][R18.64] ;  /* 0x0000000a12167981 */ /* 0x000ea2000c1e1b00 */
[----:B------:R-:W-:Y:S01]  /*1560*/  IADD3 R25, R25, R21, RZ ;  /* 0x0000001519197210 */ /* 0x000fe20007ffe0ff */
[-C--:B---3--:R-:W-:Y:S01]  /*1570*/  IMAD R15, R15, R16.reuse, RZ ;  /* 0x000000100f0f7224 */ /* 0x088fe200078e02ff */
[----:B------:R-:W-:Y:S01]  /*1580*/  IADD3.X R21, R19, UR7, RZ, P0, !PT ;  /* 0x0000000713157c10 */ /* 0x000fe200087fe4ff */
[----:B------:R-:W3:Y:S02]  /*1590*/  LDL.64 R28, [R28+0x30] ;  /* 0x000030001c1c7983 */ /* 0x000ee40000100a00 */
[C---:B------:R-:W-:Y:S02]  /*15a0*/  IMAD R15, R14.reuse, R17, R15 ;  /* 0x000000110e0f7224 */ /* 0x040fe400078e020f */
[----:B------:R-:W-:Y:S02]  /*15b0*/  IMAD.WIDE.U32 R16, R14, R16, R24 ;  /* 0x000000100e107225 */ /* 0x000fe400078e0018 */
[----:B------:R-:W3:Y:S01]  /*15c0*/  LDG.E.64 R24, desc[UR10][R20.64] ;  /* 0x0000000a14187981 */ /* 0x000ee2000c1e1b00 */
[----:B------:R-:W-:Y:S01]  /*15d0*/  IADD3 R3, P0, R3, -0x4, RZ ;  /* 0xfffffffc03037810 */ /* 0x000fe20007f1e0ff */
[----:B------:R-:W-:-:S03]  /*15e0*/  IMAD.IADD R17, R17, 0x1, R15 ;  /* 0x0000000111117824 */ /* 0x000fc600078e020f */
[----:B------:R-:W-:Y:S02]  /*15f0*/  IADD3.X R2, R2, -0x1, RZ, P0, !PT ;  /* 0xffffffff02027810 */ /* 0x000fe400007fe4ff */
[----:B------:R-:W-:-:S04]  /*1600*/  ISETP.NE.U32.AND P0, PT, R3, RZ, PT ;  /* 0x000000ff0300720c */ /* 0x000fc80003f05070 */
[----:B------:R-:W-:Y:S01]  /*1610*/  ISETP.NE.AND.EX P0, PT, R2, RZ, PT, P0 ;  /* 0x000000ff0200720c */ /* 0x000fe20003f05300 */
[----:B------:R-:W-:-:S04]  /*1620*/  UIADD3 UR4, UP0, UR4, 0x4, URZ ;  /* 0x0000000404047890 */ /* 0x000fc8000ff1e03f */
[----:B------:R-:W-:Y:S01]  /*1630*/  UIADD3.X UR5, URZ, UR5, URZ, UP0, !UPT ;  /* 0x000000053f057290 */ /* 0x000fe200087fe43f */
[-C--:B--2---:R-:W-:Y:S02]  /*1640*/  IMAD R15, R23, R26.reuse, RZ ;  /* 0x0000001a170f7224 */ /* 0x084fe400078e02ff */
[----:B------:R-:W-:-:S04]  /*1650*/  IMAD.WIDE.U32 R16, R22, R26, R16 ;  /* 0x0000001a16107225 */ /* 0x000fc800078e0010 */
[----:B------:R-:W-:-:S05]  /*1660*/  IMAD R15, R22, R27, R15 ;  /* 0x0000001b160f7224 */ /* 0x000fca00078e020f */
[----:B------:R-:W-:Y:S01]  /*1670*/  IADD3 R17, R17, R15, RZ ;  /* 0x0000000f11117210 */ /* 0x000fe20007ffe0ff */
[----:B---3--:R-:W-:-:S04]  /*1680*/  IMAD R15, R25, R28, RZ ;  /* 0x0000001c190f7224 */ /* 0x008fc800078e02ff */
[C---:B------:R-:W-:Y:S02]  /*1690*/  IMAD R15, R24.reuse, R29, R15 ;  /* 0x0000001d180f7224 */ /* 0x040fe400078e020f */
[----:B------:R-:W-:Y:S01]  /*16a0*/  IMAD.WIDE.U32 R24, R24, R28, R16 ;  /* 0x0000001c18187225 */ /* 0x000fe200078e0010 */
[----:B------:R-:W-:-:S04]  /*16b0*/  IADD3 R16, P2, R20, UR8, RZ ;  /* 0x0000000814107c10 */ /* 0x000fc8000ff5e0ff */
[----:B------:R-:W-:Y:S01]  /*16c0*/  IADD3.X R17, R21, UR7, RZ, P2, !PT ;  /* 0x0000000715117c10 */ /* 0x000fe200097fe4ff */
[----:B------:R-:W-:Y:S01]  /*16d0*/  IMAD.IADD R25, R25, 0x1, R15 ;  /* 0x0000000119197824 */ /* 0x000fe200078e020f */
[----:B------:R-:W-:Y:S07]  /*16e0*/  @P0 BRA `(.L_x_1604) ;  /* 0xfffffffc00500947 */ /* 0x000fee000383ffff */
.L_x_1603:
[----:B------:R-:W0:Y:S02]  /*16f0*/  LDC R14, c[0x0][0x228] ;  /* 0x00008a00ff0e7b82 */ /* 0x000e240000000800 */
[----:B0-----:R-:W-:-:S04]  /*1700*/  LOP3.LUT R14, R14, 0x3, RZ, 0xc0, !PT ;  /* 0x000000030e0e7812 */ /* 0x001fc800078ec0ff */
[----:B------:R-:W-:-:S04]  /*1710*/  ISETP.NE.U32.AND P0, PT, R14, RZ, PT ;  /* 0x000000ff0e00720c */ /* 0x000fc80003f05070 */
[----:B------:R-:W-:-:S13]  /*1720*/  ISETP.NE.AND.EX P0, PT, RZ, RZ, PT, P0 ;  /* 0x000000ffff00720c */ /* 0x000fda0003f05300 */
[----:B------:R-:W-:Y:S05]  /*1730*/  @!P0 BRA `(.L_x_1602) ;  /* 0x0000000000bc8947 */ /* 0x000fea0003800000 */
[----:B------:R-:W-:Y:S01]  /*1740*/  UIMAD UR5, UR5, UR14, URZ ;  /* 0x0000000e050572a4 */ /* 0x000fe2000f8e023f */
[----:B------:R-:W-:Y:S01]  /*1750*/  MOV R3, UR4 ;  /* 0x0000000400037c02 */ /* 0x000fe20008000f00 */
[----:B------:R-:W-:Y:S01]  /*1760*/  IMAD.MOV.U32 R4, RZ, RZ, R6 ;  /* 0x000000ffff047224 */ /* 0x000fe200078e0006 */
[----:B------:R-:W-:Y:S01]  /*1770*/  ULDC.64 UR18, c[0x0][0x218] ;  /* 0x0000860000127ab9 */ /* 0x000fe20000000a00 */
[----:B------:R-:W-:Y:S02]  /*1780*/  UIMAD UR7, UR4, UR15, UR5 ;  /* 0x0000000f040772a4 */ /* 0x000fe4000f8e0205 */
[----:B------:R-:W-:Y:S01]  /*1790*/  IMAD.WIDE.U32 R2, R3, UR14, R4 ;  /* 0x0000000e03027c25 */ /* 0x000fe2000f8e0004 */
[----:B------:R-:W-:-:S04]  /*17a0*/  ULEA UR16, UR4, UR13, 0x3 ;  /* 0x0000000d04107291 */ /* 0x000fc8000f8e183f */
[----:B------:R-:W-:Y:S02]  /*17b0*/  IADD3 R3, R3, UR7, RZ ;  /* 0x0000000703037c10 */ /* 0x000fe4000fffe0ff */
[----:B------:R-:W-:-:S04]  /*17c0*/  LEA R16, P0, R2, UR18, 0x3 ;  /* 0x0000001202107c11 */ /* 0x000fc8000f8018ff */
[----:B------:R-:W-:Y:S02]  /*17d0*/  LEA.HI.X R17, R2, UR19, R3, 0x3, P0 ;  /* 0x0000001302117c11 */ /* 0x000fe400080f1c03 */
[----:B------:R-:W2:Y:S04]  /*17e0*/  LDL.64 R2, [UR16+0x18] ;  /* 0x00001810ff027983 */ /* 0x000ea80008100a00 */
        /* <DEDUP_REMOVED lines=8> */
[----:B------:R-:W-:Y:S01]  /*1870*/  ULDC.64 UR8, c[0x0][0x270] ;  /* 0x00009c0000087ab9 */ /* 0x000fe20000000a00 */
[----:B------:R-:W-:Y:S01]  /*1880*/  ISETP.NE.U32.AND P0, PT, R14, 0x2, PT ;  /* 0x000000020e00780c */ /* 0x000fe20003f05070 */
[----:B------:R-:W-:Y:S02]  /*1890*/  UIMAD.WIDE.U32 UR4, UR4, UR14, UR8 ;  /* 0x0000000e040472a5 */ /* 0x000fe4000f8e0008 */
[----:B------:R-:W-:Y:S02]  /*18a0*/  MOV R15, UR14 ;  /* 0x0000000e000f7c02 */ /* 0x000fe40008000f00 */
[----:B------:R-:W-:Y:S02]  /*18b0*/  ISETP.NE.AND.EX P0, PT, RZ, RZ, PT, P0 ;  /* 0x000000ffff00720c */ /* 0x000fe40003f05300 */
[----:B------:R-:W-:Y:S01]  /*18c0*/  IMAD.U32 R3, RZ, RZ, UR5 ;  /* 0x00000005ff037e24 */ /* 0x000fe2000f8e00ff */
[----:B------:R-:W-:Y:S02]  /*18d0*/  IADD3 R6, P2, R6, UR4, RZ ;  /* 0x0000000406067c10 */ /* 0x000fe4000ff5e0ff */
[----:B------:R-:W-:-:S02]  /*18e0*/  MOV R2, UR4 ;  /* 0x0000000400027c02 */ /* 0x000fc40008000f00 */
[----:B------:R-:W-:Y:S02]  /*18f0*/  IADD3.X R3, R5, UR7, R3, P2, !PT ;  /* 0x0000000705037c10 */ /* 0x000fe400097fe403 */
[C---:B------:R-:W-:Y:S02]  /*1900*/  LEA R16, P2, R6.reuse, UR18, 0x3 ;  /* 0x0000001206107c11 */ /* 0x040fe4000f8418ff */
[----:B------:R-:W-:Y:S02]  /*1910*/  MOV R2, UR15 ;  /* 0x0000000f00027c02 */ /* 0x000fe40008000f00 */
[----:B------:R-:W-:Y:S01]  /*1920*/  LEA.HI.X R17, R6, UR19, R3, 0x3, P2 ;  /* 0x0000001306117c11 */ /* 0x000fe200090f1c03 */
[----:B------:R-:W-:Y:S01]  /*1930*/  IMAD.U32 R3, RZ, RZ, UR14 ;  /* 0x0000000eff037e24 */ /* 0x000fe2000f8e00ff */
[----:B------:R-:W-:Y:S01]  /*1940*/  @P0 LEA R14, P2, R15, R16, 0x3 ;  /* 0x000000100f0e0211 */ /* 0x000fe200078418ff */
[----:B------:R-:W2:Y:S03]  /*1950*/  LDL.64 R6, [UR16+0x20] ;  /* 0x00002010ff067983 */ /* 0x000ea60008100a00 */
[----:B------:R-:W-:Y:S01]  /*1960*/  @P0 LEA.HI.X R15, R3, R17, R2, 0x3, P2 ;  /* 0x00000011030f0211 */ /* 0x000fe200010f1c02 */
[----:B------:R-:W2:Y:S04]  /*1970*/  LDG.E.64 R4, desc[UR10][R16.64] ;  /* 0x0000000a10047981 */ /* 0x000ea8000c1e1b00 */
[----:B------:R-:W3:Y:S04]  /*1980*/  @P0 LDL.64 R2, [UR16+0x28] ;  /* 0x00002810ff020983 */ /* 0x000ee80008100a00 */
[----:B------:R-:W3:Y:S01]  /*1990*/  @P0 LDG.E.64 R14, desc[UR10][R14.64] ;  /* 0x0000000a0e0e0981 */ /* 0x000ee2000c1e1b00 */
[----:B--2---:R-:W-:-:S02]  /*19a0*/  IMAD R5, R5, R6, RZ ;  /* 0x0000000605057224 */ /* 0x004fc400078e02ff */
[----:B------:R-:W-:-:S04]  /*19b0*/  IMAD.WIDE.U32 R24, R4, R6, R24 ;  /* 0x0000000604187225 */ /* 0x000fc800078e0018 */
[----:B------:R-:W-:Y:S02]  /*19c0*/  IMAD R5, R4, R7, R5 ;  /* 0x0000000704057224 */ /* 0x000fe400078e0205 */
[-C--:B---3--:R-:W-:Y:S02]  /*19d0*/  @P0 IMAD R7, R15, R2.reuse, RZ ;  /* 0x000000020f070224 */ /* 0x088fe400078e02ff */
[----:B------:R-:W-:Y:S02]  /*19e0*/  IMAD.IADD R25, R25, 0x1, R5 ;  /* 0x0000000119197824 */ /* 0x000fe400078e0205 */
[C---:B------:R-:W-:Y:S02]  /*19f0*/  @P0 IMAD R7, R14.reuse, R3, R7 ;  /* 0x000000030e070224 */ /* 0x040fe400078e0207 */
[----:B------:R-:W-:-:S04]  /*1a00*/  @P0 IMAD.WIDE.U32 R2, R14, R2, R24 ;  /* 0x000000020e020225 */ /* 0x000fc800078e0018 */
[----:B------:R-:W-:Y:S01]  /*1a10*/  @P0 IMAD.MOV.U32 R24, RZ, RZ, R2 ;  /* 0x000000ffff180224 */ /* 0x000fe200078e0002 */
[----:B------:R-:W-:-:S07]  /*1a20*/  @P0 IADD3 R25, R3, R7, RZ ;  /* 0x0000000703190210 */ /* 0x000fce0007ffe0ff */
.L_x_1602:
[----:B------:R-:W-:Y:S05]  /*1a30*/  BSYNC B0 ;  /* 0x0000000000007941 */ /* 0x000fea0003800000 */
.L_x_1601:
[----:B------:R-:W-:Y:S01]  /*1a40*/  IADD3 R14, R0, 0x80, RZ ;  /* 0x00000080000e7810 */ /* 0x000fe20007ffe0ff */
[----:B------:R-:W-:Y:S03]  /*1a50*/  BSSY B0, `(.L_x_1608) ;  /* 0x000016d000007945 */ /* 0x000fe60003800000 */
[----:B------:R-:W-:-:S13]  /*1a60*/  ISETP.GE.AND P0, PT, R14, UR6, PT ;  /* 0x000000060e007c0c */ /* 0x000fda000bf06270 */
[----:B------:R-:W-:Y:S05]  /*1a70*/  @P0 BRA `(.L_x_1609) ;  /* 0x0000001400a80947 */ /* 0x000fea0003800000 */
[----:B------:R-:W-:Y:S01]  /*1a80*/  ULDC.64 UR8, c[0x0][0x228] ;  /* 0x00008a0000087ab9 */ /* 0x000fe20000000a00 */
[----:B------:R-:W-:Y:S01]  /*1a90*/  ULDC.64 UR4, c[0x0][0x220] ;  /* 0x0000880000047ab9 */ /* 0x000fe20000000a00 */
[----:B------:R-:W-:Y:S01]  /*1aa0*/  UISETP.GE.U32.AND UP0, UPT, UR8, 0x1, UPT ;  /* 0x000000010800788c */ /* 0x000fe2000bf06070 */
[----:B---3-5:R-:W-:Y:S01]  /*1ab0*/  IMAD R5, R13, UR4, RZ ;  /* 0x000000040d057c24 */ /* 0x028fe2000f8e02ff */
[----:B------:R-:W-:Y:S01]  /*1ac0*/  HFMA2.MMA R15, -RZ, RZ, 0, 0 ;  /* 0x00000000ff0f7435 */ /* 0x000fe200000001ff */
[----:B------:R-:W-:Y:S01]  /*1ad0*/  IMAD.WIDE.U32 R2, R12, UR4, RZ ;  /* 0x000000040c027c25 */ /* 0x000fe2000f8e00ff */
[----:B------:R-:W-:-:S03]  /*1ae0*/  UISETP.GE.AND.EX UP0, UPT, UR9, URZ, UPT, UP0 ;  /* 0x0000003f0900728c */ /* 0x000fc6000bf06300 */
[----:B------:R-:W-:Y:S02]  /*1af0*/  IMAD R5, R12, UR5, R5 ;  /* 0x000000050c057c24 */ /* 0x000fe4000f8e0205 */
[----:B------:R-:W-:Y:S01]  /*1b00*/  IMAD.MOV.U32 R20, RZ, RZ, RZ ;  /* 0x000000ffff147224 */ /* 0x000fe200078e00ff */
[----:B------:R-:W-:-:S13]  /*1b10*/  PLOP3.LUT P0, PT, PT, PT, UP0, 0x80, 0x0 ;  /* 0x000000000000781c */ /* 0x000fda0003f0f008 */
[----:B------:R-:W-:Y:S05]  /*1b20*/  @!P0 BRA `(.L_x_1609) ;  /* 0x00000014007c8947 */ /* 0x000fea0003800000 */
[----:B------:R-:W-:Y:S01]  /*1b30*/  UIADD3 UR4, UP0, UR8, -0x1, URZ ;  /* 0xffffffff08047890 */ /* 0x000fe2000ff1e03f */
[----:B------:R-:W-:Y:S01]  /*1b40*/  IMAD.IADD R5, R3, 0x1, R5 ;  /* 0x0000000103057824 */ /* 0x000fe200078e0205 */
[----:B------:R-:W-:Y:S01]  /*1b50*/  ULOP3.LUT UR7, UR8, 0x3, URZ, 0xc0, !UPT ;  /* 0x0000000308077892 */ /* 0x000fe2000f8ec03f */
[----:B------:R-:W-:Y:S01]  /*1b60*/  MOV R20, RZ ;  /* 0x000000ff00147202 */ /* 0x000fe20000000f00 */
[----:B------:R-:W-:Y:S01]  /*1b70*/  UIADD3.X UR5, UR9, -0x1, URZ, UP0, !UPT ;  /* 0xffffffff09057890 */ /* 0x000fe200087fe43f */
[----:B------:R-:W-:Y:S01]  /*1b80*/  IMAD.MOV.U32 R15, RZ, RZ, RZ ;  /* 0x000000ffff0f7224 */ /* 0x000fe200078e00ff */
[----:B------:R-:W-:Y:S01]  /*1b90*/  UISETP.GE.U32.AND UP0, UPT, UR4, 0x3, UPT ;  /* 0x000000030400788c */ /* 0x000fe2000bf06070 */
[----:B------:R-:W-:Y:S02]  /*1ba0*/  ULDC.64 UR14, c[0x0][0x270] ;  /* 0x00009c00000e7ab9 */ /* 0x000fe40000000a00 */
[----:B------:R-:W-:Y:S01]  /*1bb0*/  UMOV UR4, URZ ;  /* 0x0000003f00047c82 */ /* 0x000fe20008000000 */
[----:B------:R-:W-:-:S03]  /*1bc0*/  UISETP.GE.U32.AND.EX UP0, UPT, UR5, URZ, UPT, UP0 ;  /* 0x0000003f0500728c */ /* 0x000fc6000bf06100 */
[----:B------:R-:W-:-:S03]  /*1bd0*/  UMOV UR5, URZ ;  /* 0x0000003f00057c82 */ /* 0x000fc60008000000 */
[----:B------:R-:W-:-:S13]  /*1be0*/  PLOP3.LUT P0, PT, PT, PT, UP0, 0x80, 0x0 ;  /* 0x000000000000781c */ /* 0x000fda0003f0f008 */
[----:B------:R-:W-:Y:S05]  /*1bf0*/  @!P0 BRA `(.L_x_1610) ;  /* 0x00000010006c8947 */ /* 0x000fea0003800000 */
[----:B------:R-:W-:Y:S01]  /*1c00*/  UIADD3 UR7, UP0, -UR7, UR8, URZ ;  /* 0x0000000807077290 */ /* 0x000fe2000ff1e13f */
[----:B------:R-:W-:-:S03]  /*1c10*/  ULDC.64 UR4, c[0x0][0x218] ;  /* 0x0000860000047ab9 */ /* 0x000fc60000000a00 */
[----:B------:R-:W-:Y:S01]  /*1c20*/  UIADD3.X UR8, UR9, -0x1, URZ, UP0, !UPT ;  /* 0xffffffff09087890 */ /* 0x000fe200087fe43f */
[C---:B------:R-:W-:Y:S01]  /*1c30*/  LEA R16, P2, R2.reuse, UR4, 0x3 ;  /* 0x0000000402107c11 */ /* 0x040fe2000f8418ff */
[----:B------:R-:W-:Y:S01]  /*1c40*/  UMOV UR4, URZ ;  /* 0x0000003f00047c82 */ /* 0x000fe20008000000 */
[----:B------:R-:W-:Y:S02]  /*1c50*/  ISETP.LT.U32.AND P0, PT, RZ, UR7, PT ;  /* 0x00000007ff007c0c */ /* 0x000fe4000bf01070 */
[----:B------:R-:W-:Y:S01]  /*1c60*/  LEA.HI.X R17, R2, UR5, R5, 0x3, P2 ;  /* 0x0000000502117c11 */ /* 0x000fe200090f1c05 */
[----:B------:R-:W-:Y:S01]  /*1c70*/  UMOV UR5, URZ ;  /* 0x0000003f00057c82 */ /* 0x000fe20008000000 */
        /* <DEDUP_REMOVED lines=8> */
[----:B------:R-:W-:-:S13]  /*1d00*/  PLOP3.LUT P0, PT, PT, PT, PT, 0x8, 0x0 ;  /* 0x000000000000781c */ /* 0x000fda0003f0e170 */
.L_x_1613:
[----:B------:R-:W-:Y:S01]  /*1d10*/  ULEA UR16, UR4, UR13, 0x3 ;  /* 0x0000000d04107291 */ /* 0x000fe2000f8e183f */
[----:B------:R-:W2:Y:S01]  /*1d20*/  LDG.E.64 R12, desc[UR10][R16.64] ;  /* 0x0000000a100c7981 */ /* 0x000ea2000c1e1b00 */
[----:B------:R-:W-:Y:S02]  /*1d30*/  USHF.L.U32 UR9, UR15, 0x3, URZ ;  /* 0x000000030f097899 */ /* 0x000fe4000800063f */
[----:B------:R-:W-:-:S05]  /*1d40*/  UIMAD.WIDE.U32 UR18, UR14, 0x8, URZ ;  /* 0x000000080e1278a5 */ /* 0x000fca000f8e003f */
[----:B------:R-:W2:Y:S01]  /*1d50*/  LDL.64 R18, [UR16+0x18] ;  /* 0x00001810ff127983 */ /* 0x000ea20008100a00 */
[----:B------:R-:W-:Y:S01]  /*1d60*/  UIADD3 UR9, UR19, UR9, URZ ;  /* 0x0000000913097290 */ /* 0x000fe2000fffe03f */
[----:B------:R-:W-:Y:S02]  /*1d70*/  IADD3 R22, P2, R16, UR18, RZ ;  /* 0x0000001210167c10 */ /* 0x000fe4000ff5e0ff */
[----:B------:R-:W3:Y:S03]  /*1d80*/  LDL.64 R6, [UR16+0x20] ;  /* 0x00002010ff067983 */ /* 0x000ee60008100a00 */
[----:B------:R-:W-:-:S05]  /*1d90*/  IADD3.X R23, R17, UR9, RZ, P2, !PT ;  /* 0x0000000911177c10 */ /* 0x000fca00097fe4ff */
[----:B------:R-:W3:Y:S01]  /*1da0*/  LDG.E.64 R16, desc[UR10][R22.64] ;  /* 0x0000000a16107981 */ /* 0x000ee2000c1e1b00 */
[----:B------:R-:W-:Y:S01]  /*1db0*/  IADD3 R28, P2, R22, UR18, RZ ;  /* 0x00000012161c7c10 */ /* 0x000fe2000ff5e0ff */
[----:B------:R-:W-:-:S03]  /*1dc0*/  IMAD.MOV.U32 R21, RZ, RZ, R15 ;  /* 0x000000ffff157224 */ /* 0x000fc600078e000f */
[----:B------:R-:W-:Y:S02]  /*1dd0*/  IADD3.X R29, R23, UR9, RZ, P2, !PT ;  /* 0x00000009171d7c10 */ /* 0x000fe400097fe4ff */
[----:B------:R-:W-:-:S04]  /*1de0*/  IADD3 R26, P2, R28, UR18, RZ ;  /* 0x000000121c1a7c10 */ /* 0x000fc8000ff5e0ff */
[----:B------:R-:W-:Y:S01]  /*1df0*/  IADD3.X R27, R29, UR9, RZ, P2, !PT ;  /* 0x000000091d1b7c10 */ /* 0x000fe200097fe4ff */
[-C--:B--2---:R-:W-:Y:S02]  /*1e00*/  IMAD R13, R13, R18.reuse, RZ ;  /* 0x000000120d0d7224 */ /* 0x084fe400078e02ff */
[----:B------:R-:W-:-:S04]  /*1e10*/  IMAD.WIDE.U32 R20, R12, R18, R20 ;  /* 0x000000120c147225 */ /* 0x000fc800078e0014 */
[----:B------:R-:W-:Y:S02]  /*1e20*/  IMAD R15, R12, R19, R13 ;  /* 0x000000130c0f7224 */ /* 0x000fe400078e020d */
[----:B------:R-:W2:Y:S04]  /*1e30*/  LDL.64 R12, [UR16+0x28] ;  /* 0x00002810ff0c7983 */ /* 0x000ea80008100a00 */
[----:B------:R-:W2:Y:S01]  /*1e40*/  LDG.E.64 R18, desc[UR10][R28.64] ;  /* 0x0000000a1c127981 */ /* 0x000ea2000c1e1b00 */
[----:B------:R-:W-:Y:S01]  /*1e50*/  IADD3 R21, R21, R15, RZ ;  /* 0x0000000f15157210 */ /* 0x000fe20007ffe0ff */
[-C--:B---3--:R-:W-:Y:S02]  /*1e60*/  IMAD R15, R17, R6.reuse, RZ ;  /* 0x00000006110f7224 */ /* 0x088fe400078e02ff */
[----:B------:R-:W-:-:S03]  /*1e70*/  IMAD.WIDE.U32 R22, R16, R6, R20 ;  /* 0x0000000610167225 */ /* 0x000fc600078e0014 */
[----:B------:R-:W3:Y:S01]  /*1e80*/  LDL.64 R20, [UR16+0x30] ;  /* 0x00003010ff147983 */ /* 0x000ee20008100a00 */
[----:B------:R-:W-:-:S03]  /*1e90*/  IMAD R15, R16, R7, R15 ;  /* 0x00000007100f7224 */ /* 0x000fc600078e020f */
[----:B------:R0:W3:Y:S01]  /*1ea0*/  LDG.E.64 R6, desc[UR10][R26.64] ;  /* 0x0000000a1a067981 */ /* 0x0000e2000c1e1b00 */
[----:B------:R-:W-:Y:S01]  /*1eb0*/  IADD3 R16, P2, R26, UR18, RZ ;  /* 0x000000121a107c10 */ /* 0x000fe2000ff5e0ff */
[----:B------:R-:W-:-:S03]  /*1ec0*/  IMAD.IADD R23, R23, 0x1, R15 ;  /* 0x0000000117177824 */ /* 0x000fc600078e020f */
[----:B------:R-:W-:Y:S02]  /*1ed0*/  IADD3.X R17, R27, UR9, RZ, P2, !PT ;  /* 0x000000091b117c10 */ /* 0x000fe400097fe4ff */
[----:B0-----:R-:W-:-:S04]  /*1ee0*/  IADD3 R26, P2, R16, UR18, RZ ;  /* 0x00000012101a7c10 */ /* 0x001fc8000ff5e0ff */
[----:B------:R-:W-:Y:S01]  /*1ef0*/  IADD3.X R27, R17, UR9, RZ, P2, !PT ;  /* 0x00000009111b7c10 */ /* 0x000fe200097fe4ff */
[----:B--2---:R-:W-:-:S04]  /*1f00*/  IMAD R15, R19, R12, RZ ;  /* 0x0000000c130f7224 */ /* 0x004fc800078e02ff */
[C---:B------:R-:W-:Y:S02]  /*1f10*/  IMAD R15, R18.reuse, R13, R15 ;  /* 0x0000000d120f7224 */ /* 0x040fe400078e020f */
[----:B------:R-:W-:Y:S02]  /*1f20*/  IMAD.WIDE.U32 R12, R18, R12, R22 ;  /* 0x0000000c120c7225 */ /* 0x000fe400078e0016 */
[----:B------:R-:W2:Y:S04]  /*1f30*/  LDL.64 R22, [UR16+0x38] ;  /* 0x00003810ff167983 */ /* 0x000ea80008100a00 */
[----:B------:R0:W2:Y:S01]  /*1f40*/  LDG.E.64 R18, desc[UR10][R16.64] ;  /* 0x0000000a10127981 */ /* 0x0000a2000c1e1b00 */
[----:B------:R-:W-:Y:S01]  /*1f50*/  IADD3 R13, R13, R15, RZ ;  /* 0x0000000f0d0d7210 */ /* 0x000fe20007ffe0ff */
[----:B---3--:R-:W-:-:S04]  /*1f60*/  IMAD R15, R7, R20, RZ ;  /* 0x00000014070f7224 */ /* 0x008fc800078e02ff */
[C---:B------:R-:W-:Y:S02]  /*1f70*/  IMAD R15, R6.reuse, R21, R15 ;  /* 0x00000015060f7224 */ /* 0x040fe400078e020f */
[----:B------:R-:W-:Y:S02]  /*1f80*/  IMAD.WIDE.U32 R20, R6, R20, R12 ;  /* 0x0000001406147225 */ /* 0x000fe400078e000c */
[----:B------:R-:W3:Y:S04]  /*1f90*/  LDL.64 R6, [UR16+0x40] ;  /* 0x00004010ff067983 */ /* 0x000ee80008100a00 */
[----:B------:R1:W3:Y:S01]  /*1fa0*/  LDG.E.64 R12, desc[UR10][R26.64] ;  /* 0x0000000a1a0c7981 */ /* 0x0002e2000c1e1b00 */
[----:B0-----:R-:W-:Y:S01]  /*1fb0*/  IADD3 R16, P2, R26, UR18, RZ ;  /* 0x000000121a107c10 */ /* 0x001fe2000ff5e0ff */
[----:B------:R-:W-:-:S03]  /*1fc0*/  IMAD.IADD R21, R21, 0x1, R15 ;  /* 0x0000000115157824 */ /* 0x000fc600078e020f */
[----:B------:R-:W-:Y:S02]  /*1fd0*/  IADD3.X R17, R27, UR9, RZ, P2, !PT ;  /* 0x000000091b117c10 */ /* 0x000fe400097fe4ff */
[----:B-1----:R-:W-:-:S04]  /*1fe0*/  IADD3 R26, P2, R16, UR18, RZ ;  /* 0x00000012101a7c10 */ /* 0x002fc8000ff5e0ff */
[----:B------:R-:W-:Y:S01]  /*1ff0*/  IADD3.X R27, R17, UR9, RZ, P2, !PT ;  /* 0x00000009111b7c10 */ /* 0x000fe200097fe4ff */
[----:B--2---:R-:W-:-:S04]  /*2000*/  IMAD R15, R19, R22, RZ ;  /* 0x00000016130f7224 */ /* 0x004fc800078e02ff */
[C---:B------:R-:W-:Y:S02]  /*2010*/  IMAD R15, R18.reuse, R23, R15 ;  /* 0x00000017120f7224 */ /* 0x040fe400078e020f */
[----:B------:R-:W-:Y:S02]  /*2020*/  IMAD.WIDE.U32 R22, R18, R22, R20 ;  /* 0x0000001612167225 */ /* 0x000fe400078e0014 */
[----:B------:R-:W2:Y:S04]  /*2030*/  LDL.64 R18, [UR16+0x48] ;  /* 0x00004810ff127983 */ /* 0x000ea80008100a00 */
[----:B------:R-:W2:Y:S01]  /*2040*/  LDG.E.64 R20, desc[UR10][R16.64] ;  /* 0x0000000a10147981 */ /* 0x000ea2000c1e1b00 */
[----:B------:R-:W-:Y:S01]  /*2050*/  IADD3 R23, R23, R15, RZ ;  /* 0x0000000f17177210 */ /* 0x000fe20007ffe0ff */
[----:B---3--:R-:W-:-:S04]  /*2060*/  IMAD R13, R13, R6, RZ ;  /* 0x000000060d0d7224 */ /* 0x008fc800078e02ff */
[C---:B------:R-:W-:Y:S02]  /*2070*/  IMAD R7, R12.reuse, R7, R13 ;  /* 0x000000070c077224 */ /* 0x040fe400078e020d */
[----:B------:R-:W-:Y:S02]  /*2080*/  IMAD.WIDE.U32 R28, R12, R6, R22 ;  /* 0x000000060c1c7225 */ /* 0x000fe400078e0016 */
[----:B------:R-:W3:Y:S04]  /*2090*/  LDL.64 R12, [UR16+0x50] ;  /* 0x00005010ff0c7983 */ /* 0x000ee80008100a00 */
[----:B------:R0:W3:Y:S01]  /*20a0*/  LDG.E.64 R22, desc[UR10][R26.64] ;  /* 0x0000000a1a167981 */ /* 0x0000e2000c1e1b00 */
[----:B------:R-:W-:Y:S01]  /*20b0*/  IADD3 R6, P2, R26, UR18, RZ ;  /* 0x000000121a067c10 */ /* 0x000fe2000ff5e0ff */
[----:B------:R-:W-:-:S02]  /*20c0*/  IMAD.IADD R29, R29, 0x1, R7 ;  /* 0x000000011d1d7824 */ /* 0x000fc400078e0207 */
[----:B------:R-:W4:Y:S01]  /*20d0*/  LDL.64 R16, [UR16+0x58] ;  /* 0x00005810ff107983 */ /* 0x000f220008100a00 */
[----:B------:R-:W-:Y:S02]  /*20e0*/  IADD3.X R7, R27, UR9, RZ, P2, !PT ;  /* 0x000000091b077c10 */ /* 0x000fe400097fe4ff */
[----:B0-----:R-:W-:-:S04]  /*20f0*/  IADD3 R26, P2, R6, UR18, RZ ;  /* 0x00000012061a7c10 */ /* 0x001fc8000ff5e0ff */
[----:B------:R-:W-:Y:S01]  /*2100*/  IADD3.X R27, R7, UR9, RZ, P2, !PT ;  /* 0x00000009071b7c10 */ /* 0x000fe200097fe4ff */
[----:B--2---:R-:W-:-:S04]  /*2110*/  IMAD R15, R21, R18, RZ ;  /* 0x00000012150f7224 */ /* 0x004fc800078e02ff */
[C---:B------:R-:W-:Y:S02]  /*2120*/  IMAD R15, R20.reuse, R19, R15 ;  /* 0x00000013140f7224 */ /* 0x040fe400078e020f */
[----:B------:R-:W-:Y:S02]  /*2130*/  IMAD.WIDE.U32 R20, R20, R18, R28 ;  /* 0x0000001214147225 */ /* 0x000fe400078e001c */
[----:B------:R0:W4:Y:S03]  /*2140*/  LDG.E.64 R18, desc[UR10][R6.64] ;  /* 0x0000000a06127981 */ /* 0x000126000c1e1b00 */
[----:B------:R-:W-:Y:S01]  /*2150*/  IADD3 R21, R21, R15, RZ ;  /* 0x0000000f15157210 */ /* 0x000fe20007ffe0ff */
[-C--:B---3--:R-:W-:Y:S02]  /*2160*/  IMAD R15, R23, R12.reuse, RZ ;  /* 0x0000000c170f7224 */ /* 0x088fe400078e02ff */
[----:B------:R-:W-:-:S03]  /*2170*/  IMAD.WIDE.U32 R28, R22, R12, R20 ;  /* 0x0000000c161c7225 */ /* 0x000fc600078e0014 */
[----:B------:R-:W2:Y:S01]  /*2180*/  LDL.64 R20, [UR16+0x60] ;  /* 0x00006010ff147983 */ /* 0x000ea20008100a00 */
[----:B------:R-:W-:-:S03]  /*2190*/  IMAD R13, R22, R13, R15 ;  /* 0x0000000d160d7224 */ /* 0x000fc600078e020f */
[----:B------:R-:W2:Y:S01]  /*21a0*/  LDG.E.64 R22, desc[UR10][R26.64] ;  /* 0x0000000a1a167981 */ /* 0x000ea2000c1e1b00 */
[----:B0-----:R-:W-:Y:S01]  /*21b0*/  IADD3 R6, P2, R26, UR18, RZ ;  /* 0x000000121a067c10 */ /* 0x001fe2000ff5e0ff */
[----:B------:R-:W-:-:S03]  /*21c0*/  IMAD.IADD R29, R29, 0x1, R13 ;  /* 0x000000011d1d7824 */ /* 0x000fc600078e020d */
[----:B------:R-:W-:Y:S01]  /*21d0*/  IADD3.X R7, R27, UR9, RZ, P2, !PT ;  /* 0x000000091b077c10 */ /* 0x000fe200097fe4ff */
[-C--:B----4-:R-:W-:Y:S02]  /*21e0*/  IMAD R13, R19, R16.reuse, RZ ;  /* 0x00000010130d7224 */ /* 0x090fe400078e02ff */
[----:B------:R-:W-:-:S04]  /*21f0*/  IMAD.WIDE.U32 R28, R18, R16, R28 ;  /* 0x00000010121c7225 */ /* 0x000fc800078e001c */
[----:B------:R-:W-:Y:S02]  /*2200*/  IMAD R12, R18, R17, R13 ;  /* 0x00000011120c7224 */ /* 0x000fe400078e020d */
[----:B------:R-:W3:Y:S03]  /*2210*/  LDL.64 R16, [UR16+0x68] ;  /* 0x00006810ff107983 */ /* 0x000ee60008100a00 */
[----:B------:R-:W-:Y:S01]  /*2220*/  IADD3 R29, R29, R12, RZ ;  /* 0x0000000c1d1d7210 */ /* 0x000fe20007ffe0ff */
[----:B------:R0:W3:Y:S01]  /*2230*/  LDG.E.64 R18, desc[UR10][R6.64] ;  /* 0x0000000a06127981 */ /* 0x0000e2000c1e1b00 */
[----:B------:R-:W-:Y:S01]  /*2240*/  IADD3 R12, P2, R6, UR18, RZ ;  /* 0x00000012060c7c10 */ /* 0x000fe2000ff5e0ff */
[----:B--2---:R-:W-:-:S03]  /*2250*/  IMAD R15, R23, R20, RZ ;  /* 0x00000014170f7224 */ /* 0x004fc600078e02ff */
[----:B------:R-:W-:Y:S01]  /*2260*/  IADD3.X R13, R7, UR9, RZ, P2, !PT ;  /* 0x00000009070d7c10 */ /* 0x000fe200097fe4ff */
[C---:B------:R-:W-:Y:S02]  /*2270*/  IMAD R15, R22.reuse, R21, R15 ;  /* 0x00000015160f7224 */ /* 0x040fe400078e020f */
[----:B------:R-:W-:Y:S02]  /*2280*/  IMAD.WIDE.U32 R28, R22, R20, R28 ;  /* 0x00000014161c7225 */ /* 0x000fe400078e001c */
[----:B------:R-:W2:Y:S04]  /*2290*/  LDL.64 R20, [UR16+0x70] ;  /* 0x00007010ff147983 */ /* 0x000ea80008100a00 */
[----:B------:R1:W2:Y:S01]  /*22a0*/  LDG.E.64 R22, desc[UR10][R12.64] ;  /* 0x0000000a0c167981 */ /* 0x0002a2000c1e1b00 */
        /* <DEDUP_REMOVED lines=8> */
[----:B------:R-:W3:Y:S04]  /*2330*/  LDL.64 R16, [UR16+0x78] ;  /* 0x00007810ff107983 */ /* 0x000ee80008100a00 */
[----:B------:R0:W3:Y:S01]  /*2340*/  LDG.E.64 R18, desc[UR10][R6.64] ;  /* 0x0000000a06127981 */ /* 0x0000e2000c1e1b00 */
[----:B------:R-:W-:Y:S01]  /*2350*/  IADD3 R29, R29, R15, RZ ;  /* 0x0000000f1d1d7210 */ /* 0x000fe20007ffe0ff */
[----:B--2---:R-:W-:-:S04]  /*2360*/  IMAD R15, R23, R20, RZ ;  /* 0x00000014170f7224 */ /* 0x004fc800078e02ff */
        /* <DEDUP_REMOVED lines=13> */
[----:B------:R-:W3:Y:S01]  /*2440*/  LDG.E.64 R16, desc[UR10][R6.64] ;  /* 0x0000000a06107981 */ /* 0x000ee2000c1e1b00 */
[----:B------:R-:W-:Y:S01]  /*2450*/  IADD3 R27, R27, R15, RZ ;  /* 0x0000000f1b1b7210 */ /* 0x000fe20007ffe0ff */
[----:B--2---:R-:W-:-:S04]  /*2460*/  IMAD R15, R23, R20, RZ ;  /* 0x00000014170f7224 */ /* 0x004fc800078e02ff */
[C---:B------:R-:W-:Y:S02]  /*2470*/  IMAD R15, R22.reuse, R21, R15 ;  /* 0x00000015160f7224 */ /* 0x040fe400078e020f */
[----:B------:R-:W-:Y:S02]  /*2480*/  IMAD.WIDE.U32 R26, R22, R20, R26 ;  /* 0x00000014161a7225 */ /* 0x000fe400078e001a */
[----:B------:R-:W2:Y:S04]  /*2490*/  LDL.64 R22, [UR16+0x90] ;  /* 0x00009010ff167983 */ /* 0x000ea80008100a00 */
[----:B------:R-:W2:Y:S01]  /*24a0*/  LDG.E.64 R20, desc[UR10][R12.64] ;  /* 0x0000000a0c147981 */ /* 0x000ea2000c1e1b00 */
[----:B------:R-:W-:Y:S01]  /*24b0*/  UIADD3 UR7, UP0, UR7, -0x10, URZ ;  /* 0xfffffff007077890 */ /* 0x000fe2000ff1e03f */
[----:B------:R-:W-:-:S03]  /*24c0*/  IMAD.IADD R27, R27, 0x1, R15 ;  /* 0x000000011b1b7824 */ /* 0x000fc600078e020f */
[----:B------:R-:W-:Y:S02]  /*24d0*/  UIADD3.X UR8, UR8, -0x1, URZ, UP0, !UPT ;  /* 0xffffffff08087890 */ /* 0x000fe400087fe43f */
[----:B------:R-:W-:-:S04]  /*24e0*/  UISETP.GT.U32.AND UP0, UPT, UR7, 0xc, UPT ;  /* 0x0000000c0700788c */ /* 0x000fc8000bf04070 */
[----:B------:R-:W-:-:S06]  /*24f0*/  UISETP.GT.AND.EX UP0, UPT, UR8, URZ, UPT, UP0 ;  /* 0x0000003f0800728c */ /* 0x000fcc000bf04300 */
[----:B------:R-:W-:Y:S01]  /*2500*/  PLOP3.LUT P3, PT, PT, PT, UP0, 0x80, 0x0 ;  /* 0x000000000000781c */ /* 0x000fe20003f6f008 */
[----:B------:R-:W-:-:S04]  /*2510*/  UIADD3 UR4, UP1, UR4, 0x10, URZ ;  /* 0x0000001004047890 */ /* 0x000fc8000ff3e03f */
[----:B------:R-:W-:Y:S01]  /*2520*/  UIADD3.X UR5, URZ, UR5, URZ, UP1, !UPT ;  /* 0x000000053f057290 */ /* 0x000fe20008ffe43f */
[----:B---3--:R-:W-:-:S04]  /*2530*/  IMAD R15, R17, R18, RZ ;  /* 0x00000012110f7224 */ /* 0x008fc800078e02ff */
[C---:B------:R-:W-:Y:S02]  /*2540*/  IMAD R15, R16.reuse, R19, R15 ;  /* 0x00000013100f7224 */ /* 0x040fe400078e020f */
[----:B------:R-:W-:-:S05]  /*2550*/  IMAD.WIDE.U32 R16, R16, R18, R26 ;  /* 0x0000001210107225 */ /* 0x000fca00078e001a */
[----:B------:R-:W-:Y:S01]  /*2560*/  IADD3 R17, R17, R15, RZ ;  /* 0x0000000f11117210 */ /* 0x000fe20007ffe0ff */
[----:B--2---:R-:W-:-:S04]  /*2570*/  IMAD R7, R21, R22, RZ ;  /* 0x0000001615077224 */ /* 0x004fc800078e02ff */
[C---:B------:R-:W-:Y:S02]  /*2580*/  IMAD R7, R20.reuse, R23, R7 ;  /* 0x0000001714077224 */ /* 0x040fe400078e0207 */
[----:B------:R-:W-:Y:S01]  /*2590*/  IMAD.WIDE.U32 R20, R20, R22, R16 ;  /* 0x0000001614147225 */ /* 0x000fe200078e0010 */
[----:B------:R-:W-:-:S04]  /*25a0*/  IADD3 R16, P2, R12, UR18, RZ ;  /* 0x000000120c107c10 */ /* 0x000fc8000ff5e0ff */
[----:B------:R-:W-:Y:S01]  /*25b0*/  IADD3.X R17, R13, UR9, RZ, P2, !PT ;  /* 0x000000090d117c10 */ /* 0x000fe200097fe4ff */
[----:B------:R-:W-:Y:S01]  /*25c0*/  IMAD.IADD R15, R21, 0x1, R7 ;  /* 0x00000001150f7824 */ /* 0x000fe200078e0207 */
[----:B------:R-:W-:Y:S07]  /*25d0*/  @P3 BRA `(.L_x_1613) ;  /* 0xfffffff400cc3947 */ /* 0x000fee000383ffff */
.L_x_1612:
[----:B------:R-:W-:-:S04]  /*25e0*/  UISETP.GT.U32.AND UP0, UPT, UR7, 0x4, UPT ;  /* 0x000000040700788c */ /* 0x000fc8000bf04070 */
[----:B------:R-:W-:-:S06]  /*25f0*/  UISETP.GT.AND.EX UP0, UPT, UR8, URZ, UPT, UP0 ;  /* 0x0000003f0800728c */ /* 0x000fcc000bf04300 */
[----:B------:R-:W-:-:S13]  /*2600*/  PLOP3.LUT P2, PT, PT, PT, UP0, 0x80, 0x0 ;  /* 0x000000000000781c */ /* 0x000fda0003f4f008 */
[----:B------:R-:W-:Y:S05]  /*2610*/  @!P2 BRA `(.L_x_1614) ;  /* 0x000000040028a947 */ /* 0x000fea0003800000 */
[----:B------:R-:W-:Y:S01]  /*2620*/  ULEA UR16, UR4, UR13, 0x3 ;  /* 0x0000000d04107291 */ /* 0x000fe2000f8e183f */
[----:B------:R-:W2:Y:S01]  /*2630*/  LDG.E.64 R12, desc[UR10][R16.64] ;  /* 0x0000000a100c7981 */ /* 0x000ea2000c1e1b00 */
[----:B------:R-:W-:Y:S02]  /*2640*/  USHF.L.U32 UR9, UR15, 0x3, URZ ;  /* 0x000000030f097899 */ /* 0x000fe4000800063f */
[----:B------:R-:W-:-:S05]  /*2650*/  UIMAD.WIDE.U32 UR18, UR14, 0x8, URZ ;  /* 0x000000080e1278a5 */ /* 0x000fca000f8e003f */
[----:B------:R-:W2:Y:S01]  /*2660*/  LDL.64 R6, [UR16+0x18] ;  /* 0x00001810ff067983 */ /* 0x000ea20008100a00 */
[----:B------:R-:W-:Y:S01]  /*2670*/  UIADD3 UR9, UR19, UR9, URZ ;  /* 0x0000000913097290 */ /* 0x000fe2000fffe03f */
[----:B------:R-:W-:-:S05]  /*2680*/  IADD3 R26, P0, R16, UR18, RZ ;  /* 0x00000012101a7c10 */ /* 0x000fca000ff1e0ff */
[----:B------:R-:W-:Y:S02]  /*2690*/  IADD3.X R27, R17, UR9, RZ, P0, !PT ;  /* 0x00000009111b7c10 */ /* 0x000fe400087fe4ff */
[----:B------:R-:W3:Y:S04]  /*26a0*/  LDL.64 R16, [UR16+0x20] ;  /* 0x00002010ff107983 */ /* 0x000ee80008100a00 */
[----:B------:R-:W3:Y:S01]  /*26b0*/  LDG.E.64 R18, desc[UR10][R26.64] ;  /* 0x0000000a1a127981 */ /* 0x000ee2000c1e1b00 */
[----:B------:R-:W-:Y:S02]  /*26c0*/  IADD3 R22, P0, R26, UR18, RZ ;  /* 0x000000121a167c10 */ /* 0x000fe4000ff1e0ff */
[----:B------:R-:W-:Y:S02]  /*26d0*/  MOV R21, R15 ;  /* 0x0000000f00157202 */ /* 0x000fe40000000f00 */
[----:B------:R-:W-:-:S02]  /*26e0*/  IADD3.X R23, R27, UR9, RZ, P0, !PT ;  /* 0x000000091b177c10 */ /* 0x000fc400087fe4ff */
[----:B------:R-:W-:-:S04]  /*26f0*/  IADD3 R28, P0, R22, UR18, RZ ;  /* 0x00000012161c7c10 */ /* 0x000fc8000ff1e0ff */
[----:B------:R-:W-:Y:S01]  /*2700*/  IADD3.X R29, R23, UR9, RZ, P0, !PT ;  /* 0x00000009171d7c10 */ /* 0x000fe200087fe4ff */
[-C--:B--2---:R-:W-:Y:S02]  /*2710*/  IMAD R13, R13, R6.reuse, RZ ;  /* 0x000000060d0d7224 */ /* 0x084fe400078e02ff */
[----:B------:R-:W-:-:S04]  /*2720*/  IMAD.WIDE.U32 R20, R12, R6, R20 ;  /* 0x000000060c147225 */ /* 0x000fc800078e0014 */
[----:B------:R-:W-:Y:S02]  /*2730*/  IMAD R15, R12, R7, R13 ;  /* 0x000000070c0f7224 */ /* 0x000fe400078e020d */
[----:B------:R-:W2:Y:S04]  /*2740*/  LDL.64 R6, [UR16+0x28] ;  /* 0x00002810ff067983 */ /* 0x000ea80008100a00 */
[----:B------:R0:W2:Y:S01]  /*2750*/  LDG.E.64 R12, desc[UR10][R22.64] ;  /* 0x0000000a160c7981 */ /* 0x0000a2000c1e1b00 */
[----:B------:R-:W-:Y:S02]  /*2760*/  IMAD.IADD R21, R21, 0x1, R15 ;  /* 0x0000000115157824 */ /* 0x000fe400078e020f */
[-C--:B---3--:R-:W-:Y:S02]  /*2770*/  IMAD R15, R19, R16.reuse, RZ ;  /* 0x00000010130f7224 */ /* 0x088fe400078e02ff */
[----:B------:R-:W-:-:S04]  /*2780*/  IMAD.WIDE.U32 R20, R18, R16, R20 ;  /* 0x0000001012147225 */ /* 0x000fc800078e0014 */
[----:B------:R-:W-:Y:S02]  /*2790*/  IMAD R15, R18, R17, R15 ;  /* 0x00000011120f7224 */ /* 0x000fe400078e020f */
[----:B------:R-:W3:Y:S04]  /*27a0*/  LDL.64 R16, [UR16+0x30] ;  /* 0x00003010ff107983 */ /* 0x000ee80008100a00 */
[----:B------:R-:W3:Y:S01]  /*27b0*/  LDG.E.64 R18, desc[UR10][R28.64] ;  /* 0x0000000a1c127981 */ /* 0x000ee2000c1e1b00 */
[----:B0-----:R-:W-:Y:S02]  /*27c0*/  IADD3 R22, P0, R28, UR18, RZ ;  /* 0x000000121c167c10 */ /* 0x001fe4000ff1e0ff */
[----:B------:R-:W-:Y:S02]  /*27d0*/  IADD3 R21, R21, R15, RZ ;  /* 0x0000000f15157210 */ /* 0x000fe40007ffe0ff */
[----:B------:R-:W-:Y:S01]  /*27e0*/  IADD3.X R23, R29, UR9, RZ, P0, !PT ;  /* 0x000000091d177c10 */ /* 0x000fe200087fe4ff */
[----:B--2---:R-:W-:-:S02]  /*27f0*/  IMAD R13, R13, R6, RZ ;  /* 0x000000060d0d7224 */ /* 0x004fc400078e02ff */
[C---:B------:R-:W-:Y:S02]  /*2800*/  IMAD.WIDE.U32 R26, R12.reuse, R6, R20 ;  /* 0x000000060c1a7225 */ /* 0x040fe400078e0014 */
[----:B------:R-:W2:Y:S02]  /*2810*/  LDG.E.64 R20, desc[UR10][R22.64] ;  /* 0x0000000a16147981 */ /* 0x000ea4000c1e1b00 */
[----:B------:R-:W-:Y:S02]  /*2820*/  IMAD R7, R12, R7, R13 ;  /* 0x000000070c077224 */ /* 0x000fe400078e020d */
[----:B------:R-:W2:Y:S01]  /*2830*/  LDL.64 R12, [UR16+0x38] ;  /* 0x00003810ff0c7983 */ /* 0x000ea20008100a00 */
[----:B------:R-:W-:Y:S01]  /*2840*/  IADD3 R6, P0, R22, UR18, RZ ;  /* 0x0000001216067c10 */ /* 0x000fe2000ff1e0ff */
[----:B------:R-:W-:-:S03]  /*2850*/  IMAD.IADD R27, R27, 0x1, R7 ;  /* 0x000000011b1b7824 */ /* 0x000fc600078e0207 */
[----:B------:R-:W-:Y:S01]  /*2860*/  IADD3.X R7, R23, UR9, RZ, P0, !PT ;  /* 0x0000000917077c10 */ /* 0x000fe200087fe4ff */
[-C--:B---3--:R-:W-:Y:S01]  /*2870*/  IMAD R15, R19, R16.reuse, RZ ;  /* 0x00000010130f7224 */ /* 0x088fe200078e02ff */
[----:B------:R-:W3:Y:S01]  /*2880*/  LDL.64 R22, [UR16+0x48] ;  /* 0x00004810ff167983 */ /* 0x000ee20008100a00 */
[----:B------:R-:W-:-:S04]  /*2890*/  IMAD.WIDE.U32 R26, R18, R16, R26 ;  /* 0x00000010121a7225 */ /* 0x000fc800078e001a */
[----:B------:R-:W-:Y:S02]  /*28a0*/  IMAD R15, R18, R17, R15 ;  /* 0x00000011120f7224 */ /* 0x000fe400078e020f */
[----:B------:R-:W4:Y:S04]  /*28b0*/  LDL.64 R18, [UR16+0x40] ;  /* 0x00004010ff127983 */ /* 0x000f280008100a00 */
[----:B------:R0:W4:Y:S01]  /*28c0*/  LDG.E.64 R16, desc[UR10][R6.64] ;  /* 0x0000000a06107981 */ /* 0x000122000c1e1b00 */
[----:B------:R-:W-:Y:S01]  /*28d0*/  IADD3 R27, R27, R15, RZ ;  /* 0x0000000f1b1b7210 */ /* 0x000fe20007ffe0ff */
[----:B--2---:R-:W-:-:S04]  /*28e0*/  IMAD R15, R21, R12, RZ ;  /* 0x0000000c150f7224 */ /* 0x004fc800078e02ff */
[C---:B------:R-:W-:Y:S02]  /*28f0*/  IMAD R15, R20.reuse, R13, R15 ;  /* 0x0000000d140f7224 */ /* 0x040fe400078e020f */
[----:B------:R-:W-:Y:S01]  /*2900*/  IMAD.WIDE.U32 R12, R20, R12, R26 ;  /* 0x0000000c140c7225 */ /* 0x000fe200078e001a */
[----:B------:R-:W-:-:S04]  /*2910*/  IADD3 R26, P0, R6, UR18, RZ ;  /* 0x00000012061a7c10 */ /* 0x000fc8000ff1e0ff */
[----:B------:R-:W-:Y:S02]  /*2920*/  IADD3.X R27, R7, UR9, RZ, P0, !PT ;  /* 0x00000009071b7c10 */ /* 0x000fe400087fe4ff */
[----:B0-----:R-:W-:Y:S01]  /*2930*/  IADD3 R6, P0, R26, UR18, RZ ;  /* 0x000000121a067c10 */ /* 0x001fe2000ff1e0ff */
[----:B------:R-:W-:Y:S02]  /*2940*/  IMAD.IADD R13, R13, 0x1, R15 ;  /* 0x000000010d0d7824 */ /* 0x000fe400078e020f */
[----:B------:R-:W3:Y:S01]  /*2950*/  LDG.E.64 R20, desc[UR10][R26.64] ;  /* 0x0000000a1a147981 */ /* 0x000ee2000c1e1b00 */
[----:B------:R-:W-:Y:S01]  /*2960*/  IADD3.X R7, R27, UR9, RZ, P0, !PT ;  /* 0x000000091b077c10 */ /* 0x000fe200087fe4ff */
[----:B----4-:R-:W-:-:S04]  /*2970*/  IMAD R15, R17, R18, RZ ;  /* 0x00000012110f7224 */ /* 0x010fc800078e02ff */
[C---:B------:R-:W-:Y:S02]  /*2980*/  IMAD R15, R16.reuse, R19, R15 ;  /* 0x00000013100f7224 */ /* 0x040fe400078e020f */
[----:B------:R-:W-:Y:S02]  /*2990*/  IMAD.WIDE.U32 R18, R16, R18, R12 ;  /* 0x0000001210127225 */ /* 0x000fe400078e000c */
[----:B------:R-:W2:Y:S04]  /*29a0*/  LDL.64 R16, [UR16+0x50] ;  /* 0x00005010ff107983 */ /* 0x000ea80008100a00 */
[----:B------:R-:W2:Y:S01]  /*29b0*/  LDG.E.64 R12, desc[UR10][R6.64] ;  /* 0x0000000a060c7981 */ /* 0x000ea2000c1e1b00 */
[----:B------:R-:W-:Y:S01]  /*29c0*/  IADD3 R19, R19, R15, RZ ;  /* 0x0000000f13137210 */ /* 0x000fe20007ffe0ff */
[----:B------:R-:W-:Y:S01]  /*29d0*/  UIADD3 UR7, UP1, UR7, -0x8, URZ ;  /* 0xfffffff807077890 */ /* 0x000fe2000ff3e03f */
[----:B------:R-:W-:Y:S01]  /*29e0*/  PLOP3.LUT P0, PT, PT, PT, PT, 0x8, 0x0 ;  /* 0x000000000000781c */ /* 0x000fe20003f0e170 */
[----:B------:R-:W-:-:S02]  /*29f0*/  UIADD3 UR4, UP0, UR4, 0x8, URZ ;  /* 0x0000000804047890 */ /* 0x000fc4000ff1e03f */
[----:B------:R-:W-:Y:S02]  /*2a00*/  UIADD3.X UR8, UR8, -0x1, URZ, UP1, !UPT ;  /* 0xffffffff08087890 */ /* 0x000fe40008ffe43f */
[----:B------:R-:W-:Y:S01]  /*2a10*/  UIADD3.X UR5, URZ, UR5, URZ, UP0, !UPT ;  /* 0x000000053f057290 */ /* 0x000fe200087fe43f */
[-C--:B---3--:R-:W-:Y:S02]  /*2a20*/  IMAD R15, R21, R22.reuse, RZ ;  /* 0x00000016150f7224 */ /* 0x088fe400078e02ff */
[----:B------:R-:W-:-:S04]  /*2a30*/  IMAD.WIDE.U32 R18, R20, R22, R18 ;  /* 0x0000001614127225 */ /* 0x000fc800078e0012 */
[----:B------:R-:W-:-:S04]  /*2a40*/  IMAD R15, R20, R23, R15 ;  /* 0x00000017140f7224 */ /* 0x000fc800078e020f */
[----:B------:R-:W-:Y:S02]  /*2a50*/  IMAD.IADD R19, R19, 0x1, R15 ;  /* 0x0000000113137824 */ /* 0x000fe400078e020f */
[-C--:B--2---:R-:W-:Y:S02]  /*2a60*/  IMAD R13, R13, R16.reuse, RZ ;  /* 0x000000100d0d7224 */ /* 0x084fe400078e02ff */
[----:B------:R-:W-:Y:S01]  /*2a70*/  IMAD.WIDE.U32 R20, R12, R16, R18 ;  /* 0x000000100c147225 */ /* 0x000fe200078e0012 */
[----:B------:R-:W-:-:S03]  /*2a80*/  IADD3 R16, P2, R6, UR18, RZ ;  /* 0x0000001206107c10 */ /* 0x000fc6000ff5e0ff */
[----:B------:R-:W-:Y:S01]  /*2a90*/  IMAD R13, R12, R17, R13 ;  /* 0x000000110c0d7224 */ /* 0x000fe200078e020d */
[----:B------:R-:W-:-:S04]  /*2aa0*/  IADD3.X R17, R7, UR9, RZ, P2, !PT ;  /* 0x0000000907117c10 */ /* 0x000fc800097fe4ff */
[----:B------:R-:W-:-:S07]  /*2ab0*/  IADD3 R15, R21, R13, RZ ;  /* 0x0000000d150f7210 */ /* 0x000fce0007ffe0ff */
.L_x_1614:
[----:B------:R-:W-:-:S04]  /*2ac0*/  ISETP.NE.U32.AND P2, PT, RZ, UR7, PT ;  /* 0x00000007ff007c0c */ /* 0x000fc8000bf45070 */
[----:B------:R-:W-:-:S13]  /*2ad0*/  ISETP.NE.OR.EX P0, PT, RZ, UR8, P0, P2 ;  /* 0x00000008ff007c0c */ /* 0x000fda0008705720 */
[----:B------:R-:W-:Y:S05]  /*2ae0*/  @!P0 BRA `(.L_x_1610) ;  /* 0x0000000000b08947 */ /* 0x000fea0003800000 */
.L_x_1611:
[----:B------:R-:W-:Y:S01]  /*2af0*/  ULEA UR16, UR4, UR13, 0x3 ;  /* 0x0000000d04107291 */ /* 0x000fe2000f8e183f */
[----:B------:R-:W2:Y:S01]  /*2b00*/  LDG.E.64 R12, desc[UR10][R16.64] ;  /* 0x0000000a100c7981 */ /* 0x000ea2000c1e1b00 */
[----:B------:R-:W-:Y:S02]  /*2b10*/  UIMAD.WIDE.U32 UR18, UR14, 0x8, URZ ;  /* 0x000000080e1278a5 */ /* 0x000fe4000f8e003f */
[----:B------:R-:W-:-:S04]  /*2b20*/  USHF.L.U32 UR9, UR15, 0x3, URZ ;  /* 0x000000030f097899 */ /* 0x000fc8000800063f */
[----:B------:R-:W-:Y:S01]  /*2b30*/  UIADD3 UR9, UR19, UR9, URZ ;  /* 0x0000000913097290 */ /* 0x000fe2000fffe03f */
[----:B------:R-:W2:Y:S01]  /*2b40*/  LDL.64 R18, [UR16+0x18] ;  /* 0x00001810ff127983 */ /* 0x000ea20008100a00 */
[----:B------:R-:W-:-:S03]  /*2b50*/  IADD3 R6, P0, R16, UR18, RZ ;  /* 0x0000001210067c10 */ /* 0x000fc6000ff1e0ff */
[----:B------:R-:W3:Y:S01]  /*2b60*/  LDL.64 R22, [UR16+0x20] ;  /* 0x00002010ff167983 */ /* 0x000ee20008100a00 */
[----:B------:R-:W-:Y:S01]  /*2b70*/  IADD3.X R7, R17, UR9, RZ, P0, !PT ;  /* 0x0000000911077c10 */ /* 0x000fe200087fe4ff */
[----:B------:R-:W-:Y:S02]  /*2b80*/  IMAD.MOV.U32 R21, RZ, RZ, R15 ;  /* 0x000000ffff157224 */ /* 0x000fe400078e000f */
[----:B------:R-:W4:Y:S04]  /*2b90*/  LDL.64 R28, [UR16+0x28] ;  /* 0x00002810ff1c7983 */ /* 0x000f280008100a00 */
[----:B------:R-:W3:Y:S01]  /*2ba0*/  LDG.E.64 R16, desc[UR10][R6.64] ;  /* 0x0000000a06107981 */ /* 0x000ee2000c1e1b00 */
[----:B------:R-:W-:-:S04]  /*2bb0*/  IADD3 R26, P0, R6, UR18, RZ ;  /* 0x00000012061a7c10 */ /* 0x000fc8000ff1e0ff */
[----:B------:R-:W-:Y:S01]  /*2bc0*/  IADD3.X R27, R7, UR9, RZ, P0, !PT ;  /* 0x00000009071b7c10 */ /* 0x000fe200087fe4ff */
[-C--:B--2---:R-:W-:Y:S02]  /*2bd0*/  IMAD R13, R13, R18.reuse, RZ ;  /* 0x000000120d0d7224 */ /* 0x084fe400078e02ff */
[----:B------:R-:W-:-:S04]  /*2be0*/  IMAD.WIDE.U32 R20, R12, R18, R20 ;  /* 0x000000120c147225 */ /* 0x000fc800078e0014 */
[----:B------:R-:W-:Y:S01]  /*2bf0*/  IMAD R13, R12, R19, R13 ;  /* 0x000000130c0d7224 */ /* 0x000fe200078e020d */
[----:B------:R-:W-:Y:S01]  /*2c00*/  IADD3 R12, P0, R26, UR18, RZ ;  /* 0x000000121a0c7c10 */ /* 0x000fe2000ff1e0ff */
[----:B------:R-:W4:Y:S03]  /*2c10*/  LDG.E.64 R18, desc[UR10][R26.64] ;  /* 0x0000000a1a127981 */ /* 0x000f26000c1e1b00 */
[----:B------:R-:W-:Y:S01]  /*2c20*/  IADD3 R21, R21, R13, RZ ;  /* 0x0000000d15157210 */ /* 0x000fe20007ffe0ff */
[-C--:B---3--:R-:W-:Y:S01]  /*2c30*/  IMAD R15, R17, R22.reuse, RZ ;  /* 0x00000016110f7224 */ /* 0x088fe200078e02ff */
[----:B------:R-:W-:Y:S01]  /*2c40*/  IADD3.X R13, R27, UR9, RZ, P0, !PT ;  /* 0x000000091b0d7c10 */ /* 0x000fe200087fe4ff */
[----:B------:R-:W-:-:S03]  /*2c50*/  IMAD.WIDE.U32 R6, R16, R22, R20 ;  /* 0x0000001610067225 */ /* 0x000fc600078e0014 */
[----:B------:R-:W2:Y:S01]  /*2c60*/  LDL.64 R20, [UR16+0x30] ;  /* 0x00003010ff147983 */ /* 0x000ea20008100a00 */
[----:B------:R-:W-:-:S03]  /*2c70*/  IMAD R15, R16, R23, R15 ;  /* 0x00000017100f7224 */ /* 0x000fc600078e020f */
[----:B------:R-:W2:Y:S01]  /*2c80*/  LDG.E.64 R16, desc[UR10][R12.64] ;  /* 0x0000000a0c107981 */ /* 0x000ea2000c1e1b00 */
[----:B------:R-:W-:Y:S01]  /*2c90*/  UIADD3 UR7, UP0, UR7, -0x4, URZ ;  /* 0xfffffffc07077890 */ /* 0x000fe2000ff1e03f */
[----:B------:R-:W-:-:S03]  /*2ca0*/  IMAD.IADD R7, R7, 0x1, R15 ;  /* 0x0000000107077824 */ /* 0x000fc600078e020f */
[----:B------:R-:W-:Y:S02]  /*2cb0*/  UIADD3.X UR8, UR8, -0x1, URZ, UP0, !UPT ;  /* 0xffffffff08087890 */ /* 0x000fe400087fe43f */
[----:B------:R-:W-:-:S04]  /*2cc0*/  ISETP.NE.U32.AND P0, PT, RZ, UR7, PT ;  /* 0x00000007ff007c0c */ /* 0x000fc8000bf05070 */
[----:B------:R-:W-:Y:S01]  /*2cd0*/  ISETP.NE.AND.EX P0, PT, RZ, UR8, PT, P0 ;  /* 0x00000008ff007c0c */ /* 0x000fe2000bf05300 */
[----:B------:R-:W-:-:S04]  /*2ce0*/  UIADD3 UR4, UP0, UR4, 0x4, URZ ;  /* 0x0000000404047890 */ /* 0x000fc8000ff1e03f */
[----:B------:R-:W-:Y:S01]  /*2cf0*/  UIADD3.X UR5, URZ, UR5, URZ, UP0, !UPT ;  /* 0x000000053f057290 */ /* 0x000fe200087fe43f */
[-C--:B----4-:R-:W-:Y:S02]  /*2d00*/  IMAD R15, R19, R28.reuse, RZ ;  /* 0x0000001c130f7224 */ /* 0x090fe400078e02ff */
[----:B------:R-:W-:-:S04]  /*2d10*/  IMAD.WIDE.U32 R6, R18, R28, R6 ;  /* 0x0000001c12067225 */ /* 0x000fc800078e0006 */
[----:B------:R-:W-:-:S05]  /*2d20*/  IMAD R15, R18, R29, R15 ;  /* 0x0000001d120f7224 */ /* 0x000fca00078e020f */
        /* <DEDUP_REMOVED lines=8> */
.L_x_1610:
        /* <DEDUP_REMOVED lines=17> */
[----:B------:R-:W-:Y:S01]  /*2ec0*/  ISETP.NE.U32.AND P0, PT, R16, 0x1, PT ;  /* 0x000000011000780c */ /* 0x000fe20003f05070 */
[----:B------:R-:W-:-:S03]  /*2ed0*/  IMAD.MOV.U32 R21, RZ, RZ, R15 ;  /* 0x000000ffff157224 */ /* 0x000fc600078e000f */
[----:B------:R-:W-:Y:S01]  /*2ee0*/  ISETP.NE.AND.EX P0, PT, RZ, RZ, PT, P0 ;  /* 0x000000ffff00720c */ /* 0x000fe20003f05300 */
[-C--:B--2---:R-:W-:Y:S02]  /*2ef0*/  IMAD R17, R13, R6.reuse, RZ ;  /* 0x000000060d117224 */ /* 0x084fe400078e02ff */
[----:B------:R-:W-:-:S04]  /*2f00*/  IMAD.WIDE.U32 R20, R12, R6, R20 ;  /* 0x000000060c147225 */ /* 0x000fc800078e0014 */
[----:B------:R-:W-:-:S05]  /*2f10*/  IMAD R17, R12, R7, R17 ;  /* 0x000000070c117224 */ /* 0x000fca00078e0211 */
[----:B------:R-:W-:Y:S01]  /*2f20*/  IADD3 R15, R21, R17, RZ ;  /* 0x00000011150f7210 */ /* 0x000fe20007ffe0ff */
[----:B------:R-:W-:Y:S06]  /*2f30*/  @!P0 BRA `(.L_x_1609) ;  /* 0x0000000000788947 */ /* 0x000fec0003800000 */
[----:B------:R-:W-:Y:S01]  /*2f40*/  ULDC.64 UR8, c[0x0][0x270] ;  /* 0x00009c0000087ab9 */ /* 0x000fe20000000a00 */
[----:B------:R-:W-:Y:S01]  /*2f50*/  ISETP.NE.U32.AND P0, PT, R16, 0x2, PT ;  /* 0x000000021000780c */ /* 0x000fe20003f05070 */
[----:B------:R-:W-:Y:S02]  /*2f60*/  UIMAD.WIDE.U32 UR4, UR4, UR14, UR8 ;  /* 0x0000000e040472a5 */ /* 0x000fe4000f8e0008 */
[----:B------:R-:W-:Y:S01]  /*2f70*/  IMAD.U32 R13, RZ, RZ, UR14 ;  /* 0x0000000eff0d7e24 */ /* 0x000fe2000f8e00ff */
[----:B------:R-:W-:Y:S01]  /*2f80*/  MOV R7, UR14 ;  /* 0x0000000e00077c02 */ /* 0x000fe20008000f00 */
[----:B------:R-:W-:Y:S01]  /*2f90*/  IMAD.U32 R6, RZ, RZ, UR15 ;  /* 0x0000000fff067e24 */ /* 0x000fe2000f8e00ff */
[----:B------:R-:W-:Y:S02]  /*2fa0*/  ISETP.NE.AND.EX P0, PT, RZ, RZ, PT, P0 ;  /* 0x000000ffff00720c */ /* 0x000fe40003f05300 */
[----:B------:R-:W-:Y:S01]  /*2fb0*/  IADD3 R4, P2, R2, UR4, RZ ;  /* 0x0000000402047c10 */ /* 0x000fe2000ff5e0ff */
[----:B------:R-:W-:Y:S01]  /*2fc0*/  IMAD.U32 R2, RZ, RZ, UR4 ;  /* 0x00000004ff027e24 */ /* 0x000fe2000f8e00ff */
[----:B------:R-:W-:-:S04]  /*2fd0*/  MOV R3, UR5 ;  /* 0x0000000500037c02 */ /* 0x000fc80008000f00 */
[----:B------:R-:W-:Y:S02]  /*2fe0*/  IADD3.X R3, R5, UR7, R3, P2, !PT ;  /* 0x0000000705037c10 */ /* 0x000fe400097fe403 */
[----:B------:R-:W-:-:S04]  /*2ff0*/  LEA R16, P2, R4, UR18, 0x3 ;  /* 0x0000001204107c11 */ /* 0x000fc8000f8418ff */
[----:B------:R-:W-:Y:S02]  /*3000*/  LEA.HI.X R17, R4, UR19, R3, 0x3, P2 ;  /* 0x0000001304117c11 */ /* 0x000fe400090f1c03 */
[----:B------:R-:W2:Y:S01]  /*3010*/  LDL.64 R4, [UR16+0x20] ;  /* 0x00002010ff047983 */ /* 0x000ea20008100a00 */
[----:B------:R-:W-:-:S03]  /*3020*/  @P0 LEA R12, P2, R13, R16, 0x3 ;  /* 0x000000100d0c0211 */ /* 0x000fc600078418ff */
[----:B------:R-:W2:Y:S01]  /*3030*/  LDG.E.64 R2, desc[UR10][R16.64] ;  /* 0x0000000a10027981 */ /* 0x000ea2000c1e1b00 */
[----:B------:R-:W-:-:S03]  /*3040*/  @P0 LEA.HI.X R13, R7, R17, R6, 0x3, P2 ;  /* 0x00000011070d0211 */ /* 0x000fc600010f1c06 */
[----:B------:R-:W3:Y:S04]  /*3050*/  @P0 LDL.64 R6, [UR16+0x28] ;  /* 0x00002810ff060983 */ /* 0x000ee80008100a00 */
[----:B------:R-:W3:Y:S01]  /*3060*/  @P0 LDG.E.64 R12, desc[UR10][R12.64] ;  /* 0x0000000a0c0c0981 */ /* 0x000ee2000c1e1b00 */
[----:B------:R-:W-:Y:S01]  /*3070*/  MOV R21, R15 ;  /* 0x0000000f00157202 */ /* 0x000fe20000000f00 */
[-C--:B--2---:R-:W-:Y:S02]  /*3080*/  IMAD R3, R3, R4.reuse, RZ ;  /* 0x0000000403037224 */ /* 0x084fe400078e02ff */
[----:B------:R-:W-:-:S04]  /*3090*/  IMAD.WIDE.U32 R20, R2, R4, R20 ;  /* 0x0000000402147225 */ /* 0x000fc800078e0014 */
[----:B------:R-:W-:Y:S02]  /*30a0*/  IMAD R3, R2, R5, R3 ;  /* 0x0000000502037224 */ /* 0x000fe400078e0203 */
[----:B---3--:R-:W-:Y:S02]  /*30b0*/  @P0 IMAD R5, R13, R6, RZ ;  /* 0x000000060d050224 */ /* 0x008fe400078e02ff */
[----:B------:R-:W-:Y:S02]  /*30c0*/  IMAD.IADD R15, R21, 0x1, R3 ;  /* 0x00000001150f7824 */ /* 0x000fe400078e0203 */
[----:B------:R-:W-:-:S03]  /*30d0*/  @P0 IMAD R5, R12, R7, R5 ;  /* 0x000000070c050224 */ /* 0x000fc600078e0205 */
[----:B------:R-:W-:-:S03]  /*30e0*/  @P0 MOV R21, R15 ;  /* 0x0000000f00150202 */ /* 0x000fc60000000f00 */
[----:B------:R-:W-:-:S04]  /*30f0*/  @P0 IMAD.WIDE.U32 R6, R12, R6, R20 ;  /* 0x000000060c060225 */ /* 0x000fc800078e0014 */
[----:B------:R-:W-:Y:S01]  /*3100*/  @P0 IMAD.IADD R15, R7, 0x1, R5 ;  /* 0x00000001070f0824 */ /* 0x000fe200078e0205 */
[----:B------:R-:W-:-:S07]  /*3110*/  @P0 MOV R20, R6 ;  /* 0x0000000600140202 */ /* 0x000fce0000000f00 */
.L_x_1609:
[----:B------:R-:W-:Y:S05]  /*3120*/  BSYNC B0 ;  /* 0x0000000000007941 */ /* 0x000fea0003800000 */
.L_x_1608:
[----:B---3--:R-:W-:Y:S01]  /*3130*/  VIADD R2, R0, 0x100 ;  /* 0x0000010000027836 */ /* 0x008fe20000000000 */
[----:B------:R-:W-:Y:S01]  /*3140*/  BSSY B0, `(.L_x_1615) ;  /* 0x000016f000007945 */ /* 0x000fe20003800000 */
[----:B------:R-:W-:-:S03]  /*3150*/  IMAD.MOV.U32 R3, RZ, RZ, R15 ;  /* 0x000000ffff037224 */ /* 0x000fc600078e000f */
[----:B------:R-:W-:Y:S02]  /*3160*/  ISETP.GE.AND P0, PT, R2, UR6, PT ;  /* 0x0000000602007c0c */ /* 0x000fe4000bf06270 */
[----:B------:R-:W-:-:S11]  /*3170*/  MOV R2, R20 ;  /* 0x0000001400027202 */ /* 0x000fd60000000f00 */
[----:B------:R-:W-:Y:S05]  /*3180*/  @P0 BRA `(.L_x_1616) ;  /* 0x0000001400a80947 */ /* 0x000fea0003800000 */
[----:B------:R-:W-:Y:S01]  /*3190*/  ULDC.64 UR8, c[0x0][0x228] ;  /* 0x00008a0000087ab9 */ /* 0x000fe20000000a00 */
[----:B------:R-:W-:Y:S01]  /*31a0*/  ULDC.64 UR4, c[0x0][0x220] ;  /* 0x0000880000047ab9 */ /* 0x000fe20000000a00 */
[----:B------:R-:W-:Y:S01]  /*31b0*/  UISETP.GE.U32.AND UP0, UPT, UR8, 0x1, UPT ;  /* 0x000000010800788c */ /* 0x000fe2000bf06070 */
[----:B-----5:R-:W-:Y:S01]  /*31c0*/  IMAD R7, R11, UR4, RZ ;  /* 0x000000040b077c24 */ /* 0x020fe2000f8e02ff */
        /* <DEDUP_REMOVED lines=8> */
[----:B------:R-:W-:Y:S01]  /*3250*/  IADD3 R7, R5, R7, RZ ;  /* 0x0000000705077210 */ /* 0x000fe20007ffe0ff */
[----:B------:R-:W-:Y:S01]  /*3260*/  ULOP3.LUT UR7, UR8, 0x3, URZ, 0xc0, !UPT ;  /* 0x0000000308077892 */ /* 0x000fe2000f8ec03f */
[----:B------:R-:W-:Y:S01]  /*3270*/  IMAD.MOV.U32 R20, RZ, RZ, RZ ;  /* 0x000000ffff147224 */ /* 0x000fe200078e00ff */
[----:B------:R-:W-:Y:S01]  /*3280*/  UIADD3.X UR5, UR9, -0x1, URZ, UP0, !UPT ;  /* 0xffffffff09057890 */ /* 0x000fe200087fe43f */
[----:B------:R-:W-:Y:S01]  /*3290*/  MOV R15, RZ ;  /* 0x000000ff000f7202 */ /* 0x000fe20000000f00 */
        /* <DEDUP_REMOVED lines=14> */
[----:B------:R-:W-:Y:S01]  /*3380*/  IMAD.U32 R10, RZ, RZ, UR8 ;  /* 0x00000008ff0a7e24 */ /* 0x000fe2000f8e00ff */
[----:B------:R-:W-:-:S04]  /*3390*/  UMOV UR5, URZ ;  /* 0x0000003f00057c82 */ /* 0x000fc80008000000 */
        /* <DEDUP_REMOVED lines=8> */
.L_x_1620:
        /* <DEDUP_REMOVED lines=10> */
[----:B------:R-:W-:Y:S02]  /*34c0*/  IADD3 R28, P2, R22, UR18, RZ ;  /* 0x00000012161c7c10 */ /* 0x000fe4000ff5e0ff */
[----:B------:R-:W-:Y:S02]  /*34d0*/  MOV R21, R15 ;  /* 0x0000000f00157202 */ /* 0x000fe40000000f00 */
        /* <DEDUP_REMOVED lines=8> */
[----:B------:R-:W-:Y:S02]  /*3560*/  IMAD.IADD R21, R21, 0x1, R15 ;  /* 0x0000000115157824 */ /* 0x000fe400078e020f */
[-C--:B---3--:R-:W-:Y:S02]  /*3570*/  IMAD R15, R17, R10.reuse, RZ ;  /* 0x0000000a110f7224 */ /* 0x088fe400078e02ff */
[----:B------:R-:W-:-:S02]  /*3580*/  IMAD.WIDE.U32 R22, R16, R10, R20 ;  /* 0x0000000a10167225 */ /* 0x000fc400078e0014 */
[----:B------:R-:W3:Y:S02]  /*3590*/  LDL.64 R20, [UR16+0x30] ;  /* 0x00003010ff147983 */ /* 0x000ee40008100a00 */
[----:B------:R-:W-:Y:S02]  /*35a0*/  IMAD R15, R16, R11, R15 ;  /* 0x0000000b100f7224 */ /* 0x000fe400078e020f */
[----:B------:R0:W3:Y:S01]  /*35b0*/  LDG.E.64 R10, desc[UR10][R26.64] ;  /* 0x0000000a1a0a7981 */ /* 0x0000e2000c1e1b00 */
[----:B------:R-:W-:Y:S02]  /*35c0*/  IADD3 R16, P2, R26, UR18, RZ ;  /* 0x000000121a107c10 */ /* 0x000fe4000ff5e0ff */
[----:B------:R-:W-:Y:S02]  /*35d0*/  IADD3 R23, R23, R15, RZ ;  /* 0x0000000f17177210 */ /* 0x000fe40007ffe0ff */
        /* <DEDUP_REMOVED lines=8> */
[----:B------:R-:W-:Y:S02]  /*3660*/  IMAD.IADD R13, R13, 0x1, R15 ;  /* 0x000000010d0d7824 */ /* 0x000fe400078e020f */
[----:B---3--:R-:W-:-:S04]  /*3670*/  IMAD R15, R11, R20, RZ ;  /* 0x000000140b0f7224 */ /* 0x008fc800078e02ff */
[C---:B------:R-:W-:Y:S02]  /*3680*/  IMAD R15, R10.reuse, R21, R15 ;  /* 0x000000150a0f7224 */ /* 0x040fe400078e020f */
[----:B------:R-:W-:Y:S02]  /*3690*/  IMAD.WIDE.U32 R20, R10, R20, R12 ;  /* 0x000000140a147225 */ /* 0x000fe400078e000c */
[----:B------:R-:W3:Y:S04]  /*36a0*/  LDL.64 R10, [UR16+0x40] ;  /* 0x00004010ff0a7983 */ /* 0x000ee80008100a00 */
[----:B------:R1:W3:Y:S01]  /*36b0*/  LDG.E.64 R12, desc[UR10][R26.64] ;  /* 0x0000000a1a0c7981 */ /* 0x0002e2000c1e1b00 */
[----:B0-----:R-:W-:Y:S02]  /*36c0*/  IADD3 R16, P2, R26, UR18, RZ ;  /* 0x000000121a107c10 */ /* 0x001fe4000ff5e0ff */
[----:B------:R-:W-:-:S02]  /*36d0*/  IADD3 R21, R21, R15, RZ ;  /* 0x0000000f15157210 */ /* 0x000fc40007ffe0ff */
        /* <DEDUP_REMOVED lines=8> */
[----:B------:R-:W-:Y:S02]  /*3760*/  IMAD.IADD R23, R23, 0x1, R15 ;  /* 0x0000000117177824 */ /* 0x000fe400078e020f */
[----:B---3--:R-:W-:-:S02]  /*3770*/  IMAD R13, R13, R10, RZ ;  /* 0x0000000a0d0d7224 */ /* 0x008fc400078e02ff */
[C---:B------:R-:W-:Y:S02]  /*3780*/  IMAD.WIDE.U32 R28, R12.reuse, R10, R22 ;  /* 0x0000000a0c1c7225 */ /* 0x040fe400078e0016 */
[----:B------:R0:W3:Y:S02]  /*3790*/  LDG.E.64 R22, desc[UR10][R26.64] ;  /* 0x0000000a1a167981 */ /* 0x0000e4000c1e1b00 */
[----:B------:R-:W-:Y:S02]  /*37a0*/  IMAD R11, R12, R11, R13 ;  /* 0x0000000b0c0b7224 */ /* 0x000fe400078e020d */
[----:B------:R-:W3:Y:S01]  /*37b0*/  LDL.64 R12, [UR16+0x50] ;  /* 0x00005010ff0c7983 */ /* 0x000ee20008100a00 */
[----:B------:R-:W-:Y:S02]  /*37c0*/  IADD3 R10, P2, R26, UR18, RZ ;  /* 0x000000121a0a7c10 */ /* 0x000fe4000ff5e0ff */
[----:B------:R-:W-:Y:S01]  /*37d0*/  IADD3 R29, R29, R11, RZ ;  /* 0x0000000b1d1d7210 */ /* 0x000fe20007ffe0ff */
[----:B------:R-:W4:Y:S01]  /*37e0*/  LDL.64 R16, [UR16+0x58] ;  /* 0x00005810ff107983 */ /* 0x000f220008100a00 */
[----:B------:R-:W-:-:S02]  /*37f0*/  IADD3.X R11, R27, UR9, RZ, P2, !PT ;  /* 0x000000091b0b7c10 */ /* 0x000fc400097fe4ff */
[----:B0-----:R-:W-:-:S04]  /*3800*/  IADD3 R26, P2, R10, UR18, RZ ;  /* 0x000000120a1a7c10 */ /* 0x001fc8000ff5e0ff */
[----:B------:R-:W-:Y:S01]  /*3810*/  IADD3.X R27, R11, UR9, RZ, P2, !PT ;  /* 0x000000090b1b7c10 */ /* 0x000fe200097fe4ff */
[----:B--2---:R-:W-:-:S04]  /*3820*/  IMAD R15, R21, R18, RZ ;  /* 0x00000012150f7224 */ /* 0x004fc800078e02ff */
[C---:B------:R-:W-:Y:S02]  /*3830*/  IMAD R15, R20.reuse, R19, R15 ;  /* 0x00000013140f7224 */ /* 0x040fe400078e020f */
[----:B------:R-:W-:Y:S02]  /*3840*/  IMAD.WIDE.U32 R20, R20, R18, R28 ;  /* 0x0000001214147225 */ /* 0x000fe400078e001c */
[----:B------:R0:W4:Y:S02]  /*3850*/  LDG.E.64 R18, desc[UR10][R10.64] ;  /* 0x0000000a0a127981 */ /* 0x000124000c1e1b00 */
[----:B------:R-:W-:Y:S02]  /*3860*/  IMAD.IADD R21, R21, 0x1, R15 ;  /* 0x0000000115157824 */ /* 0x000fe400078e020f */
[-C--:B---3--:R-:W-:Y:S02]  /*3870*/  IMAD R15, R23, R12.reuse, RZ ;  /* 0x0000000c170f7224 */ /* 0x088fe400078e02ff */
[----:B------:R-:W-:-:S02]  /*3880*/  IMAD.WIDE.U32 R28, R22, R12, R20 ;  /* 0x0000000c161c7225 */ /* 0x000fc400078e0014 */
[----:B------:R-:W2:Y:S02]  /*3890*/  LDL.64 R20, [UR16+0x60] ;  /* 0x00006010ff147983 */ /* 0x000ea40008100a00 */
[----:B------:R-:W-:Y:S02]  /*38a0*/  IMAD R13, R22, R13, R15 ;  /* 0x0000000d160d7224 */ /* 0x000fe400078e020f */
[----:B------:R-:W2:Y:S01]  /*38b0*/  LDG.E.64 R22, desc[UR10][R26.64] ;  /* 0x0000000a1a167981 */ /* 0x000ea2000c1e1b00 */
[----:B0-----:R-:W-:Y:S02]  /*38c0*/  IADD3 R10, P2, R26, UR18, RZ ;  /* 0x000000121a0a7c10 */ /* 0x001fe4000ff5e0ff */
[----:B------:R-:W-:Y:S02]  /*38d0*/  IADD3 R29, R29, R13, RZ ;  /* 0x0000000d1d1d7210 */ /* 0x000fe40007ffe0ff */
[----:B------:R-:W-:Y:S01]  /*38e0*/  IADD3.X R11, R27, UR9, RZ, P2, !PT ;  /* 0x000000091b0b7c10 */ /* 0x000fe200097fe4ff */
[----:B----4-:R-:W-:-:S02]  /*38f0*/  IMAD R13, R19, R16, RZ ;  /* 0x00000010130d7224 */ /* 0x010fc400078e02ff */
[----:B------:R-:W-:-:S04]  /*3900*/  IMAD.WIDE.U32 R28, R18, R16, R28 ;  /* 0x00000010121c7225 */ /* 0x000fc800078e001c */
[----:B------:R-:W-:Y:S02]  /*3910*/  IMAD R12, R18, R17, R13 ;  /* 0x00000011120c7224 */ /* 0x000fe400078e020d */
[----:B------:R-:W3:Y:S02]  /*3920*/  LDL.64 R16, [UR16+0x68] ;  /* 0x00006810ff107983 */ /* 0x000ee40008100a00 */
[----:B------:R-:W-:Y:S01]  /*3930*/  IMAD.IADD R29, R29, 0x1, R12 ;  /* 0x000000011d1d7824 */ /* 0x000fe200078e020c */
[----:B------:R-:W-:Y:S01]  /*3940*/  IADD3 R12, P2, R10, UR18, RZ ;  /* 0x000000120a0c7c10 */ /* 0x000fe2000ff5e0ff */
[----:B------:R0:W3:Y:S01]  /*3950*/  LDG.E.64 R18, desc[UR10][R10.64] ;  /* 0x0000000a0a127981 */ /* 0x0000e2000c1e1b00 */
[-C--:B--2---:R-:W-:Y:S02]  /*3960*/  IMAD R15, R23, R20.reuse, RZ ;  /* 0x00000014170f7224 */ /* 0x084fe400078e02ff */
[----:B------:R-:W-:Y:S01]  /*3970*/  IADD3.X R13, R11, UR9, RZ, P2, !PT ;  /* 0x000000090b0d7c10 */ /* 0x000fe200097fe4ff */
[----:B------:R-:W-:-:S04]  /*3980*/  IMAD.WIDE.U32 R28, R22, R20, R28 ;  /* 0x00000014161c7225 */ /* 0x000fc800078e001c */
[----:B------:R-:W-:Y:S02]  /*3990*/  IMAD R15, R22, R21, R15 ;  /* 0x00000015160f7224 */ /* 0x000fe400078e020f */
[----:B------:R-:W2:Y:S04]  /*39a0*/  LDL.64 R20, [UR16+0x70] ;  /* 0x00007010ff147983 */ /* 0x000ea80008100a00 */
[----:B------:R1:W2:Y:S01]  /*39b0*/  LDG.E.64 R22, desc[UR10][R12.64] ;  /* 0x0000000a0c167981 */ /* 0x0002a2000c1e1b00 */
        /* <DEDUP_REMOVED lines=8> */
[----:B------:R-:W3:Y:S04]  /*3a40*/  LDL.64 R16, [UR16+0x78] ;  /* 0x00007810ff107983 */ /* 0x000ee80008100a00 */
[----:B------:R0:W3:Y:S01]  /*3a50*/  LDG.E.64 R18, desc[UR10][R10.64] ;  /* 0x0000000a0a127981 */ /* 0x0000e2000c1e1b00 */
[----:B------:R-:W-:Y:S02]  /*3a60*/  IMAD.IADD R29, R29, 0x1, R15 ;  /* 0x000000011d1d7824 */ /* 0x000fe400078e020f */
[-C--:B--2---:R-:W-:Y:S02]  /*3a70*/  IMAD R15, R23, R20.reuse, RZ ;  /* 0x00000014170f7224 */ /* 0x084fe400078e02ff */
        /* <DEDUP_REMOVED lines=12> */
[----:B------:R-:W3:Y:S02]  /*3b40*/  LDL.64 R18, [UR16+0x88] ;  /* 0x00008810ff127983 */ /* 0x000ee40008100a00 */
[----:B------:R-:W-:Y:S02]  /*3b50*/  IMAD.IADD R27, R27, 0x1, R15 ;  /* 0x000000011b1b7824 */ /* 0x000fe400078e020f */
[----:B------:R-:W3:Y:S01]  /*3b60*/  LDG.E.64 R16, desc[UR10][R10.64] ;  /* 0x0000000a0a107981 */ /* 0x000ee2000c1e1b00 */
[-C--:B--2---:R-:W-:Y:S02]  /*3b70*/  IMAD R15, R23, R20.reuse, RZ ;  /* 0x00000014170f7224 */ /* 0x084fe400078e02ff */
[----:B------:R-:W-:-:S04]  /*3b80*/  IMAD.WIDE.U32 R26, R22, R20, R26 ;  /* 0x00000014161a7225 */ /* 0x000fc800078e001a */
[----:B------:R-:W-:Y:S02]  /*3b90*/  IMAD R15, R22, R21, R15 ;  /* 0x00000015160f7224 */ /* 0x000fe400078e020f */
[----:B------:R-:W2:Y:S04]  /*3ba0*/  LDL.64 R22, [UR16+0x90] ;  /* 0x00009010ff167983 */ /* 0x000ea80008100a00 */
[----:B------:R-:W2:Y:S01]  /*3bb0*/  LDG.E.64 R20, desc[UR10][R12.64] ;  /* 0x0000000a0c147981 */ /* 0x000ea2000c1e1b00 */
        /* <DEDUP_REMOVED lines=8> */
[----:B---3--:R-:W-:-:S04]  /*3c40*/  IMAD R15, R17, R18, RZ ;  /* 0x00000012110f7224 */ /* 0x008fc800078e02ff */
[C---:B------:R-:W-:Y:S02]  /*3c50*/  IMAD R15, R16.reuse, R19, R15 ;  /* 0x00000013100f7224 */ /* 0x040fe400078e020f */
[----:B------:R-:W-:-:S04]  /*3c60*/  IMAD.WIDE.U32 R16, R16, R18, R26 ;  /* 0x0000001210107225 */ /* 0x000fc800078e001a */
[----:B------:R-:W-:Y:S02]  /*3c70*/  IMAD.IADD R17, R17, 0x1, R15 ;  /* 0x0000000111117824 */ /* 0x000fe400078e020f */
[----:B--2---:R-:W-:-:S04]  /*3c80*/  IMAD R11, R21, R22, RZ ;  /* 0x00000016150b7224 */ /* 0x004fc800078e02ff */
[C---:B------:R-:W-:Y:S02]  /*3c90*/  IMAD R11, R20.reuse, R23, R11 ;  /* 0x00000017140b7224 */ /* 0x040fe400078e020b */
[----:B------:R-:W-:Y:S01]  /*3ca0*/  IMAD.WIDE.U32 R20, R20, R22, R16 ;  /* 0x0000001614147225 */ /* 0x000fe200078e0010 */
[----:B------:R-:W-:-:S04]  /*3cb0*/  IADD3 R16, P2, R12, UR18, RZ ;  /* 0x000000120c107c10 */ /* 0x000fc8000ff5e0ff */
[----:B------:R-:W-:Y:S02]  /*3cc0*/  IADD3.X R17, R13, UR9, RZ, P2, !PT ;  /* 0x000000090d117c10 */ /* 0x000fe400097fe4ff */
[----:B------:R-:W-:Y:S01]  /*3cd0*/  IADD3 R15, R21, R11, RZ ;  /* 0x0000000b150f7210 */ /* 0x000fe20007ffe0ff */
[----:B------:R-:W-:Y:S06]  /*3ce0*/  @P3 BRA `(.L_x_1620) ;  /* 0xfffffff400cc3947 */ /* 0x000fec000383ffff */
.L_x_1619:
[----:B------:R-:W-:-:S04]  /*3cf0*/  UISETP.GT.U32.AND UP0, UPT, UR7, 0x4, UPT ;  /* 0x000000040700788c */ /* 0x000fc8000bf04070 */
[----:B------:R-:W-:-:S06]  /*3d00*/  UISETP.GT.AND.EX UP0, UPT, UR8, URZ, UPT, UP0 ;  /* 0x0000003f0800728c */ /* 0x000fcc000bf04300 */
[----:B------:R-:W-:-:S13]  /*3d10*/  PLOP3.LUT P2, PT, PT, PT, UP0, 0x80, 0x0 ;  /* 0x000000000000781c */ /* 0x000fda0003f4f008 */
[----:B------:R-:W-:Y:S05]  /*3d20*/  @!P2 BRA `(.L_x_1621) ;  /* 0x000000040028a947 */ /* 0x000fea0003800000 */
[----:B------:R-:W-:Y:S01]  /*3d30*/  ULEA UR16, UR4, UR13, 0x3 ;  /* 0x0000000d04107291 */ /* 0x000fe2000f8e183f */
[----:B------:R-:W2:Y:S01]  /*3d40*/  LDG.E.64 R12, desc[UR10][R16.64] ;  /* 0x0000000a100c7981 */ /* 0x000ea2000c1e1b00 */
[----:B------:R-:W-:-:S07]  /*3d50*/  USHF.L.U32 UR9, UR15, 0x3, URZ ;  /* 0x000000030f097899 */ /* 0x000fce000800063f */
[----:B------:R-:W2:Y:S01]  /*3d60*/  LDL.64 R10, [UR16+0x18] ;  /* 0x00001810ff0a7983 */ /* 0x000ea20008100a00 */
[----:B------:R-:W-:-:S04]  /*3d70*/  UIMAD.WIDE.U32 UR18, UR14, 0x8, URZ ;  /* 0x000000080e1278a5 */ /* 0x000fc8000f8e003f */
[----:B------:R-:W-:Y:S02]  /*3d80*/  UIADD3 UR9, UR19, UR9, URZ ;  /* 0x0000000913097290 */ /* 0x000fe4000fffe03f */
[----:B------:R-:W-:-:S04]  /*3d90*/  IADD3 R26, P0, R16, UR18, RZ ;  /* 0x00000012101a7c10 */ /* 0x000fc8000ff1e0ff */
[----:B------:R-:W-:Y:S02]  /*3da0*/  IADD3.X R27, R17, UR9, RZ, P0, !PT ;  /* 0x00000009111b7c10 */ /* 0x000fe400087fe4ff */
[----:B------:R-:W3:Y:S04]  /*3db0*/  LDL.64 R16, [UR16+0x20] ;  /* 0x00002010ff107983 */ /* 0x000ee80008100a00 */
        /* <DEDUP_REMOVED lines=10> */
[----:B------:R0:W2:Y:S01]  /*3e60*/  LDG.E.64 R12, desc[UR10][R22.64] ;  /* 0x0000000a160c7981 */ /* 0x0000a2000c1e1b00 */
[----:B------:R-:W-:Y:S01]  /*3e70*/  IADD3 R21, R21, R15, RZ ;  /* 0x0000000f15157210 */ /* 0x000fe20007ffe0ff */
[-C--:B---3--:R-:W-:Y:S02]  /*3e80*/  IMAD R15, R19, R16.reuse, RZ ;  /* 0x00000010130f7224 */ /* 0x088fe400078e02ff */
[----:B------:R-:W-:-:S04]  /*3e90*/  IMAD.WIDE.U32 R20, R18, R16, R20 ;  /* 0x0000001012147225 */ /* 0x000fc800078e0014 */
[----:B------:R-:W-:Y:S02]  /*3ea0*/  IMAD R15, R18, R17, R15 ;  /* 0x00000011120f7224 */ /* 0x000fe400078e020f */
[----:B------:R-:W3:Y:S04]  /*3eb0*/  LDL.64 R16, [UR16+0x30] ;  /* 0x00003010ff107983 */ /* 0x000ee80008100a00 */
[----:B------:R-:W3:Y:S01]  /*3ec0*/  LDG.E.64 R18, desc[UR10][R28.64] ;  /* 0x0000000a1c127981 */ /* 0x000ee2000c1e1b00 */
[----:B0-----:R-:W-:Y:S01]  /*3ed0*/  IADD3 R22, P0, R28, UR18, RZ ;  /* 0x000000121c167c10 */ /* 0x001fe2000ff1e0ff */
[----:B------:R-:W-:-:S03]  /*3ee0*/  IMAD.IADD R21, R21, 0x1, R15 ;  /* 0x0000000115157824 */ /* 0x000fc600078e020f */
[----:B------:R-:W-:Y:S01]  /*3ef0*/  IADD3.X R23, R29, UR9, RZ, P0, !PT ;  /* 0x000000091d177c10 */ /* 0x000fe200087fe4ff */
[-C--:B--2---:R-:W-:Y:S02]  /*3f00*/  IMAD R13, R13, R10.reuse, RZ ;  /* 0x0000000a0d0d7224 */ /* 0x084fe400078e02ff */
[C---:B------:R-:W-:Y:S02]  /*3f10*/  IMAD.WIDE.U32 R26, R12.reuse, R10, R20 ;  /* 0x0000000a0c1a7225 */ /* 0x040fe400078e0014 */
[----:B------:R-:W2:Y:S02]  /*3f20*/  LDG.E.64 R20, desc[UR10][R22.64] ;  /* 0x0000000a16147981 */ /* 0x000ea4000c1e1b00 */
[----:B------:R-:W-:Y:S02]  /*3f30*/  IMAD R11, R12, R11, R13 ;  /* 0x0000000b0c0b7224 */ /* 0x000fe400078e020d */
[----:B------:R-:W2:Y:S01]  /*3f40*/  LDL.64 R12, [UR16+0x38] ;  /* 0x00003810ff0c7983 */ /* 0x000ea20008100a00 */
[----:B------:R-:W-:-:S02]  /*3f50*/  IADD3 R10, P0, R22, UR18, RZ ;  /* 0x00000012160a7c10 */ /* 0x000fc4000ff1e0ff */
[----:B------:R-:W-:Y:S02]  /*3f60*/  IADD3 R27, R27, R11, RZ ;  /* 0x0000000b1b1b7210 */ /* 0x000fe40007ffe0ff */
[----:B------:R-:W-:Y:S02]  /*3f70*/  IADD3.X R11, R23, UR9, RZ, P0, !PT ;  /* 0x00000009170b7c10 */ /* 0x000fe400087fe4ff */
[----:B------:R-:W4:Y:S01]  /*3f80*/  LDL.64 R22, [UR16+0x48] ;  /* 0x00004810ff167983 */ /* 0x000f220008100a00 */
[-C--:B---3--:R-:W-:Y:S02]  /*3f90*/  IMAD R15, R19, R16.reuse, RZ ;  /* 0x00000010130f7224 */ /* 0x088fe400078e02ff */
[----:B------:R-:W-:-:S04]  /*3fa0*/  IMAD.WIDE.U32 R26, R18, R16, R26 ;  /* 0x00000010121a7225 */ /* 0x000fc800078e001a */
[----:B------:R-:W-:Y:S02]  /*3fb0*/  IMAD R15, R18, R17, R15 ;  /* 0x00000011120f7224 */ /* 0x000fe400078e020f */
[----:B------:R-:W3:Y:S04]  /*3fc0*/  LDL.64 R18, [UR16+0x40] ;  /* 0x00004010ff127983 */ /* 0x000ee80008100a00 */
[----:B------:R0:W3:Y:S01]  /*3fd0*/  LDG.E.64 R16, desc[UR10][R10.64] ;  /* 0x0000000a0a107981 */ /* 0x0000e2000c1e1b00 */
[----:B------:R-:W-:Y:S02]  /*3fe0*/  IMAD.IADD R27, R27, 0x1, R15 ;  /* 0x000000011b1b7824 */ /* 0x000fe400078e020f */
[----:B--2---:R-:W-:-:S04]  /*3ff0*/  IMAD R15, R21, R12, RZ ;  /* 0x0000000c150f7224 */ /* 0x004fc800078e02ff */
[C---:B------:R-:W-:Y:S02]  /*4000*/  IMAD R15, R20.reuse, R13, R15 ;  /* 0x0000000d140f7224 */ /* 0x040fe400078e020f */
[----:B------:R-:W-:Y:S01]  /*4010*/  IMAD.WIDE.U32 R12, R20, R12, R26 ;  /* 0x0000000c140c7225 */ /* 0x000fe200078e001a */
[----:B------:R-:W-:-:S04]  /*4020*/  IADD3 R26, P0, R10, UR18, RZ ;  /* 0x000000120a1a7c10 */ /* 0x000fc8000ff1e0ff */
[----:B------:R-:W-:Y:S02]  /*4030*/  IADD3.X R27, R11, UR9, RZ, P0, !PT ;  /* 0x000000090b1b7c10 */ /* 0x000fe400087fe4ff */
[----:B0-----:R-:W-:-:S03]  /*4040*/  IADD3 R10, P0, R26, UR18, RZ ;  /* 0x000000121a0a7c10 */ /* 0x001fc6000ff1e0ff */
[----:B------:R-:W4:Y:S01]  /*4050*/  LDG.E.64 R20, desc[UR10][R26.64] ;  /* 0x0000000a1a147981 */ /* 0x000f22000c1e1b00 */
[----:B------:R-:W-:Y:S02]  /*4060*/  IADD3 R13, R13, R15, RZ ;  /* 0x0000000f0d0d7210 */ /* 0x000fe40007ffe0ff */
[----:B------:R-:W-:Y:S01]  /*4070*/  IADD3.X R11, R27, UR9, RZ, P0, !PT ;  /* 0x000000091b0b7c10 */ /* 0x000fe200087fe4ff */
[----:B---3--:R-:W-:-:S04]  /*4080*/  IMAD R15, R17, R18, RZ ;  /* 0x00000012110f7224 */ /* 0x008fc800078e02ff */
[C---:B------:R-:W-:Y:S02]  /*4090*/  IMAD R15, R16.reuse, R19, R15 ;  /* 0x00000013100f7224 */ /* 0x040fe400078e020f */
[----:B------:R-:W-:Y:S02]  /*40a0*/  IMAD.WIDE.U32 R18, R16, R18, R12 ;  /* 0x0000001210127225 */ /* 0x000fe400078e000c */
[----:B------:R-:W2:Y:S04]  /*40b0*/  LDL.64 R16, [UR16+0x50] ;  /* 0x00005010ff107983 */ /* 0x000ea80008100a00 */
[----:B------:R-:W2:Y:S01]  /*40c0*/  LDG.E.64 R12, desc[UR10][R10.64] ;  /* 0x0000000a0a0c7981 */ /* 0x000ea2000c1e1b00 */
[----:B------:R-:W-:Y:S01]  /*40d0*/  IMAD.IADD R19, R19, 0x1, R15 ;  /* 0x0000000113137824 */ /* 0x000fe200078e020f */
[----:B------:R-:W-:Y:S01]  /*40e0*/  UIADD3 UR7, UP1, UR7, -0x8, URZ ;  /* 0xfffffff807077890 */ /* 0x000fe2000ff3e03f */
[----:B------:R-:W-:Y:S01]  /*40f0*/  PLOP3.LUT P0, PT, PT, PT, PT, 0x8, 0x0 ;  /* 0x000000000000781c */ /* 0x000fe20003f0e170 */
[----:B------:R-:W-:-:S02]  /*4100*/  UIADD3 UR4, UP0, UR4, 0x8, URZ ;  /* 0x0000000804047890 */ /* 0x000fc4000ff1e03f */
[----:B------:R-:W-:Y:S02]  /*4110*/  UIADD3.X UR8, UR8, -0x1, URZ, UP1, !UPT ;  /* 0xffffffff08087890 */ /* 0x000fe40008ffe43f */
[----:B------:R-:W-:Y:S01]  /*4120*/  UIADD3.X UR5, URZ, UR5, URZ, UP0, !UPT ;  /* 0x000000053f057290 */ /* 0x000fe200087fe43f */
[-C--:B----4-:R-:W-:Y:S02]  /*4130*/  IMAD R15, R21, R22.reuse, RZ ;  /* 0x00000016150f7224 */ /* 0x090fe400078e02ff */
[----:B------:R-:W-:-:S04]  /*4140*/  IMAD.WIDE.U32 R18, R20, R22, R18 ;  /* 0x0000001614127225 */ /* 0x000fc800078e0012 */
[----:B------:R-:W-:-:S05]  /*4150*/  IMAD R15, R20, R23, R15 ;  /* 0x00000017140f7224 */ /* 0x000fca00078e020f */
[----:B------:R-:W-:Y:S01]  /*4160*/  IADD3 R19, R19, R15, RZ ;  /* 0x0000000f13137210 */ /* 0x000fe20007ffe0ff */
[-C--:B--2---:R-:W-:Y:S02]  /*4170*/  IMAD R13, R13, R16.reuse, RZ ;  /* 0x000000100d0d7224 */ /* 0x084fe400078e02ff */
[----:B------:R-:W-:Y:S01]  /*4180*/  IMAD.WIDE.U32 R20, R12, R16, R18 ;  /* 0x000000100c147225 */ /* 0x000fe200078e0012 */
[----:B------:R-:W-:-:S03]  /*4190*/  IADD3 R16, P2, R10, UR18, RZ ;  /* 0x000000120a107c10 */ /* 0x000fc6000ff5e0ff */
[----:B------:R-:W-:Y:S01]  /*41a0*/  IMAD R13, R12, R17, R13 ;  /* 0x000000110c0d7224 */ /* 0x000fe200078e020d */
[----:B------:R-:W-:-:S03]  /*41b0*/  IADD3.X R17, R11, UR9, RZ, P2, !PT ;  /* 0x000000090b117c10 */ /* 0x000fc600097fe4ff */
[----:B------:R-:W-:-:S07]  /*41c0*/  IMAD.IADD R15, R21, 0x1, R13 ;  /* 0x00000001150f7824 */ /* 0x000fce00078e020d */
.L_x_1621:
[----:B------:R-:W-:-:S04]  /*41d0*/  ISETP.NE.U32.AND P2, PT, RZ, UR7, PT ;  /* 0x00000007ff007c0c */ /* 0x000fc8000bf45070 */
[----:B------:R-:W-:-:S13]  /*41e0*/  ISETP.NE.OR.EX P0, PT, RZ, UR8, P0, P2 ;  /* 0x00000008ff007c0c */ /* 0x000fda0008705720 */
[----:B------:R-:W-:Y:S05]  /*41f0*/  @!P0 BRA `(.L_x_1617) ;  /* 0x0000000000b08947 */ /* 0x000fea0003800000 */
.L_x_1618:
        /* <DEDUP_REMOVED lines=8> */
[----:B------:R-:W-:Y:S02]  /*4280*/  IADD3.X R11, R17, UR9, RZ, P0, !PT ;  /* 0x00000009110b7c10 */ /* 0x000fe400087fe4ff */
[----:B------:R-:W-:Y:S01]  /*4290*/  MOV R21, R15 ;  /* 0x0000000f00157202 */ /* 0x000fe20000000f00 */
        /* <DEDUP_REMOVED lines=8> */
[----:B------:R-:W4:Y:S02]  /*4320*/  LDG.E.64 R18, desc[UR10][R26.64] ;  /* 0x0000000a1a127981 */ /* 0x000f24000c1e1b00 */
[----:B------:R-:W-:Y:S01]  /*4330*/  IMAD.IADD R21, R21, 0x1, R13 ;  /* 0x0000000115157824 */ /* 0x000fe200078e020d */
[----:B------:R-:W-:Y:S01]  /*4340*/  IADD3.X R13, R27, UR9, RZ, P0, !PT ;  /* 0x000000091b0d7c10 */ /* 0x000fe200087fe4ff */
[-C--:B---3--:R-:W-:Y:S02]  /*4350*/  IMAD R15, R17, R22.reuse, RZ ;  /* 0x00000016110f7224 */ /* 0x088fe400078e02ff */
[C---:B------:R-:W-:Y:S02]  /*4360*/  IMAD.WIDE.U32 R10, R16.reuse, R22, R20 ;  /* 0x00000016100a7225 */ /* 0x040fe400078e0014 */
[----:B------:R-:W2:Y:S02]  /*4370*/  LDL.64 R20, [UR16+0x30] ;  /* 0x00003010ff147983 */ /* 0x000ea40008100a00 */
[----:B------:R-:W-:-:S02]  /*4380*/  IMAD R15, R16, R23, R15 ;  /* 0x00000017100f7224 */ /* 0x000fc400078e020f */
[----:B------:R-:W2:Y:S01]  /*4390*/  LDG.E.64 R16, desc[UR10][R12.64] ;  /* 0x0000000a0c107981 */ /* 0x000ea2000c1e1b00 */
[----:B------:R-:W-:Y:S02]  /*43a0*/  UIADD3 UR7, UP0, UR7, -0x4, URZ ;  /* 0xfffffffc07077890 */ /* 0x000fe4000ff1e03f */
[----:B------:R-:W-:Y:S02]  /*43b0*/  IADD3 R11, R11, R15, RZ ;  /* 0x0000000f0b0b7210 */ /* 0x000fe40007ffe0ff */
[----:B------:R-:W-:Y:S02]  /*43c0*/  UIADD3.X UR8, UR8, -0x1, URZ, UP0, !UPT ;  /* 0xffffffff08087890 */ /* 0x000fe400087fe43f */
[----:B------:R-:W-:-:S04]  /*43d0*/  ISETP.NE.U32.AND P0, PT, RZ, UR7, PT ;  /* 0x00000007ff007c0c */ /* 0x000fc8000bf05070 */
[----:B------:R-:W-:Y:S01]  /*43e0*/  ISETP.NE.AND.EX P0, PT, RZ, UR8, PT, P0 ;  /* 0x00000008ff007c0c */ /* 0x000fe2000bf05300 */
[----:B------:R-:W-:-:S04]  /*43f0*/  UIADD3 UR4, UP0, UR4, 0x4, URZ ;  /* 0x0000000404047890 */ /* 0x000fc8000ff1e03f */
[----:B------:R-:W-:Y:S01]  /*4400*/  UIADD3.X UR5, URZ, UR5, URZ, UP0, !UPT ;  /* 0x000000053f057290 */ /* 0x000fe200087fe43f */
[-C--:B----4-:R-:W-:Y:S02]  /*4410*/  IMAD R15, R19, R28.reuse, RZ ;  /* 0x0000001c130f7224 */ /* 0x090fe400078e02ff */
[----:B------:R-:W-:-:S04]  /*4420*/  IMAD.WIDE.U32 R10, R18, R28, R10 ;  /* 0x0000001c120a7225 */ /* 0x000fc800078e000a */
[----:B------:R-:W-:-:S04]  /*4430*/  IMAD R15, R18, R29, R15 ;  /* 0x0000001d120f7224 */ /* 0x000fc800078e020f */
        /* <DEDUP_REMOVED lines=8> */
.L_x_1617:
[----:B------:R-:W0:Y:S02]  /*44c0*/  LDC R16, c[0x0][0x228] ;  /* 0x00008a00ff107b82 */ /* 0x000e240000000800 */
[----:B0-----:R-:W-:-:S04]  /*44d0*/  LOP3.LUT R16, R16, 0x3, RZ, 0xc0, !PT ;  /* 0x0000000310107812 */ /* 0x001fc800078ec0ff */
[----:B------:R-:W-:-:S04]  /*44e0*/  ISETP.NE.U32.AND P0, PT, R16, RZ, PT ;  /* 0x000000ff1000720c */ /* 0x000fc80003f05070 */
[----:B------:R-:W-:-:S13]  /*44f0*/  ISETP.NE.AND.EX P0, PT, RZ, RZ, PT, P0 ;  /* 0x000000ffff00720c */ /* 0x000fda0003f05300 */
[----:B------:R-:W-:Y:S05]  /*4500*/  @!P0 BRA `(.L_x_1616) ;  /* 0x0000000000c88947 */ /* 0x000fea0003800000 */
[----:B------:R-:W-:Y:S01]  /*4510*/  UIMAD UR5, UR5, UR14, URZ ;  /* 0x0000000e050572a4 */ /* 0x000fe2000f8e023f */
[----:B------:R-:W-:Y:S01]  /*4520*/  MOV R6, R4 ;  /* 0x0000000400067202 */ /* 0x000fe20000000f00 */
[----:B------:R-:W-:Y:S01]  /*4530*/  IMAD.U32 R11, RZ, RZ, UR4 ;  /* 0x00000004ff0b7e24 */ /* 0x000fe2000f8e00ff */
[----:B------:R-:W-:Y:S01]  /*4540*/  ULDC.64 UR18, c[0x0][0x218] ;  /* 0x0000860000127ab9 */ /* 0x000fe20000000a00 */
[----:B------:R-:W-:Y:S02]  /*4550*/  UIMAD UR7, UR4, UR15, UR5 ;  /* 0x0000000f040772a4 */ /* 0x000fe4000f8e0205 */
[----:B------:R-:W-:Y:S01]  /*4560*/  IMAD.WIDE.U32 R10, R11, UR14, R6 ;  /* 0x0000000e0b0a7c25 */ /* 0x000fe2000f8e0006 */
[----:B------:R-:W-:-:S03]  /*4570*/  ULEA UR16, UR4, UR13, 0x3 ;  /* 0x0000000d04107291 */ /* 0x000fc6000f8e183f */
[----:B------:R-:W-:Y:S01]  /*4580*/  VIADD R11, R11, UR7 ;  /* 0x000000070b0b7c36 */ /* 0x000fe20008000000 */
[----:B------:R-:W-:-:S04]  /*4590*/  LEA R12, P0, R10, UR18, 0x3 ;  /* 0x000000120a0c7c11 */ /* 0x000fc8000f8018ff */
[----:B------:R-:W-:Y:S02]  /*45a0*/  LEA.HI.X R13, R10, UR19, R11, 0x3, P0 ;  /* 0x000000130a0d7c11 */ /* 0x000fe400080f1c0b */
[----:B------:R-:W2:Y:S04]  /*45b0*/  LDL.64 R10, [UR16+0x18] ;  /* 0x00001810ff0a7983 */ /* 0x000ea80008100a00 */
[----:B------:R-:W2:Y:S01]  /*45c0*/  LDG.E.64 R12, desc[UR10][R12.64] ;  /* 0x0000000a0c0c7981 */ /* 0x000ea2000c1e1b00 */
        /* <DEDUP_REMOVED lines=8> */
[----:B------:R-:W-:Y:S01]  /*4650*/  ULDC.64 UR8, c[0x0][0x270] ;  /* 0x00009c0000087ab9 */ /* 0x000fe20000000a00 */
[----:B------:R-:W-:Y:S01]  /*4660*/  ISETP.NE.U32.AND P0, PT, R16, 0x2, PT ;  /* 0x000000021000780c */ /* 0x000fe20003f05070 */
[----:B------:R-:W-:Y:S02]  /*4670*/  UIMAD.WIDE.U32 UR4, UR4, UR14, UR8 ;  /* 0x0000000e040472a5 */ /* 0x000fe4000f8e0008 */
[----:B------:R-:W-:Y:S01]  /*4680*/  MOV R13, UR14 ;  /* 0x0000000e000d7c02 */ /* 0x000fe20008000f00 */
[----:B------:R-:W-:Y:S01]  /*4690*/  IMAD.U32 R11, RZ, RZ, UR14 ;  /* 0x0000000eff0b7e24 */ /* 0x000fe2000f8e00ff */
[----:B------:R-:W-:Y:S02]  /*46a0*/  ISETP.NE.AND.EX P0, PT, RZ, RZ, PT, P0 ;  /* 0x000000ffff00720c */ /* 0x000fe40003f05300 */
[----:B------:R-:W-:Y:S01]  /*46b0*/  MOV R10, UR15 ;  /* 0x0000000f000a7c02 */ /* 0x000fe20008000f00 */
[----:B------:R-:W-:Y:S01]  /*46c0*/  IMAD.U32 R5, RZ, RZ, UR5 ;  /* 0x00000005ff057e24 */ /* 0x000fe2000f8e00ff */
[----:B------:R-:W-:-:S02]  /*46d0*/  IADD3 R6, P2, R4, UR4, RZ ;  /* 0x0000000404067c10 */ /* 0x000fc4000ff5e0ff */
[----:B------:R-:W-:Y:S02]  /*46e0*/  MOV R4, UR4 ;  /* 0x0000000400047c02 */ /* 0x000fe40008000f00 */
        /* <DEDUP_REMOVED lines=9> */
[----:B------:R-:W-:Y:S02]  /*4780*/  IMAD.MOV.U32 R21, RZ, RZ, R15 ;  /* 0x000000ffff157224 */ /* 0x000fe400078e000f */
[-C--:B--2---:R-:W-:Y:S02]  /*4790*/  IMAD R5, R5, R6.reuse, RZ ;  /* 0x0000000605057224 */ /* 0x084fe400078e02ff */
[----:B------:R-:W-:-:S04]  /*47a0*/  IMAD.WIDE.U32 R20, R4, R6, R20 ;  /* 0x0000000604147225 */ /* 0x000fc800078e0014 */
[----:B------:R-:W-:Y:S02]  /*47b0*/  IMAD R5, R4, R7, R5 ;  /* 0x0000000704057224 */ /* 0x000fe400078e0205 */
[----:B---3--:R-:W-:-:S03]  /*47c0*/  @P0 IMAD R7, R13, R10, RZ ;  /* 0x0000000a0d070224 */ /* 0x008fc600078e02ff */
[----:B------:R-:W-:Y:S01]  /*47d0*/  IADD3 R15, R21, R5, RZ ;  /* 0x00000005150f7210 */ /* 0x000fe20007ffe0ff */
[----:B------:R-:W-:-:S04]  /*47e0*/  @P0 IMAD R7, R12, R11, R7 ;  /* 0x0000000b0c070224 */ /* 0x000fc800078e0207 */
[----:B------:R-:W-:Y:S02]  /*47f0*/  @P0 IMAD.MOV.U32 R21, RZ, RZ, R15 ;  /* 0x000000ffff150224 */ /* 0x000fe400078e000f */
[----:B------:R-:W-:-:S04]  /*4800*/  @P0 IMAD.WIDE.U32 R10, R12, R10, R20 ;  /* 0x0000000a0c0a0225 */ /* 0x000fc800078e0014 */
[----:B------:R-:W-:Y:S01]  /*4810*/  @P0 IMAD.MOV.U32 R20, RZ, RZ, R10 ;  /* 0x000000ffff140224 */ /* 0x000fe200078e000a */
[----:B------:R-:W-:-:S07]  /*4820*/  @P0 IADD3 R15, R11, R7, RZ ;  /* 0x000000070b0f0210 */ /* 0x000fce0007ffe0ff */
.L_x_1616:
[----:B------:R-:W-:Y:S05]  /*4830*/  BSYNC B0 ;  /* 0x0000000000007941 */ /* 0x000fea0003800000 */
.L_x_1615:
[----:B------:R-:W-:Y:S01]  /*4840*/  IADD3 R4, R0, 0x180, RZ ;  /* 0x0000018000047810 */ /* 0x000fe20007ffe0ff */
[----:B------:R-:W-:Y:S01]  /*4850*/  BSSY B0, `(.L_x_1622) ;  /* 0x000016f000007945 */ /* 0x000fe20003800000 */
[----:B------:R-:W-:Y:S02]  /*4860*/  MOV R5, R15 ;  /* 0x0000000f00057202 */ /* 0x000fe40000000f00 */
[----:B------:R-:W-:Y:S01]  /*4870*/  ISETP.GE.AND P0, PT, R4, UR6, PT ;  /* 0x0000000604007c0c */ /* 0x000fe2000bf06270 */
[----:B------:R-:W-:-:S12]  /*4880*/  IMAD.MOV.U32 R4, RZ, RZ, R20 ;  /* 0x000000ffff047224 */ /* 0x000fd800078e0014 */
        /* <DEDUP_REMOVED lines=42> */
.L_x_1627:
[----:B------:R-:W-:Y:S01]  /*4b30*/  ULEA UR16, UR4, UR13, 0x3 ;  /* 0x0000000d04107291 */ /* 0x000fe2000f8e183f */
[----:B------:R-:W2:Y:S01]  /*4b40*/  LDG.E.64 R12, desc[UR10][R16.64] ;  /* 0x0000000a100c7981 */ /* 0x000ea2000c1e1b00 */
[----:B------:R-:W-:Y:S02]  /*4b50*/  UIMAD.WIDE.U32 UR18, UR14, 0x8, URZ ;  /* 0x000000080e1278a5 */ /* 0x000fe4000f8e003f */
[----:B------:R-:W-:-:S05]  /*4b60*/  USHF.L.U32 UR9, UR15, 0x3, URZ ;  /* 0x000000030f097899 */ /* 0x000fca000800063f */
        /* <DEDUP_REMOVED lines=137> */
.L_x_1626:
[----:B------:R-:W-:-:S04]  /*5400*/  UISETP.GT.U32.AND UP0, UPT, UR7, 0x4, UPT ;  /* 0x000000040700788c */ /* 0x000fc8000bf04070 */
[----:B------:R-:W-:-:S06]  /*5410*/  UISETP.GT.AND.EX UP0, UPT, UR8, URZ, UPT, UP0 ;  /* 0x0000003f0800728c */ /* 0x000fcc000bf04300 */
[----:B------:R-:W-:-:S13]  /*5420*/  PLOP3.LUT P2, PT, PT, PT, UP0, 0x80, 0x0 ;  /* 0x000000000000781c */ /* 0x000fda0003f4f008 */
[----:B------:R-:W-:Y:S05]  /*5430*/  @!P2 BRA `(.L_x_1628) ;  /* 0x000000040028a947 */ /* 0x000fea0003800000 */
[----:B------:R-:W-:Y:S01]  /*5440*/  ULEA UR16, UR4, UR13, 0x3 ;  /* 0x0000000d04107291 */ /* 0x000fe2000f8e183f */
[----:B------:R-:W2:Y:S01]  /*5450*/  LDG.E.64 R12, desc[UR10][R16.64] ;  /* 0x0000000a100c7981 */ /* 0x000ea2000c1e1b00 */
[----:B------:R-:W-:-:S07]  /*5460*/  UIMAD.WIDE.U32 UR18, UR14, 0x8, URZ ;  /* 0x000000080e1278a5 */ /* 0x000fce000f8e003f */
[----:B------:R-:W2:Y:S01]  /*5470*/  LDL.64 R10, [UR16+0x18] ;  /* 0x00001810ff0a7983 */ /* 0x000ea20008100a00 */
[----:B------:R-:W-:Y:S01]  /*5480*/  USHF.L.U32 UR9, UR15, 0x3, URZ ;  /* 0x000000030f097899 */ /* 0x000fe2000800063f */
[----:B------:R-:W-:-:S03]  /*5490*/  IADD3 R26, P0, R16, UR18, RZ ;  /* 0x00000012101a7c10 */ /* 0x000fc6000ff1e0ff */
[----:B------:R-:W-:-:S06]  /*54a0*/  UIADD3 UR9, UR19, UR9, URZ ;  /* 0x0000000913097290 */ /* 0x000fcc000fffe03f */
        /* <DEDUP_REMOVED lines=39> */
[----:B------:R-:W-:Y:S01]  /*5720*/  IMAD.WIDE.U32 R12, R20, R12, R26 ;  /* 0x0000000c140c7225 */ /* 0x000fe200078e001a */
[----:B------:R-:W-:-:S04]  /*5730*/  IADD3 R26, P0, R10, UR18, RZ ;  /* 0x000000120a1a7c10 */ /* 0x000fc8000ff1e0ff */
[----:B------:R-:W-:Y:S02]  /*5740*/  IADD3.X R27, R11, UR9, RZ, P0, !PT ;  /* 0x000000090b1b7c10 */ /* 0x000fe400087fe4ff */
[----:B0-----:R-:W-:-:S03]  /*5750*/  IADD3 R10, P0, R26, UR18, RZ ;  /* 0x000000121a0a7c10 */ /* 0x001fc6000ff1e0ff */
[----:B------:R-:W4:Y:S01]  /*5760*/  LDG.E.64 R20, desc[UR10][R26.64] ;  /* 0x0000000a1a147981 */ /* 0x000f22000c1e1b00 */
[----:B------:R-:W-:Y:S01]  /*5770*/  IMAD.IADD R13, R13, 0x1, R15 ;  /* 0x000000010d0d7824 */ /* 0x000fe200078e020f */
[----:B------:R-:W-:Y:S01]  /*5780*/  IADD3.X R11, R27, UR9, RZ, P0, !PT ;  /* 0x000000091b0b7c10 */ /* 0x000fe200087fe4ff */
[----:B---3--:R-:W-:-:S04]  /*5790*/  IMAD R15, R17, R18, RZ ;  /* 0x00000012110f7224 */ /* 0x008fc800078e02ff */
        /* <DEDUP_REMOVED lines=20> */
.L_x_1628:
[----:B------:R-:W-:-:S04]  /*58e0*/  ISETP.NE.U32.AND P2, PT, RZ, UR7, PT ;  /* 0x00000007ff007c0c */ /* 0x000fc8000bf45070 */
[----:B------:R-:W-:-:S13]  /*58f0*/  ISETP.NE.OR.EX P0, PT, RZ, UR8, P0, P2 ;  /* 0x00000008ff007c0c */ /* 0x000fda0008705720 */
[----:B------:R-:W-:Y:S05]  /*5900*/  @!P0 BRA `(.L_x_1624) ;  /* 0x0000000000b08947 */ /* 0x000fea0003800000 */
.L_x_1625:
        /* <DEDUP_REMOVED lines=41> */
[----:B------:R-:W-:Y:S02]  /*5ba0*/  IADD3.X R17, R13, UR9, RZ, P2, !PT ;  /* 0x000000090d117c10 */ /* 0x000fe400097fe4ff */
[----:B------:R-:W-:Y:S01]  /*5bb0*/  IADD3 R15, R21, R15, RZ ;  /* 0x0000000f150f7210 */ /* 0x000fe20007ffe0ff */
[----:B------:R-:W-:Y:S06]  /*5bc0*/  @P0 BRA `(.L_x_1625) ;  /* 0xfffffffc00500947 */ /* 0x000fec000383ffff */
.L_x_1624:
        /* <DEDUP_REMOVED lines=48> */
[----:B---3--:R-:W-:-:S03]  /*5ed0*/  @P0 IMAD R9, R13, R10, RZ ;  /* 0x0000000a0d090224 */ /* 0x008fc600078e02ff */
[----:B------:R-:W-:Y:S01]  /*5ee0*/  IADD3 R15, R21, R7, RZ ;  /* 0x00000007150f7210 */ /* 0x000fe20007ffe0ff */
[----:B------:R-:W-:-:S04]  /*5ef0*/  @P0 IMAD R9, R12, R11, R9 ;  /* 0x0000000b0c090224 */ /* 0x000fc800078e0209 */
[----:B------:R-:W-:Y:S02]  /*5f00*/  @P0 IMAD.MOV.U32 R21, RZ, RZ, R15 ;  /* 0x000000ffff150224 */ /* 0x000fe400078e000f */
[----:B------:R-:W-:-:S05]  /*5f10*/  @P0 IMAD.WIDE.U32 R10, R12, R10, R20 ;  /* 0x0000000a0c0a0225 */ /* 0x000fca00078e0014 */
[----:B------:R-:W-:Y:S02]  /*5f20*/  @P0 IADD3 R15, R11, R9, RZ ;  /* 0x000000090b0f0210 */ /* 0x000fe40007ffe0ff */
[----:B------:R-:W-:-:S07]  /*5f30*/  @P0 MOV R20, R10 ;  /* 0x0000000a00140202 */ /* 0x000fce0000000f00 */
.L_x_1623:
[----:B------:R-:W-:Y:S05]  /*5f40*/  BSYNC B0 ;  /* 0x0000000000007941 */ /* 0x000fea0003800000 */
.L_x_1622:
[----:B------:R-:W0:Y:S01]  /*5f50*/  @!P1 LDC.64 R6, c[0x0][0x280] ;  /* 0x0000a000ff069b82 */ /* 0x000e220000000a00 */
[----:B-----5:R-:W-:Y:S01]  /*5f60*/  IMAD.U32 R9, RZ, RZ, UR12 ;  /* 0x0000000cff097e24 */ /* 0x020fe2000f8e00ff */
[----:B------:R-:W-:Y:S04]  /*5f70*/  BSSY B0, `(.L_x_1629) ;  /* 0x0000013000007945 */ /* 0x000fe80003800000 */
[----:B------:R-:W-:Y:S02]  /*5f80*/  @!P1 LEA R9, R9, R0, 0x9 ;  /* 0x0000000009099211 */ /* 0x000fe400078e48ff */
[----:B------:R-:W-:-:S04]  /*5f90*/  @!P1 MOV R0, R14 ;  /* 0x0000000e00009202 */ /* 0x000fc80000000f00 */
[----:B------:R-:W-:Y:S01]  /*5fa0*/  ISETP.GE.AND P0, PT, R0, UR6, PT ;  /* 0x0000000600007c0c */ /* 0x000fe2000bf06270 */
[----:B0-----:R-:W-:-:S05]  /*5fb0*/  @!P1 IMAD.WIDE.U32 R6, R9, 0x8, R6 ;  /* 0x0000000809069825 */ /* 0x001fca00078e0006 */
[----:B------:R0:W-:Y:S07]  /*5fc0*/  @!P1 STG.E.64 desc[UR10][R6.64], R24 ;  /* 0x0000001806009986 */ /* 0x0001ee000c101b0a */
[----:B------:R-:W-:Y:S05]  /*5fd0*/  @P0 BRA `(.L_x_1630) ;  /* 0x0000000000300947 */ /* 0x000fea0003800000 */
[----:B------:R-:W-:Y:S01]  /*5fe0*/  IMAD.U32 R9, RZ, RZ, UR12 ;  /* 0x0000000cff097e24 */ /* 0x000fe2000f8e00ff */
[----:B0-----:R-:W0:Y:S01]  /*5ff0*/  LDC.64 R6, c[0x0][0x280] ;  /* 0x0000a000ff067b82 */ /* 0x001e220000000a00 */
[----:B------:R-:W-:-:S03]  /*6000*/  IMAD.U32 R11, RZ, RZ, UR12 ;  /* 0x0000000cff0b7e24 */ /* 0x000fc6000f8e00ff */
[----:B------:R-:W-:Y:S02]  /*6010*/  LEA R9, R9, R0, 0x9 ;  /* 0x0000000009097211 */ /* 0x000fe400078e48ff */
[----:B------:R-:W-:-:S04]  /*6020*/  IADD3 R0, R0, 0x80, RZ ;  /* 0x0000008000007810 */ /* 0x000fc80007ffe0ff */
[----:B------:R-:W-:-:S13]  /*6030*/  ISETP.GE.AND P0, PT, R0, UR6, PT ;  /* 0x0000000600007c0c */ /* 0x000fda000bf06270 */
[----:B------:R-:W-:Y:S01]  /*6040*/  @!P0 LEA R11, R11, R0, 0x9 ;  /* 0x000000000b0b8211 */ /* 0x000fe200078e48ff */
[----:B0-----:R-:W-:Y:S01]  /*6050*/  IMAD.WIDE.U32 R8, R9, 0x8, R6 ;  /* 0x0000000809087825 */ /* 0x001fe200078e0006 */
[----:B------:R-:W-:-:S03]  /*6060*/  @!P0 IADD3 R0, R0, 0x80, RZ ;  /* 0x0000008000008810 */ /* 0x000fc60007ffe0ff */
[----:B------:R-:W-:Y:S01]  /*6070*/  @!P0 IMAD.WIDE.U32 R6, R11, 0x8, R6 ;  /* 0x000000080b068825 */ /* 0x000fe200078e0006 */
[----:B------:R1:W-:Y:S04]  /*6080*/  STG.E.64 desc[UR10][R8.64], R2 ;  /* 0x0000000208007986 */ /* 0x0003e8000c101b0a */
[----:B------:R1:W-:Y:S02]  /*6090*/  @!P0 STG.E.64 desc[UR10][R6.64], R4 ;  /* 0x0000000406008986 */ /* 0x0003e4000c101b0a */
.L_x_1630:
[----:B------:R-:W-:Y:S05]  /*60a0*/  BSYNC B0 ;  /* 0x0000000000007941 */ /* 0x000fea0003800000 */
.L_x_1629:
[----:B------:R-:W-:-:S13]  /*60b0*/  ISETP.GE.AND P0, PT, R0, UR6, PT ;  /* 0x0000000600007c0c */ /* 0x000fda000bf06270 */
[----:B------:R-:W-:Y:S05]  /*60c0*/  @P0 EXIT ;  /* 0x000000000000094d */ /* 0x000fea0003800000 */
[----:B-1----:R-:W1:Y:S01]  /*60d0*/  LDC.64 R2, c[0x0][0x280] ;  /* 0x0000a000ff027b82 */ /* 0x002e620000000a00 */
[----:B------:R-:W-:Y:S01]  /*60e0*/  IMAD.U32 R5, RZ, RZ, UR12 ;  /* 0x0000000cff057e24 */ /* 0x000fe2000f8e00ff */
[----:B------:R-:W-:-:S04]  /*60f0*/  MOV R21, R15 ;  /* 0x0000000f00157202 */ /* 0x000fc80000000f00 */
[----:B------:R-:W-:-:S05]  /*6100*/  LEA R5, R5, R0, 0x9 ;  /* 0x0000000005057211 */ /* 0x000fca00078e48ff */
[----:B-1----:R-:W-:-:S05]  /*6110*/  IMAD.WIDE.U32 R2, R5, 0x8, R2 ;  /* 0x0000000805027825 */ /* 0x002fca00078e0002 */
[----:B------:R-:W-:Y:S01]  /*6120*/  STG.E.64 desc[UR10][R2.64], R20 ;  /* 0x0000001402007986 */ /* 0x000fe2000c101b0a */
[----:B------:R-:W-:Y:S05]  /*6130*/  EXIT ;  /* 0x000000000000794d */ /* 0x000fea0003800000 */
.L_x_1631:
        /* <DEDUP_REMOVED lines=12> */
.L_x_3952:


//--------------------- .text._ZN2at6native29vectorized_elementwise_kernelILi2EZZNS0_61_GLOBAL__N__ae8afa13_23_FlattenIndicesKernel_cu_75b981de_308221_flatten_indices_implINS2_18CUDAKernelLauncherElLl8EEENS_6TensorERKS5_N3c108ArrayRefIlEEENKUlvE0_clEvEUllE_St5arrayIPcLm2EEEEviT0_T1_ --------------------------
	.section	.text._ZN2at6native29vectorized_elementwise_kernelILi2EZZNS0_61_GLOBAL__N__ae8afa13_23_FlattenIndicesKernel_cu_75b981de_308221_flatten_indices_implINS2_18CUDAKernelLauncherElLl8EEENS_6TensorERKS5_N3c108ArrayRefIlEEENKUlvE0_clEvEUllE_St5arrayIPcLm2EEEEviT0_T1_,"ax",@progbits
	.align	128
        .global         _ZN2at6native29vectorized_elementwise_kernelILi2EZZNS0_61_GLOBAL__N__ae8afa13_23_FlattenIndicesKernel_cu_75b981de_308221_flatten_indices_implINS2_18CUDAKernelLauncherElLl8EEENS_6TensorERKS5_N3c108ArrayRefIlEEENKUlvE0_clEvEUllE_St5arrayIPcLm2EEEEviT0_T1_
        .type           _ZN2at6native29vectorized_elementwise_kernelILi2EZZNS0_61_GLOBAL__N__ae8afa13_23_FlattenIndicesKernel_cu_75b981de_308221_flatten_indices_implINS2_18CUDAKernelLauncherElLl8EEENS_6TensorERKS5_N3c108ArrayRefIlEEENKUlvE0_clEvEUllE_St5arrayIPcLm2EEEEviT0_T1_,@function
        .size           _ZN2at6native29vectorized_elementwise_kernelILi2EZZNS0_61_GLOBAL__N__ae8afa13_23_FlattenIndicesKernel_cu_75b981de_308221_flatten_indices_implINS2_18CUDAKernelLauncherElLl8EEENS_6TensorERKS5_N3c108ArrayRefIlEEENKUlvE0_clEvEUllE_St5arrayIPcLm2EEEEviT0_T1_,(.L_x_3953 - _ZN2at6native29vectorized_elementwise_kernelILi2EZZNS0_61_GLOBAL__N__ae8afa13_23_FlattenIndicesKernel_cu_75b981de_308221_flatten_indices_implINS2_18CUDAKernelLauncherElLl8EEENS_6TensorERKS5_N3c108ArrayRefIlEEENKUlvE0_clEvEUllE_St5arrayIPcLm2EEEEviT0_T1_)
        .other          _ZN2at6native29vectorized_elementwise_kernelILi2EZZNS0_61_GLOBAL__N__ae8afa13_23_FlattenIndicesKernel_cu_75b981de_308221_flatten_indices_implINS2_18CUDAKernelLauncherElLl8EEENS_6TensorERKS5_N3c108ArrayRefIlEEENKUlvE0_clEvEUllE_St5arrayIPcLm2EEEEviT0_T1_,@"STO_CUDA_ENTRY STV_DEFAULT"
_ZN2at6native29vectorized_elementwise_kernelILi2EZZNS0_61_GLOBAL__N__ae8afa13_23_FlattenIndicesKernel_cu_75b981de_308221_flatten_indices_implINS2_18CUDAKernelLauncherElLl8EEENS_6TensorERKS5_N3c108ArrayRefIlEEENKUlvE0_clEvEUllE_St5arrayIPcLm2EEEEviT0_T1_:
.text._ZN2at6native29vectorized_elementwise_kernelILi2EZZNS0_61_GLOBAL__N__ae8afa13_23_FlattenIndicesKernel_cu_75b981de_308221_flatten_indices_implINS2_18CUDAKernelLauncherElLl8EEENS_6TensorERKS5_N3c108ArrayRefIlEEENKUlvE0_clEvEUllE_St5arrayIPcLm2EEEEviT0_T1_:
[----:B------:R-:W0:Y:S08]  /*0000*/  LDC R1, c[0x0][0x28] ;  /* 0x00000a00ff017b82 */ /* 0x000e300000000800 */
[----:B------:R-:W1:Y:S01]  /*0010*/  S2UR UR8, SR_CTAID.X ;  /* 0x00000000000879c3 */ /* 0x000e620000002500 */
[----:B------:R-:W-:Y:S01]  /*0020*/  ULDC UR4, c[0x0][0x210] ;  /* 0x0000840000047ab9 */ /* 0x000fe20000000800 */
[----:B0-----:R-:W-:Y:S01]  /*0030*/  IADD3 R1, R1, -0x68, RZ ;  /* 0xffffff9801017810 */ /* 0x001fe20007ffe0ff */
[----:B------:R-:W-:-:S03]  /*0040*/  ULDC.64 UR6, c[0x0][0x208] ;  /* 0x0000820000067ab9 */ /* 0x000fc60000000a00 */
[C---:B------:R-:W-:Y:S02]  /*0050*/  R2UR UR14, R1.reuse ;  /* 0x00000000010e72ca */ /* 0x040fe400000e0000 */
[----:B------:R-:W-:Y:S01]  /*0060*/  R2UR UR13, R1 ;  /* 0x00000000010d72ca */ /* 0x000fe200000e0000 */
[----:B-1----:R-:W-:-:S04]  /*0070*/  USHF.L.U32 UR8, UR8, 0xa, URZ ;  /* 0x0000000a08087899 */ /* 0x002fc8000800063f */
[----:B------:R-:W-:-:S04]  /*0080*/  UIADD3 UR4, -UR8, UR4, URZ ;  /* 0x0000000408047290 */ /* 0x000fc8000fffe13f */
[----:B------:R-:W-:-:S06]  /*0090*/  UISETP.GE.U32.AND UP0, UPT, UR4, 0x400, UPT ;  /* 0x000004000400788c */ /* 0x000fcc000bf06070 */
[----:B------:R-:W-:-:S13]  /*00a0*/  PLOP3.LUT P0, PT, PT, PT, UP0, 0x80, 0x0 ;  /* 0x000000000000781c */ /* 0x000fda0003f0f008 */
[----:B------:R-:W-:Y:S05]  /*00b0*/  @!P0 BRA `(.L_x_1632) ;  /* 0x000000b000988947 */ /* 0x000fea0003800000 */
[----:B------:R-:W0:Y:S01]  /*00c0*/  S2R R3, SR_TID.X ;  /* 0x0000000000037919 */ /* 0x000e220000002100 */
[----:B------:R-:W1:Y:S01]  /*00d0*/  LDC.64 R6, c[0x0][0x220] ;  /* 0x00008800ff067b82 */ /* 0x000e620000000a00 */
[----:B------:R-:W-:Y:S02]  /*00e0*/  ULDC.64 UR4, c[0x0][0x288] ;  /* 0x0000a20000047ab9 */ /* 0x000fe40000000a00 */
[----:B------:R-:W-:-:S05]  /*00f0*/  UIMAD.WIDE UR4, UR8, 0x8, UR4 ;  /* 0x00000008080478a5 */ /* 0x000fca000f8e0204 */
[----:B------:R-:W2:Y:S01]  /*0100*/  LDC.64 R24, c[0x0][0x228] ;  /* 0x00008a00ff187b82 */ /* 0x000ea20000000a00 */
[----:B------:R-:W-:Y:S01]  /*0110*/  MOV R31, UR5 ;  /* 0x00000005001f7c02 */ /* 0x000fe20008000f00 */
[----:B------:R-:W-:-:S06]  /*0120*/  IMAD.U32 R30, RZ, RZ, UR4 ;  /* 0x00000004ff1e7e24 */ /* 0x000fcc000f8e00ff */
[----:B------:R-:W3:Y:S08]  /*0130*/  LDC.64 R26, c[0x0][0x230] ;  /* 0x00008c00ff1a7b82 */ /* 0x000ef00000000a00 */
[----:B------:R-:W4:Y:S01]  /*0140*/  LDC.64 R4, c[0x0][0x218] ;  /* 0x00008600ff047b82 */ /* 0x000f220000000a00 */
[----:B-1----:R1:W-:Y:S01]  /*0150*/  STL.64 [R1+0x8], R6 ;  /* 0x0000080601007387 */ /* 0x0023e20000100a00 */
[----:B0-----:R-:W-:-:S03]  /*0160*/  IMAD.WIDE.U32 R30, R3, 0x10, R30 ;  /* 0x00000010031e7825 */ /* 0x001fc600078e001e */
[----:B--2---:R0:W-:Y:S03]  /*0170*/  STL.64 [R1+0x10], R24 ;  /* 0x0000101801007387 */ /* 0x0041e60000100a00 */
[----:B------:R-:W2:Y:S01]  /*0180*/  LDC.64 R28, c[0x0][0x240] ;  /* 0x00009000ff1c7b82 */ /* 0x000ea20000000a00 */
[----:B------:R-:W5:Y:S04]  /*0190*/  LDG.E.128 R8, desc[UR6][R30.64] ;  /* 0x000000061e087981 */ /* 0x000f68000c1e1d00 */
[----:B------:R-:W5:Y:S03]  /*01a0*/  LDG.E.128 R12, desc[UR6][R30.64+0x800] ;  /* 0x000800061e0c7981 */ /* 0x000f66000c1e1d00 */
[----:B------:R-:W1:Y:S01]  /*01b0*/  LDC.64 R32, c[0x0][0x250] ;  /* 0x00009400ff207b82 */ /* 0x000e620000000a00 */
[----:B------:R-:W5:Y:S04]  /*01c0*/  LDG.E.128 R16, desc[UR6][R30.64+0x1000] ;  /* 0x001000061e107981 */ /* 0x000f68000c1e1d00 */
[----:B------:R0:W5:Y:S03]  /*01d0*/  LDG.E.128 R20, desc[UR6][R30.64+0x1800] ;  /* 0x001800061e147981 */ /* 0x000166000c1e1d00 */
[----:B------:R-:W1:Y:S01]  /*01e0*/  LDC.64 R34, c[0x0][0x258] ;  /* 0x00009600ff227b82 */ /* 0x000e620000000a00 */
[----:B------:R-:W-:Y:S01]  /*01f0*/  IMAD.MOV.U32 R0, RZ, RZ, RZ ;  /* 0x000000ffff007224 */ /* 0x000fe200078e00ff */
[----:B---3--:R3:W-:Y:S04]  /*0200*/  STL.64 [R1+0x18], R26 ;  /* 0x0000181a01007387 */ /* 0x0087e80000100a00 */
[----:B----4-:R4:W-:Y:S02]  /*0210*/  STL.64 [R1], R4 ;  /* 0x0000000401007387 */ /* 0x0109e40000100a00 */
[----:B------:R-:W3:Y:S02]  /*0220*/  LDC.64 R36, c[0x0][0x260] ;  /* 0x00009800ff247b82 */ /* 0x000ee40000000a00 */
[----:B--2---:R-:W-:Y:S06]  /*0230*/  STL.64 [R1+0x28], R28 ;  /* 0x0000281c01007387 */ /* 0x004fec0000100a00 */
[----:B0-----:R-:W0:Y:S01]  /*0240*/  LDC.64 R30, c[0x0][0x248] ;  /* 0x00009200ff1e7b82 */ /* 0x001e220000000a00 */
[----:B-1----:R-:W-:Y:S07]  /*0250*/  STL.64 [R1+0x38], R32 ;  /* 0x0000382001007387 */ /* 0x002fee0000100a00 */
[----:B------:R-:W1:Y:S01]  /*0260*/  LDC.64 R6, c[0x0][0x268] ;  /* 0x00009a00ff067b82 */ /* 0x000e620000000a00 */
[----:B------:R-:W-:Y:S07]  /*0270*/  STL.64 [R1+0x40], R34 ;  /* 0x0000402201007387 */ /* 0x000fee0000100a00 */
[----:B------:R-:W2:Y:S01]  /*0280*/  LDC.64 R24, c[0x0][0x270] ;  /* 0x00009c00ff187b82 */ /* 0x000ea20000000a00 */
[----:B---3--:R-:W-:Y:S07]  /*0290*/  STL.64 [R1+0x48], R36 ;  /* 0x0000482401007387 */ /* 0x008fee0000100a00 */
[----:B------:R-:W3:Y:S01]  /*02a0*/  LDC.64 R26, c[0x0][0x278] ;  /* 0x00009e00ff1a7b82 */ /* 0x000ee20000000a00 */
[----:B0-----:R-:W-:Y:S07]  /*02b0*/  STL.64 [R1+0x30], R30 ;  /* 0x0000301e01007387 */ /* 0x001fee0000100a00 */
[----:B----4-:R-:W0:Y:S01]  /*02c0*/  LDC.64 R4, c[0x0][0x228] ;  /* 0x00008a00ff047b82 */ /* 0x010e220000000a00 */
[----:B-1----:R-:W-:Y:S07]  /*02d0*/  STL.64 [R1+0x50], R6 ;  /* 0x0000500601007387 */ /* 0x002fee0000100a00 */
[----:B------:R-:W1:Y:S01]  /*02e0*/  LDC.64 R2, c[0x0][0x238] ;  /* 0x00008e00ff027b82 */ /* 0x000e620000000a00 */
[----:B--2---:R-:W-:Y:S04]  /*02f0*/  STL.64 [R1+0x58], R24 ;  /* 0x0000581801007387 */ /* 0x004fe80000100a00 */
[----:B---3--:R-:W-:Y:S01]  /*0300*/  STL.64 [R1+0x60], R26 ;  /* 0x0000601a01007387 */ /* 0x008fe20000100a00 */
[----:B0-----:R-:W-:-:S04]  /*0310*/  ISETP.GE.U32.AND P1, PT, R4, 0x1, PT ;  /* 0x000000010400780c */ /* 0x001fc80003f26070 */
[----:B------:R-:W-:Y:S01]  /*0320*/  ISETP.GE.AND.EX P1, PT, R5, RZ, PT, P1 ;  /* 0x000000ff0500720c */ /* 0x000fe20003f26310 */
[----:B-1----:R0:W-:Y:S02]  /*0330*/  STL.64 [R1+0x20], R2 ;  /* 0x0000200201007387 */ /* 0x0021e40000100a00 */
[----:B0-----:R-:W-:-:S10]  /*0340*/  HFMA2.MMA R3, -RZ, RZ, 0, 0 ;  /* 0x00000000ff037435 */ /* 0x001fd400000001ff */
[----:B------:R-:W-:Y:S05]  /*0350*/  @!P1 BRA `(.L_x_1633) ;  /* 0x00000014008c9947 */ /* 0x000fea0003800000 */
[----:B------:R-:W-:Y:S01]  /*0360*/  MOV R3, 0xffffffff ;  /* 0xffffffff00037802 */ /* 0x000fe20000000f00 */
[----:B------:R-:W-:Y:S01]  /*0370*/  IMAD.MOV.U32 R2, RZ, RZ, -0x1 ;  /* 0xffffffffff027424 */ /* 0x000fe200078e00ff */
[----:B------:R-:W-:Y:S01]  /*0380*/  UMOV UR4, URZ ;  /* 0x0000003f00047c82 */ /* 0x000fe20008000000 */
[----:B------:R-:W-:Y:S01]  /*0390*/  UMOV UR5, URZ ;  /* 0x0000003f00057c82 */ /* 0x000fe20008000000 */
[----:B------:R-:W-:Y:S01]  /*03a0*/  ULDC.64 UR14, c[0x0][0x270] ;  /* 0x00009c00000e7ab9 */ /* 0x000fe20000000a00 */
[C---:B------:R-:W-:Y:S01]  /*03b0*/  IMAD.WIDE.U32 R2, R4.reuse, 0x1, R2 ;  /* 0x0000000104027825 */ /* 0x040fe200078e0002 */
[----:B------:R-:W-:Y:S02]  /*03c0*/  LOP3.LUT R7, R4, 0x3, RZ, 0xc0, !PT ;  /* 0x0000000304077812 */ /* 0x000fe400078ec0ff */
[----:B------:R-:W-:Y:S02]  /*03d0*/  MOV R0, RZ ;  /* 0x000000ff00007202 */ /* 0x000fe40000000f00 */
[----:B------:R-:W-:Y:S01]  /*03e0*/  ISETP.GE.U32.AND P0, PT, R2, 0x3, PT ;  /* 0x000000030200780c */ /* 0x000fe20003f06070 */
[----:B------:R-:W-:-:S02]  /*03f0*/  IMAD.IADD R2, R3, 0x1, R5 ;  /* 0x0000000103027824 */ /* 0x000fc400078e0205 */
[----:B------:R-:W-:-:S03]  /*0400*/  IMAD.MOV.U32 R3, RZ, RZ, RZ ;  /* 0x000000ffff037224 */ /* 0x000fc600078e00ff */
[----:B------:R-:W-:-:S13]  /*0410*/  ISETP.GE.U32.AND.EX P0, PT, R2, RZ, PT, P0 ;  /* 0x000000ff0200720c */ /* 0x000fda0003f06100 */
[----:B------:R-:W-:Y:S05]  /*0420*/  @!P0 BRA `(.L_x_1634) ;  /* 0x0000001000788947 */ /* 0x000fea0003800000 */
[----:B------:R-:W-:Y:S01]  /*0430*/  IADD3 R4, P0, -R7, R4, RZ ;  /* 0x0000000407047210 */ /* 0x000fe20007f1e1ff */
[----:B------:R-:W-:Y:S01]  /*0440*/  ULDC.64 UR4, c[0x0][0x220] ;  /* 0x0000880000047ab9 */ /* 0x000fe20000000a00 */
[----:B------:R-:W-:Y:S01]  /*0450*/  UIMAD.WIDE.U32 UR10, UR14, 0x8, URZ ;  /* 0x000000080e0a78a5 */ /* 0x000fe2000f8e003f */
[----:B-----5:R-:W-:Y:S01]  /*0460*/  IMAD R25, R9, UR4, RZ ;  /* 0x0000000409197c24 */ /* 0x020fe2000f8e02ff */
[----:B------:R-:W-:Y:S01]  /*0470*/  IADD3.X R5, R5, -0x1, RZ, P0, !PT ;  /* 0xffffffff05057810 */ /* 0x000fe200007fe4ff */
[----:B------:R-:W-:Y:S01]  /*0480*/  IMAD.WIDE.U32 R6, R8, UR4, RZ ;  /* 0x0000000408067c25 */ /* 0x000fe2000f8e00ff */
[----:B------:R-:W-:Y:S01]  /*0490*/  ISETP.GT.U32.AND P0, PT, R4, RZ, PT ;  /* 0x000000ff0400720c */ /* 0x000fe20003f04070 */
[----:B------:R-:W-:Y:S02]  /*04a0*/  USHF.L.U32 UR9, UR15, 0x3, URZ ;  /* 0x000000030f097899 */ /* 0x000fe4000800063f */
[----:B------:R-:W-:Y:S01]  /*04b0*/  IMAD R25, R8, UR5, R25 ;  /* 0x0000000508197c24 */ /* 0x000fe2000f8e0219 */
[----:B------:R-:W-:Y:S01]  /*04c0*/  ISETP.GT.AND.EX P0, PT, R5, RZ, PT, P0 ;  /* 0x000000ff0500720c */ /* 0x000fe20003f04300 */
[----:B------:R-:W-:Y:S01]  /*04d0*/  ULDC.64 UR4, c[0x0][0x218] ;  /* 0x0000860000047ab9 */ /* 0x000fe20000000a00 */
[----:B------:R-:W-:Y:S01]  /*04e0*/  UIADD3 UR9, UR11, UR9, URZ ;  /* 0x000000090b097290 */ /* 0x000fe2000fffe03f */
        /* <DEDUP_REMOVED lines=10> */
[----:B------:R-:W-:-:S13]  /*0590*/  PLOP3.LUT P0, PT, PT, PT, PT, 0x8, 0x0 ;  /* 0x000000000000781c */ /* 0x000fda0003f0e170 */
.L_x_1637:
[----:B------:R-:W-:Y:S01]  /*05a0*/  ULEA UR12, UR4, UR13, 0x3 ;  /* 0x0000000d040c7291 */ /* 0x000fe2000f8e183f */
[----:B------:R-:W-:Y:S01]  /*05b0*/  IMAD.MOV.U32 R26, RZ, RZ, R2 ;  /* 0x000000ffff1a7224 */ /* 0x000fe200078e0002 */
[----:B------:R-:W-:-:S04]  /*05c0*/  IADD3 R34, P2, R2, UR10, RZ ;  /* 0x0000000a02227c10 */ /* 0x000fc8000ff5e0ff */
[----:B------:R-:W2:Y:S01]  /*05d0*/  LDG.E.64 R28, desc[UR6][R26.64] ;  /* 0x000000061a1c7981 */ /* 0x000ea2000c1e1b00 */
[----:B------:R-:W-:-:S03]  /*05e0*/  IADD3.X R35, R27, UR9, RZ, P2, !PT ;  /* 0x000000091b237c10 */ /* 0x000fc600097fe4ff */
[----:B------:R-:W2:Y:S04]  /*05f0*/  LDL.64 R30, [UR12+0x18] ;  /* 0x0000180cff1e7983 */ /* 0x000ea80008100a00 */
[----:B------:R-:W3:Y:S04]  /*0600*/  LDG.E.64 R24, desc[UR6][R34.64] ;  /* 0x0000000622187981 */ /* 0x000ee8000c1e1b00 */
[----:B------:R-:W3:Y:S01]  /*0610*/  LDL.64 R26, [UR12+0x20] ;  /* 0x0000200cff1a7983 */ /* 0x000ee20008100a00 */
[----:B------:R-:W-:Y:S02]  /*0620*/  IADD3 R6, P2, R34, UR10, RZ ;  /* 0x0000000a22067c10 */ /* 0x000fe4000ff5e0ff */
[----:B------:R-:W-:-:S02]  /*0630*/  MOV R2, R0 ;  /* 0x0000000000027202 */ /* 0x000fc40000000f00 */
[----:B------:R-:W-:Y:S01]  /*0640*/  IADD3.X R7, R35, UR9, RZ, P2, !PT ;  /* 0x0000000923077c10 */ /* 0x000fe200097fe4ff */
[-C--:B--2---:R-:W-:Y:S02]  /*0650*/  IMAD R29, R29, R30.reuse, RZ ;  /* 0x0000001e1d1d7224 */ /* 0x084fe400078e02ff */
[----:B------:R-:W-:Y:S01]  /*0660*/  IMAD.WIDE.U32 R32, R28, R30, R2 ;  /* 0x0000001e1c207225 */ /* 0x000fe200078e0002 */
[----:B------:R-:W-:Y:S01]  /*0670*/  IADD3 R30, P2, R6, UR10, RZ ;  /* 0x0000000a061e7c10 */ /* 0x000fe2000ff5e0ff */
[----:B------:R-:W2:Y:S02]  /*0680*/  LDG.E.64 R2, desc[UR6][R6.64] ;  /* 0x0000000606027981 */ /* 0x000ea4000c1e1b00 */
[----:B------:R-:W-:Y:S02]  /*0690*/  IMAD R31, R28, R31, R29 ;  /* 0x0000001f1c1f7224 */ /* 0x000fe400078e021d */
[----:B------:R-:W2:Y:S01]  /*06a0*/  LDL.64 R28, [UR12+0x28] ;  /* 0x0000280cff1c7983 */ /* 0x000ea20008100a00 */
[----:B---3--:R-:W-:-:S02]  /*06b0*/  IMAD R25, R25, R26, RZ ;  /* 0x0000001a19197224 */ /* 0x008fc400078e02ff */
[----:B------:R-:W-:Y:S01]  /*06c0*/  IMAD.IADD R33, R33, 0x1, R31 ;  /* 0x0000000121217824 */ /* 0x000fe200078e021f */
[----:B------:R-:W-:Y:S01]  /*06d0*/  IADD3.X R31, R7, UR9, RZ, P2, !PT ;  /* 0x00000009071f7c10 */ /* 0x000fe200097fe4ff */
[C---:B------:R-:W-:Y:S02]  /*06e0*/  IMAD R37, R24.reuse, R27, R25 ;  /* 0x0000001b18257224 */ /* 0x040fe400078e0219 */
[----:B------:R-:W-:Y:S02]  /*06f0*/  IMAD.WIDE.U32 R34, R24, R26, R32 ;  /* 0x0000001a18227225 */ /* 0x000fe400078e0020 */
[----:B------:R-:W3:Y:S04]  /*0700*/  LDL.64 R24, [UR12+0x30] ;  /* 0x0000300cff187983 */ /* 0x000ee80008100a00 */
[----:B------:R-:W3:Y:S01]  /*0710*/  LDG.E.64 R26, desc[UR6][R30.64] ;  /* 0x000000061e1a7981 */ /* 0x000ee2000c1e1b00 */
[----:B------:R-:W-:-:S02]  /*0720*/  IADD3 R32, P2, R30, UR10, RZ ;  /* 0x0000000a1e207c10 */ /* 0x000fc4000ff5e0ff */
[----:B------:R-:W-:Y:S02]  /*0730*/  IADD3 R35, R35, R37, RZ ;  /* 0x0000002523237210 */ /* 0x000fe40007ffe0ff */
[----:B------:R-:W-:-:S05]  /*0740*/  IADD3.X R33, R31, UR9, RZ, P2, !PT ;  /* 0x000000091f217c10 */ /* 0x000fca00097fe4ff */
[----:B------:R-:W4:Y:S01]  /*0750*/  LDG.E.64 R6, desc[UR6][R32.64] ;  /* 0x0000000620067981 */ /* 0x000f22000c1e1b00 */
[-C--:B--2---:R-:W-:Y:S02]  /*0760*/  IMAD R3, R3, R28.reuse, RZ ;  /* 0x0000001c03037224 */ /* 0x084fe400078e02ff */
[----:B------:R-:W-:Y:S01]  /*0770*/  IMAD.WIDE.U32 R34, R2, R28, R34 ;  /* 0x0000001c02227225 */ /* 0x000fe200078e0022 */
[----:B------:R-:W-:-:S03]  /*0780*/  IADD3 R28, P2, R32, UR10, RZ ;  /* 0x0000000a201c7c10 */ /* 0x000fc6000ff5e0ff */
[----:B------:R-:W-:Y:S02]  /*0790*/  IMAD R29, R2, R29, R3 ;  /* 0x0000001d021d7224 */ /* 0x000fe400078e0203 */
[----:B------:R-:W4:Y:S02]  /*07a0*/  LDL.64 R2, [UR12+0x38] ;  /* 0x0000380cff027983 */ /* 0x000f240008100a00 */
[----:B------:R-:W-:Y:S01]  /*07b0*/  IMAD.IADD R35, R35, 0x1, R29 ;  /* 0x0000000123237824 */ /* 0x000fe200078e021d */
[----:B------:R-:W-:Y:S01]  /*07c0*/  IADD3.X R29, R33, UR9, RZ, P2, !PT ;  /* 0x00000009211d7c10 */ /* 0x000fe200097fe4ff */
[-C--:B---3--:R-:W-:Y:S02]  /*07d0*/  IMAD R27, R27, R24.reuse, RZ ;  /* 0x000000181b1b7224 */ /* 0x088fe400078e02ff */
[----:B------:R-:W-:-:S04]  /*07e0*/  IMAD.WIDE.U32 R34, R26, R24, R34 ;  /* 0x000000181a227225 */ /* 0x000fc800078e0022 */
[----:B------:R-:W-:Y:S02]  /*07f0*/  IMAD R31, R26, R25, R27 ;  /* 0x000000191a1f7224 */ /* 0x000fe400078e021b */
[----:B------:R-:W2:Y:S04]  /*0800*/  LDL.64 R24, [UR12+0x40] ;  /* 0x0000400cff187983 */ /* 0x000ea80008100a00 */
[----:B------:R0:W2:Y:S01]  /*0810*/  LDG.E.64 R26, desc[UR6][R28.64] ;  /* 0x000000061c1a7981 */ /* 0x0000a2000c1e1b00 */
[----:B------:R-:W-:Y:S02]  /*0820*/  IADD3 R30, P2, R28, UR10, RZ ;  /* 0x0000000a1c1e7c10 */ /* 0x000fe4000ff5e0ff */
[----:B------:R-:W-:Y:S02]  /*0830*/  IADD3 R35, R35, R31, RZ ;  /* 0x0000001f23237210 */ /* 0x000fe40007ffe0ff */
[----:B------:R-:W-:-:S02]  /*0840*/  IADD3.X R31, R29, UR9, RZ, P2, !PT ;  /* 0x000000091d1f7c10 */ /* 0x000fc400097fe4ff */
[----:B0-----:R-:W-:-:S04]  /*0850*/  IADD3 R28, P2, R30, UR10, RZ ;  /* 0x0000000a1e1c7c10 */ /* 0x001fc8000ff5e0ff */
[----:B------:R-:W-:Y:S01]  /*0860*/  IADD3.X R29, R31, UR9, RZ, P2, !PT ;  /* 0x000000091f1d7c10 */ /* 0x000fe200097fe4ff */
[-C--:B----4-:R-:W-:Y:S02]  /*0870*/  IMAD R7, R7, R2.reuse, RZ ;  /* 0x0000000207077224 */ /* 0x090fe400078e02ff */
        /* <DEDUP_REMOVED lines=57> */
[----:B------:R-:W2:Y:S01]  /*0c10*/  LDG.E.64 R24, desc[UR6][R28.64] ;  /* 0x000000061c187981 */ /* 0x000ea2000c1e1b00 */
[----:B0-----:R-:W-:Y:S02]  /*0c20*/  IADD3 R30, P2, R28, UR10, RZ ;  /* 0x0000000a1c1e7c10 */ /* 0x001fe4000ff5e0ff */
[----:B------:R-:W-:Y:S02]  /*0c30*/  IADD3 R33, R33, R35, RZ ;  /* 0x0000002321217210 */ /* 0x000fe40007ffe0ff */
[----:B------:R-:W-:Y:S01]  /*0c40*/  IADD3.X R31, R29, UR9, RZ, P2, !PT ;  /* 0x000000091d1f7c10 */ /* 0x000fe200097fe4ff */
[----:B---3--:R-:W-:-:S02]  /*0c50*/  IMAD R7, R7, R2, RZ ;  /* 0x0000000207077224 */ /* 0x008fc400078e02ff */
[C---:B------:R-:W-:Y:S02]  /*0c60*/  IMAD.WIDE.U32 R34, R6.reuse, R2, R32 ;  /* 0x0000000206227225 */ /* 0x040fe400078e0020 */
[----:B------:R-:W3:Y:S02]  /*0c70*/  LDL.64 R32, [UR12+0x88] ;  /* 0x0000880cff207983 */ /* 0x000ee40008100a00 */
[----:B------:R-:W-:Y:S01]  /*0c80*/  IMAD R7, R6, R3, R7 ;  /* 0x0000000306077224 */ /* 0x000fe200078e0207 */
[----:B------:R-:W-:Y:S01]  /*0c90*/  IADD3 R6, P2, R30, UR10, RZ ;  /* 0x0000000a1e067c10 */ /* 0x000fe2000ff5e0ff */
[----:B------:R-:W3:Y:S02]  /*0ca0*/  LDG.E.64 R2, desc[UR6][R30.64] ;  /* 0x000000061e027981 */ /* 0x000ee4000c1e1b00 */
[----:B------:R-:W-:Y:S01]  /*0cb0*/  IMAD.IADD R35, R35, 0x1, R7 ;  /* 0x0000000123237824 */ /* 0x000fe200078e0207 */
[----:B------:R-:W-:Y:S01]  /*0cc0*/  IADD3.X R7, R31, UR9, RZ, P2, !PT ;  /* 0x000000091f077c10 */ /* 0x000fe200097fe4ff */
[----:B--2---:R-:W-:-:S02]  /*0cd0*/  IMAD R25, R25, R26, RZ ;  /* 0x0000001a19197224 */ /* 0x004fc400078e02ff */
[----:B------:R-:W-:-:S04]  /*0ce0*/  IMAD.WIDE.U32 R34, R24, R26, R34 ;  /* 0x0000001a18227225 */ /* 0x000fc800078e0022 */
[----:B------:R-:W-:Y:S02]  /*0cf0*/  IMAD R29, R24, R27, R25 ;  /* 0x0000001b181d7224 */ /* 0x000fe400078e0219 */
[----:B------:R-:W2:Y:S04]  /*0d00*/  LDL.64 R26, [UR12+0x90] ;  /* 0x0000900cff1a7983 */ /* 0x000ea80008100a00 */
[----:B------:R-:W2:Y:S01]  /*0d10*/  LDG.E.64 R24, desc[UR6][R6.64] ;  /* 0x0000000606187981 */ /* 0x000ea2000c1e1b00 */
[----:B------:R-:W-:Y:S02]  /*0d20*/  IADD3 R4, P2, R4, -0x10, RZ ;  /* 0xfffffff004047810 */ /* 0x000fe40007f5e0ff */
[----:B------:R-:W-:Y:S02]  /*0d30*/  IADD3 R35, R35, R29, RZ ;  /* 0x0000001d23237210 */ /* 0x000fe40007ffe0ff */
[----:B------:R-:W-:-:S02]  /*0d40*/  IADD3.X R5, R5, -0x1, RZ, P2, !PT ;  /* 0xffffffff05057810 */ /* 0x000fc400017fe4ff */
[----:B------:R-:W-:-:S04]  /*0d50*/  ISETP.GT.U32.AND P2, PT, R4, 0xc, PT ;  /* 0x0000000c0400780c */ /* 0x000fc80003f44070 */
[----:B------:R-:W-:Y:S01]  /*0d60*/  ISETP.GT.AND.EX P2, PT, R5, RZ, PT, P2 ;  /* 0x000000ff0500720c */ /* 0x000fe20003f44320 */
        /* <DEDUP_REMOVED lines=10> */
[----:B------:R-:W-:Y:S02]  /*0e10*/  IADD3 R3, R25, R27, RZ ;  /* 0x0000001b19037210 */ /* 0x000fe40007ffe0ff */
[----:B------:R-:W-:Y:S01]  /*0e20*/  IADD3.X R27, R7, UR9, RZ, P3, !PT ;  /* 0x00000009071b7c10 */ /* 0x000fe20009ffe4ff */
[----:B------:R-:W-:Y:S01]  /*0e30*/  IMAD.MOV.U32 R0, RZ, RZ, R24 ;  /* 0x000000ffff007224 */ /* 0x000fe200078e0018 */
[----:B------:R-:W-:Y:S06]  /*0e40*/  @P2 BRA `(.L_x_1637) ;  /* 0xfffffff400d42947 */ /* 0x000fec000383ffff */
.L_x_1636:
[----:B------:R-:W-:-:S04]  /*0e50*/  ISETP.GT.U32.AND P2, PT, R4, 0x4, PT ;  /* 0x000000040400780c */ /* 0x000fc80003f44070 */
[----:B------:R-:W-:-:S13]  /*0e60*/  ISETP.GT.AND.EX P2, PT, R5, RZ, PT, P2 ;  /* 0x000000ff0500720c */ /* 0x000fda0003f44320 */
[----:B------:R-:W-:Y:S05]  /*0e70*/  @!P2 BRA `(.L_x_1638) ;  /* 0x000000040024a947 */ /* 0x000fea0003800000 */
[----:B------:R-:W-:Y:S01]  /*0e80*/  ULEA UR12, UR4, UR13, 0x3 ;  /* 0x0000000d040c7291 */ /* 0x000fe2000f8e183f */
[----:B------:R-:W-:-:S05]  /*0e90*/  MOV R26, R2 ;  /* 0x00000002001a7202 */ /* 0x000fca0000000f00 */
[----:B------:R-:W2:Y:S04]  /*0ea0*/  LDG.E.64 R28, desc[UR6][R26.64] ;  /* 0x000000061a1c7981 */ /* 0x000ea8000c1e1b00 */
[----:B------:R-:W2:Y:S01]  /*0eb0*/  LDL.64 R30, [UR12+0x18] ;  /* 0x0000180cff1e7983 */ /* 0x000ea20008100a00 */
[----:B------:R-:W-:-:S04]  /*0ec0*/  IADD3 R34, P0, R2, UR10, RZ ;  /* 0x0000000a02227c10 */ /* 0x000fc8000ff1e0ff */
[----:B------:R-:W-:Y:S02]  /*0ed0*/  IADD3.X R35, R27, UR9, RZ, P0, !PT ;  /* 0x000000091b237c10 */ /* 0x000fe400087fe4ff */
[----:B------:R-:W3:Y:S04]  /*0ee0*/  LDL.64 R26, [UR12+0x20] ;  /* 0x0000200cff1a7983 */ /* 0x000ee80008100a00 */
[----:B------:R-:W3:Y:S01]  /*0ef0*/  LDG.E.64 R24, desc[UR6][R34.64] ;  /* 0x0000000622187981 */ /* 0x000ee2000c1e1b00 */
[----:B------:R-:W-:Y:S01]  /*0f00*/  IADD3 R6, P0, R34, UR10, RZ ;  /* 0x0000000a22067c10 */ /* 0x000fe2000ff1e0ff */
[----:B------:R-:W-:-:S03]  /*0f10*/  IMAD.MOV.U32 R2, RZ, RZ, R0 ;  /* 0x000000ffff027224 */ /* 0x000fc600078e0000 */
[----:B------:R-:W-:Y:S01]  /*0f20*/  IADD3.X R7, R35, UR9, RZ, P0, !PT ;  /* 0x0000000923077c10 */ /* 0x000fe200087fe4ff */
[-C--:B--2---:R-:W-:Y:S02]  /*0f30*/  IMAD R29, R29, R30.reuse, RZ ;  /* 0x0000001e1d1d7224 */ /* 0x084fe400078e02ff */
[C---:B------:R-:W-:Y:S02]  /*0f40*/  IMAD.WIDE.U32 R32, R28.reuse, R30, R2 ;  /* 0x0000001e1c207225 */ /* 0x040fe400078e0002 */
[----:B------:R-:W2:Y:S02]  /*0f50*/  LDL.64 R2, [UR12+0x28] ;  /* 0x0000280cff027983 */ /* 0x000ea40008100a00 */
[----:B------:R-:W-:Y:S02]  /*0f60*/  IMAD R31, R28, R31, R29 ;  /* 0x0000001f1c1f7224 */ /* 0x000fe400078e021d */
[----:B------:R-:W2:Y:S01]  /*0f70*/  LDG.E.64 R28, desc[UR6][R6.64] ;  /* 0x00000006061c7981 */ /* 0x000ea2000c1e1b00 */
[----:B------:R-:W-:-:S02]  /*0f80*/  IADD3 R30, P0, R6, UR10, RZ ;  /* 0x0000000a061e7c10 */ /* 0x000fc4000ff1e0ff */
[----:B------:R-:W-:Y:S01]  /*0f90*/  IADD3 R33, R33, R31, RZ ;  /* 0x0000001f21217210 */ /* 0x000fe20007ffe0ff */
[----:B---3--:R-:W-:Y:S01]  /*0fa0*/  IMAD R25, R25, R26, RZ ;  /* 0x0000001a19197224 */ /* 0x008fe200078e02ff */
[----:B------:R-:W-:-:S03]  /*0fb0*/  IADD3.X R31, R7, UR9, RZ, P0, !PT ;  /* 0x00000009071f7c10 */ /* 0x000fc600087fe4ff */
[C---:B------:R-:W-:Y:S02]  /*0fc0*/  IMAD R37, R24.reuse, R27, R25 ;  /* 0x0000001b18257224 */ /* 0x040fe400078e0219 */
[----:B------:R-:W-:Y:S02]  /*0fd0*/  IMAD.WIDE.U32 R34, R24, R26, R32 ;  /* 0x0000001a18227225 */ /* 0x000fe400078e0020 */
[----:B------:R-:W3:Y:S04]  /*0fe0*/  LDL.64 R24, [UR12+0x30] ;  /* 0x0000300cff187983 */ /* 0x000ee80008100a00 */
[----:B------:R-:W3:Y:S01]  /*0ff0*/  LDG.E.64 R26, desc[UR6][R30.64] ;  /* 0x000000061e1a7981 */ /* 0x000ee2000c1e1b00 */
[----:B------:R-:W-:Y:S01]  /*1000*/  IADD3 R32, P0, R30, UR10, RZ ;  /* 0x0000000a1e207c10 */ /* 0x000fe2000ff1e0ff */
[----:B------:R-:W-:-:S03]  /*1010*/  IMAD.IADD R35, R35, 0x1, R37 ;  /* 0x0000000123237824 */ /* 0x000fc600078e0225 */
[----:B------:R-:W-:Y:S01]  /*1020*/  IADD3.X R33, R31, UR9, RZ, P0, !PT ;  /* 0x000000091f217c10 */ /* 0x000fe200087fe4ff */
[-C--:B--2---:R-:W-:Y:S02]  /*1030*/  IMAD R7, R29, R2.reuse, RZ ;  /* 0x000000021d077224 */ /* 0x084fe400078e02ff */
[----:B------:R-:W-:-:S04]  /*1040*/  IMAD.WIDE.U32 R34, R28, R2, R34 ;  /* 0x000000021c227225 */ /* 0x000fc800078e0022 */
[----:B------:R-:W-:Y:S02]  /*1050*/  IMAD R29, R28, R3, R7 ;  /* 0x000000031c1d7224 */ /* 0x000fe400078e0207 */
[----:B------:R-:W2:Y:S04]  /*1060*/  LDL.64 R6, [UR12+0x38] ;  /* 0x0000380cff067983 */ /* 0x000ea80008100a00 */
[----:B------:R-:W2:Y:S01]  /*1070*/  LDG.E.64 R2, desc[UR6][R32.64] ;  /* 0x0000000620027981 */ /* 0x000ea2000c1e1b00 */
[----:B------:R-:W-:Y:S02]  /*1080*/  IADD3 R28, P0, R32, UR10, RZ ;  /* 0x0000000a201c7c10 */ /* 0x000fe4000ff1e0ff */
[----:B------:R-:W-:Y:S01]  /*1090*/  IADD3 R35, R35, R29, RZ ;  /* 0x0000001d23237210 */ /* 0x000fe20007ffe0ff */
[----:B---3--:R-:W-:Y:S01]  /*10a0*/  IMAD R27, R27, R24, RZ ;  /* 0x000000181b1b7224 */ /* 0x008fe200078e02ff */
[----:B------:R-:W-:-:S03]  /*10b0*/  IADD3.X R29, R33, UR9, RZ, P0, !PT ;  /* 0x00000009211d7c10 */ /* 0x000fc600087fe4ff */
[C---:B------:R-:W-:Y:S02]  /*10c0*/  IMAD R31, R26.reuse, R25, R27 ;  /* 0x000000191a1f7224 */ /* 0x040fe400078e021b */
[----:B------:R-:W-:Y:S02]  /*10d0*/  IMAD.WIDE.U32 R34, R26, R24, R34 ;  /* 0x000000181a227225 */ /* 0x000fe400078e0022 */
[----:B------:R-:W3:Y:S04]  /*10e0*/  LDL.64 R24, [UR12+0x40] ;  /* 0x0000400cff187983 */ /* 0x000ee80008100a00 */
[----:B------:R-:W3:Y:S01]  /*10f0*/  LDG.E.64 R26, desc[UR6][R28.64] ;  /* 0x000000061c1a7981 */ /* 0x000ee2000c1e1b00 */
[----:B------:R-:W-:Y:S01]  /*1100*/  IMAD.IADD R35, R35, 0x1, R31 ;  /* 0x0000000123237824 */ /* 0x000fe200078e021f */
[----:B------:R-:W-:-:S04]  /*1110*/  IADD3 R30, P0, R28, UR10, RZ ;  /* 0x0000000a1c1e7c10 */ /* 0x000fc8000ff1e0ff */
[----:B------:R-:W-:-:S05]  /*1120*/  IADD3.X R31, R29, UR9, RZ, P0, !PT ;  /* 0x000000091d1f7c10 */ /* 0x000fca00087fe4ff */
[----:B------:R-:W4:Y:S01]  /*1130*/  LDG.E.64 R28, desc[UR6][R30.64] ;  /* 0x000000061e1c7981 */ /* 0x000f22000c1e1b00 */
[-C--:B--2---:R-:W-:Y:S02]  /*1140*/  IMAD R3, R3, R6.reuse, RZ ;  /* 0x0000000603037224 */ /* 0x084fe400078e02ff */
[----:B------:R-:W-:-:S04]  /*1150*/  IMAD.WIDE.U32 R32, R2, R6, R34 ;  /* 0x0000000602207225 */ /* 0x000fc800078e0022 */
[----:B------:R-:W-:Y:S01]  /*1160*/  IMAD R3, R2, R7, R3 ;  /* 0x0000000702037224 */ /* 0x000fe200078e0203 */
[----:B------:R-:W-:-:S04]  /*1170*/  IADD3 R6, P0, R30, UR10, RZ ;  /* 0x0000000a1e067c10 */ /* 0x000fc8000ff1e0ff */
[----:B------:R-:W-:Y:S02]  /*1180*/  IADD3 R33, R33, R3, RZ ;  /* 0x0000000321217210 */ /* 0x000fe40007ffe0ff */
[----:B------:R-:W4:Y:S01]  /*1190*/  LDL.64 R2, [UR12+0x48] ;  /* 0x0000480cff027983 */ /* 0x000f220008100a00 */
[----:B------:R-:W-:Y:S01]  /*11a0*/  IADD3.X R7, R31, UR9, RZ, P0, !PT ;  /* 0x000000091f077c10 */ /* 0x000fe200087fe4ff */
[-C--:B---3--:R-:W-:Y:S02]  /*11b0*/  IMAD R27, R27, R24.reuse, RZ ;  /* 0x000000181b1b7224 */ /* 0x088fe400078e02ff */
[----:B------:R-:W-:-:S04]  /*11c0*/  IMAD.WIDE.U32 R32, R26, R24, R32 ;  /* 0x000000181a207225 */ /* 0x000fc800078e0020 */
[----:B------:R-:W-:Y:S02]  /*11d0*/  IMAD R35, R26, R25, R27 ;  /* 0x000000191a237224 */ /* 0x000fe400078e021b */
[----:B------:R-:W2:Y:S04]  /*11e0*/  LDL.64 R26, [UR12+0x50] ;  /* 0x0000500cff1a7983 */ /* 0x000ea80008100a00 */
[----:B------:R-:W2:Y:S01]  /*11f0*/  LDG.E.64 R24, desc[UR6][R6.64] ;  /* 0x0000000606187981 */ /* 0x000ea2000c1e1b00 */
[----:B------:R-:W-:Y:S01]  /*1200*/  IMAD.IADD R33, R33, 0x1, R35 ;  /* 0x0000000121217824 */ /* 0x000fe200078e0223 */
[----:B------:R-:W-:Y:S01]  /*1210*/  IADD3 R4, P3, R4, -0x8, RZ ;  /* 0xfffffff804047810 */ /* 0x000fe20007f7e0ff */
[----:B------:R-:W-:Y:S01]  /*1220*/  UIADD3 UR4, UP0, UR4, 0x8, URZ ;  /* 0x0000000804047890 */ /* 0x000fe2000ff1e03f */
[----:B------:R-:W-:-:S02]  /*1230*/  PLOP3.LUT P0, PT, PT, PT, PT, 0x8, 0x0 ;  /* 0x000000000000781c */ /* 0x000fc40003f0e170 */
[----:B------:R-:W-:Y:S01]  /*1240*/  IADD3.X R5, R5, -0x1, RZ, P3, !PT ;  /* 0xffffffff05057810 */ /* 0x000fe20001ffe4ff */
[----:B------:R-:W-:Y:S01]  /*1250*/  UIADD3.X UR5, URZ, UR5, URZ, UP0, !UPT ;  /* 0x000000053f057290 */ /* 0x000fe200087fe43f */
[----:B----4-:R-:W-:-:S04]  /*1260*/  IMAD R29, R29, R2, RZ ;  /* 0x000000021d1d7224 */ /* 0x010fc800078e02ff */
[C---:B------:R-:W-:Y:S02]  /*1270*/  IMAD R29, R28.reuse, R3, R29 ;  /* 0x000000031c1d7224 */ /* 0x040fe400078e021d */
[----:B------:R-:W-:-:S05]  /*1280*/  IMAD.WIDE.U32 R2, R28, R2, R32 ;  /* 0x000000021c027225 */ /* 0x000fca00078e0020 */
[----:B------:R-:W-:Y:S01]  /*1290*/  IADD3 R3, R3, R29, RZ ;  /* 0x0000001d03037210 */ /* 0x000fe20007ffe0ff */
[----:B--2---:R-:W-:-:S04]  /*12a0*/  IMAD R25, R25, R26, RZ ;  /* 0x0000001a19197224 */ /* 0x004fc800078e02ff */
[C---:B------:R-:W-:Y:S02]  /*12b0*/  IMAD R27, R24.reuse, R27, R25 ;  /* 0x0000001b181b7224 */ /* 0x040fe400078e0219 */
[----:B------:R-:W-:Y:S01]  /*12c0*/  IMAD.WIDE.U32 R24, R24, R26, R2 ;  /* 0x0000001a18187225 */ /* 0x000fe200078e0002 */
[----:B------:R-:W-:-:S03]  /*12d0*/  IADD3 R2, P2, R6, UR10, RZ ;  /* 0x0000000a06027c10 */ /* 0x000fc6000ff5e0ff */
[----:B------:R-:W-:Y:S01]  /*12e0*/  IMAD.IADD R3, R25, 0x1, R27 ;  /* 0x0000000119037824 */ /* 0x000fe200078e021b */
[----:B------:R-:W-:Y:S02]  /*12f0*/  MOV R0, R24 ;  /* 0x0000001800007202 */ /* 0x000fe40000000f00 */
[----:B------:R-:W-:-:S07]  /*1300*/  IADD3.X R27, R7, UR9, RZ, P2, !PT ;  /* 0x00000009071b7c10 */ /* 0x000fce00097fe4ff */
.L_x_1638:
[----:B------:R-:W-:-:S04]  /*1310*/  ISETP.NE.U32.AND P2, PT, R4, RZ, PT ;  /* 0x000000ff0400720c */ /* 0x000fc80003f45070 */
[----:B------:R-:W-:-:S13]  /*1320*/  ISETP.NE.OR.EX P0, PT, R5, RZ, P0, P2 ;  /* 0x000000ff0500720c */ /* 0x000fda0000705720 */
[----:B------:R-:W-:Y:S05]  /*1330*/  @!P0 BRA `(.L_x_1634) ;  /* 0x0000000000b48947 */ /* 0x000fea0003800000 */
.L_x_1635:
[----:B------:R-:W-:Y:S01]  /*1340*/  ULEA UR12, UR4, UR13, 0x3 ;  /* 0x0000000d040c7291 */ /* 0x000fe2000f8e183f */
[----:B------:R-:W-:Y:S01]  /*1350*/  IMAD.MOV.U32 R6, RZ, RZ, R2 ;  /* 0x000000ffff067224 */ /* 0x000fe200078e0002 */
[----:B------:R-:W-:Y:S02]  /*1360*/  MOV R7, R27 ;  /* 0x0000001b00077202 */ /* 0x000fe40000000f00 */
[----:B------:R-:W-:-:S04]  /*1370*/  IADD3 R34, P0, R2, UR10, RZ ;  /* 0x0000000a02227c10 */ /* 0x000fc8000ff1e0ff */
[----:B------:R-:W2:Y:S04]  /*1380*/  LDG.E.64 R6, desc[UR6][R6.64] ;  /* 0x0000000606067981 */ /* 0x000ea8000c1e1b00 */
[----:B------:R-:W2:Y:S01]  /*1390*/  LDL.64 R24, [UR12+0x18] ;  /* 0x0000180cff187983 */ /* 0x000ea20008100a00 */
[----:B------:R-:W-:-:S03]  /*13a0*/  IADD3.X R35, R27, UR9, RZ, P0, !PT ;  /* 0x000000091b237c10 */ /* 0x000fc600087fe4ff */
[----:B------:R-:W3:Y:S04]  /*13b0*/  LDL.64 R26, [UR12+0x20] ;  /* 0x0000200cff1a7983 */ /* 0x000ee80008100a00 */
[----:B------:R-:W3:Y:S01]  /*13c0*/  LDG.E.64 R28, desc[UR6][R34.64] ;  /* 0x00000006221c7981 */ /* 0x000ee2000c1e1b00 */
[----:B------:R-:W-:Y:S01]  /*13d0*/  IADD3 R2, P0, R34, UR10, RZ ;  /* 0x0000000a22027c10 */ /* 0x000fe2000ff1e0ff */
[----:B------:R-:W-:Y:S01]  /*13e0*/  IMAD.MOV.U32 R30, RZ, RZ, R0 ;  /* 0x000000ffff1e7224 */ /* 0x000fe200078e0000 */
[----:B------:R-:W-:Y:S02]  /*13f0*/  MOV R31, R3 ;  /* 0x00000003001f7202 */ /* 0x000fe40000000f00 */
[----:B------:R-:W-:Y:S01]  /*1400*/  IADD3.X R3, R35, UR9, RZ, P0, !PT ;  /* 0x0000000923037c10 */ /* 0x000fe200087fe4ff */
[----:B--2---:R-:W-:-:S02]  /*1410*/  IMAD R33, R7, R24, RZ ;  /* 0x0000001807217224 */ /* 0x004fc400078e02ff */
[----:B------:R-:W-:-:S04]  /*1420*/  IMAD.WIDE.U32 R30, R6, R24, R30 ;  /* 0x00000018061e7225 */ /* 0x000fc800078e001e */
[----:B------:R-:W-:Y:S01]  /*1430*/  IMAD R7, R6, R25, R33 ;  /* 0x0000001906077224 */ /* 0x000fe200078e0221 */
[----:B------:R-:W-:Y:S01]  /*1440*/  IADD3 R6, P0, R2, UR10, RZ ;  /* 0x0000000a02067c10 */ /* 0x000fe2000ff1e0ff */
[----:B------:R-:W2:Y:S04]  /*1450*/  LDL.64 R32, [UR12+0x28] ;  /* 0x0000280cff207983 */ /* 0x000ea80008100a00 */
[----:B------:R0:W2:Y:S01]  /*1460*/  LDG.E.64 R24, desc[UR6][R2.64] ;  /* 0x0000000602187981 */ /* 0x0000a2000c1e1b00 */
[----:B------:R-:W-:Y:S01]  /*1470*/  IMAD.IADD R31, R31, 0x1, R7 ;  /* 0x000000011f1f7824 */ /* 0x000fe200078e0207 */
[----:B------:R-:W-:Y:S01]  /*1480*/  IADD3.X R7, R3, UR9, RZ, P0, !PT ;  /* 0x0000000903077c10 */ /* 0x000fe200087fe4ff */
[-C--:B---3--:R-:W-:Y:S02]  /*1490*/  IMAD R29, R29, R26.reuse, RZ ;  /* 0x0000001a1d1d7224 */ /* 0x088fe400078e02ff */
[----:B------:R-:W-:-:S04]  /*14a0*/  IMAD.WIDE.U32 R30, R28, R26, R30 ;  /* 0x0000001a1c1e7225 */ /* 0x000fc800078e001e */
[----:B------:R-:W-:Y:S02]  /*14b0*/  IMAD R35, R28, R27, R29 ;  /* 0x0000001b1c237224 */ /* 0x000fe400078e021d */
[----:B------:R-:W3:Y:S04]  /*14c0*/  LDL.64 R28, [UR12+0x30] ;  /* 0x0000300cff1c7983 */ /* 0x000ee80008100a00 */
[----:B------:R-:W3:Y:S01]  /*14d0*/  LDG.E.64 R26, desc[UR6][R6.64] ;  /* 0x00000006061a7981 */ /* 0x000ee2000c1e1b00 */
[----:B------:R-:W-:Y:S01]  /*14e0*/  IADD3 R31, R31, R35, RZ ;  /* 0x000000231f1f7210 */ /* 0x000fe20007ffe0ff */
[----:B------:R-:W-:Y:S01]  /*14f0*/  UIADD3 UR4, UP0, UR4, 0x4, URZ ;  /* 0x0000000404047890 */ /* 0x000fe2000ff1e03f */
[----:B------:R-:W-:Y:S02]  /*1500*/  IADD3 R4, P0, R4, -0x4, RZ ;  /* 0xfffffffc04047810 */ /* 0x000fe40007f1e0ff */
[----:B0-----:R-:W-:Y:S01]  /*1510*/  IADD3 R2, P2, R6, UR10, RZ ;  /* 0x0000000a06027c10 */ /* 0x001fe2000ff5e0ff */
[----:B------:R-:W-:Y:S01]  /*1520*/  UIADD3.X UR5, URZ, UR5, URZ, UP0, !UPT ;  /* 0x000000053f057290 */ /* 0x000fe200087fe43f */
[----:B------:R-:W-:-:S02]  /*1530*/  IADD3.X R5, R5, -0x1, RZ, P0, !PT ;  /* 0xffffffff05057810 */ /* 0x000fc400007fe4ff */
[----:B------:R-:W-:-:S04]  /*1540*/  ISETP.NE.U32.AND P0, PT, R4, RZ, PT ;  /* 0x000000ff0400720c */ /* 0x000fc80003f05070 */
[----:B------:R-:W-:Y:S01]  /*1550*/  ISETP.NE.AND.EX P0, PT, R5, RZ, PT, P0 ;  /* 0x000000ff0500720c */ /* 0x000fe20003f05300 */
[----:B--2---:R-:W-:-:S04]  /*1560*/  IMAD R3, R25, R32, RZ ;  /* 0x0000002019037224 */ /* 0x004fc800078e02ff */
[C---:B------:R-:W-:Y:S02]  /*1570*/  IMAD R3, R24.reuse, R33, R3 ;  /* 0x0000002118037224 */ /* 0x040fe400078e0203 */
[----:B------:R-:W-:-:S04]  /*1580*/  IMAD.WIDE.U32 R24, R24, R32, R30 ;  /* 0x0000002018187225 */ /* 0x000fc800078e001e */
[----:B------:R-:W-:Y:S02]  /*1590*/  IMAD.IADD R25, R25, 0x1, R3 ;  /* 0x0000000119197824 */ /* 0x000fe400078e0203 */
[----:B---3--:R-:W-:-:S04]  /*15a0*/  IMAD R3, R27, R28, RZ ;  /* 0x0000001c1b037224 */ /* 0x008fc800078e02ff */
[C---:B------:R-:W-:Y:S02]  /*15b0*/  IMAD R3, R26.reuse, R29, R3 ;  /* 0x0000001d1a037224 */ /* 0x040fe400078e0203 */
[----:B------:R-:W-:-:S04]  /*15c0*/  IMAD.WIDE.U32 R26, R26, R28, R24 ;  /* 0x0000001c1a1a7225 */ /* 0x000fc800078e0018 */
[----:B------:R-:W-:Y:S01]  /*15d0*/  IMAD.MOV.U32 R0, RZ, RZ, R26 ;  /* 0x000000ffff007224 */ /* 0x000fe200078e001a */
[----:B------:R-:W-:Y:S02]  /*15e0*/  IADD3 R3, R27, R3, RZ ;  /* 0x000000031b037210 */ /* 0x000fe40007ffe0ff */
[----:B------:R-:W-:Y:S01]  /*15f0*/  IADD3.X R27, R7, UR9, RZ, P2, !PT ;  /* 0x00000009071b7c10 */ /* 0x000fe200097fe4ff */
[----:B------:R-:W-:Y:S06]  /*1600*/  @P0 BRA `(.L_x_1635) ;  /* 0xfffffffc004c0947 */ /* 0x000fec000383ffff */
.L_x_1634:
[----:B------:R-:W0:Y:S02]  /*1610*/  LDC R2, c[0x0][0x228] ;  /* 0x00008a00ff027b82 */ /* 0x000e240000000800 */
[----:B0-----:R-:W-:-:S04]  /*1620*/  LOP3.LUT R2, R2, 0x3, RZ, 0xc0, !PT ;  /* 0x0000000302027812 */ /* 0x001fc800078ec0ff */
[----:B------:R-:W-:-:S04]  /*1630*/  ISETP.NE.U32.AND P0, PT, R2, RZ, PT ;  /* 0x000000ff0200720c */ /* 0x000fc80003f05070 */
[----:B------:R-:W-:-:S13]  /*1640*/  ISETP.NE.AND.EX P0, PT, RZ, RZ, PT, P0 ;  /* 0x000000ffff00720c */ /* 0x000fda0003f05300 */
[----:B------:R-:W-:Y:S05]  /*1650*/  @!P0 BRA `(.L_x_1633) ;  /* 0x0000000000cc8947 */ /* 0x000fea0003800000 */
[----:B------:R-:W-:Y:S01]  /*1660*/  ULDC.64 UR10, c[0x0][0x220] ;  /* 0x00008800000a7ab9 */ /* 0x000fe20000000a00 */
[----:B------:R-:W-:Y:S01]  /*1670*/  ULDC.64 UR14, c[0x0][0x218] ;  /* 0x00008600000e7ab9 */ /* 0x000fe20000000a00 */
[----:B-----5:R-:W-:Y:S01]  /*1680*/  IMAD R5, R9, UR10, RZ ;  /* 0x0000000a09057c24 */ /* 0x020fe2000f8e02ff */
[----:B------:R-:W-:Y:S01]  /*1690*/  ULEA UR9, UR4, UR13, 0x3 ;  /* 0x0000000d04097291 */ /* 0x000fe2000f8e183f */
[----:B------:R-:W-:-:S04]  /*16a0*/  IMAD.WIDE.U32 R6, R8, UR10, RZ ;  /* 0x0000000a08067c25 */ /* 0x000fc8000f8e00ff */
[----:B------:R-:W-:Y:S01]  /*16b0*/  IMAD R5, R8, UR11, R5 ;  /* 0x0000000b08057c24 */ /* 0x000fe2000f8e0205 */
[----:B------:R-:W-:Y:S02]  /*16c0*/  ULDC.64 UR10, c[0x0][0x270] ;  /* 0x00009c00000a7ab9 */ /* 0x000fe40000000a00 */
[----:B------:R-:W-:Y:S01]  /*16d0*/  UIMAD UR5, UR5, UR10, URZ ;  /* 0x0000000a050572a4 */ /* 0x000fe2000f8e023f */
[----:B------:R-:W2:Y:S01]  /*16e0*/  LDL.64 R8, [UR9+0x18] ;  /* 0x00001809ff087983 */ /* 0x000ea20008100a00 */
[----:B------:R-:W-:Y:S01]  /*16f0*/  IADD3 R7, R7, R5, RZ ;  /* 0x0000000507077210 */ /* 0x000fe20007ffe0ff */
[----:B------:R-:W-:Y:S01]  /*1700*/  IMAD.U32 R5, RZ, RZ, UR10 ;  /* 0x0000000aff057e24 */ /* 0x000fe2000f8e00ff */
[----:B------:R-:W-:-:S03]  /*1710*/  UIMAD UR5, UR4, UR11, UR5 ;  /* 0x0000000b040572a4 */ /* 0x000fc6000f8e0205 */
[----:B------:R-:W-:-:S05]  /*1720*/  IMAD.WIDE.U32 R6, R5, UR4, R6 ;  /* 0x0000000405067c25 */ /* 0x000fca000f8e0006 */
[----:B------:R-:W-:Y:S02]  /*1730*/  IADD3 R5, R7, UR5, RZ ;  /* 0x0000000507057c10 */ /* 0x000fe4000fffe0ff */
[----:B------:R-:W-:-:S04]  /*1740*/  LEA R4, P0, R6, UR14, 0x3 ;  /* 0x0000000e06047c11 */ /* 0x000fc8000f8018ff */
[----:B------:R-:W-:-:S05]  /*1750*/  LEA.HI.X R5, R6, UR15, R5, 0x3, P0 ;  /* 0x0000000f06057c11 */ /* 0x000fca00080f1c05 */
[----:B------:R-:W2:Y:S01]  /*1760*/  LDG.E.64 R6, desc[UR6][R4.64] ;  /* 0x0000000604067981 */ /* 0x000ea2000c1e1b00 */
        /* <DEDUP_REMOVED lines=10> */
[----:B------:R-:W-:Y:S01]  /*1810*/  ISETP.NE.U32.AND P0, PT, R2, 0x2, PT ;  /* 0x000000020200780c */ /* 0x000fe20003f05070 */
[----:B------:R-:W-:Y:S01]  /*1820*/  USHF.L.U32 UR5, UR10, 0x3, URZ ;  /* 0x000000030a057899 */ /* 0x000fe2000800063f */
[----:B------:R-:W2:Y:S01]  /*1830*/  LDL.64 R24, [UR9+0x20] ;  /* 0x00002009ff187983 */ /* 0x000ea20008100a00 */
[----:B------:R-:W-:Y:S01]  /*1840*/  USHF.L.U64.HI UR4, UR10, 0x3, UR11 ;  /* 0x000000030a047899 */ /* 0x000fe2000801020b */
[----:B------:R-:W-:-:S03]  /*1850*/  ISETP.NE.AND.EX P0, PT, RZ, RZ, PT, P0 ;  /* 0x000000ffff00720c */ /* 0x000fc60003f05300 */
[----:B------:R-:W-:-:S04]  /*1860*/  IADD3 R26, P2, R4, UR5, RZ ;  /* 0x00000005041a7c10 */ /* 0x000fc8000ff5e0ff */
[----:B------:R-:W-:-:S05]  /*1870*/  IADD3.X R27, R5, UR4, RZ, P2, !PT ;  /* 0x00000004051b7c10 */ /* 0x000fca00097fe4ff */
[----:B------:R-:W2:Y:S01]  /*1880*/  LDG.E.64 R8, desc[UR6][R26.64] ;  /* 0x000000061a087981 */ /* 0x000ea2000c1e1b00 */
[----:B------:R-:W-:-:S03]  /*1890*/  @P0 IADD3 R6, P2, R26, UR5, RZ ;  /* 0x000000051a060c10 */ /* 0x000fc6000ff5e0ff */
[----:B------:R-:W3:Y:S01]  /*18a0*/  @P0 LDL.64 R4, [UR9+0x28] ;  /* 0x00002809ff040983 */ /* 0x000ee20008100a00 */
[----:B------:R-:W-:-:S06]  /*18b0*/  @P0 IADD3.X R7, R27, UR4, RZ, P2, !PT ;  /* 0x000000041b070c10 */ /* 0x000fcc00097fe4ff */
[----:B------:R-:W3:Y:S01]  /*18c0*/  @P0 LDG.E.64 R6, desc[UR6][R6.64] ;  /* 0x0000000606060981 */ /* 0x000ee2000c1e1b00 */
        /* <DEDUP_REMOVED lines=12> */
.L_x_1633:
[----:B------:R-:W-:Y:S01]  /*1990*/  CS2R R6, SRZ ;  /* 0x0000000000067805 */ /* 0x000fe2000001ff00 */
[----:B------:R-:W-:Y:S01]  /*19a0*/  IMAD.MOV.U32 R4, RZ, RZ, R0 ;  /* 0x000000ffff047224 */ /* 0x000fe200078e0000 */
[----:B------:R-:W-:Y:S01]  /*19b0*/  MOV R5, R3 ;  /* 0x0000000300057202 */ /* 0x000fe20000000f00 */
[----:B------:R-:W-:Y:S06]  /*19c0*/  @!P1 BRA `(.L_x_1639) ;  /* 0x0000001400749947 */ /* 0x000fec0003800000 */
[----:B------:R-:W-:Y:S01]  /*19d0*/  ULDC.64 UR16, c[0x0][0x228] ;  /* 0x00008a0000107ab9 */ /* 0x000fe20000000a00 */
[----:B------:R-:W-:Y:S01]  /*19e0*/  ULDC.64 UR14, c[0x0][0x270] ;  /* 0x00009c00000e7ab9 */ /* 0x000fe20000000a00 */
[----:B------:R-:W-:Y:S01]  /*19f0*/  UIADD3 UR4, UP0, UR16, -0x1, URZ ;  /* 0xffffffff10047890 */ /* 0x000fe2000ff1e03f */
[----:B------:R-:W-:Y:S01]  /*1a00*/  CS2R R6, SRZ ;  /* 0x0000000000067805 */ /* 0x000fe2000001ff00 */
[----:B------:R-:W-:Y:S02]  /*1a10*/  ULOP3.LUT UR9, UR16, 0x3, URZ, 0xc0, !UPT ;  /* 0x0000000310097892 */ /* 0x000fe4000f8ec03f */
[----:B------:R-:W-:Y:S02]  /*1a20*/  UIADD3.X UR5, UR17, -0x1, URZ, UP0, !UPT ;  /* 0xffffffff11057890 */ /* 0x000fe400087fe43f */
[----:B------:R-:W-:-:S03]  /*1a30*/  UISETP.GE.U32.AND UP0, UPT, UR4, 0x3, UPT ;  /* 0x000000030400788c */ /* 0x000fc6000bf06070 */
[----:B------:R-:W-:Y:S01]  /*1a40*/  UMOV UR4, URZ ;  /* 0x0000003f00047c82 */ /* 0x000fe20008000000 */
[----:B------:R-:W-:-:S03]  /*1a50*/  UISETP.GE.U32.AND.EX UP0, UPT, UR5, URZ, UPT, UP0 ;  /* 0x0000003f0500728c */ /* 0x000fc6000bf06100 */
[----:B------:R-:W-:-:S03]  /*1a60*/  UMOV UR5, URZ ;  /* 0x0000003f00057c82 */ /* 0x000fc60008000000 */
[----:B------:R-:W-:-:S13]  /*1a70*/  PLOP3.LUT P0, PT, PT, PT, UP0, 0x80, 0x0 ;  /* 0x000000000000781c */ /* 0x000fda0003f0f008 */
[----:B------:R-:W-:Y:S05]  /*1a80*/  @!P0 BRA `(.L_x_1640) ;  /* 0x0000001000788947 */ /* 0x000fea0003800000 */
[----:B------:R-:W-:Y:S01]  /*1a90*/  ULOP3.LUT UR4, UR16, 0x3, URZ, 0xc0, !UPT ;  /* 0x0000000310047892 */ /* 0x000fe2000f8ec03f */
[----:B------:R-:W-:Y:S01]  /*1aa0*/  ULDC.64 UR18, c[0x0][0x220] ;  /* 0x0000880000127ab9 */ /* 0x000fe20000000a00 */
[----:B------:R-:W-:Y:S01]  /*1ab0*/  UIMAD.WIDE.U32 UR10, UR14, 0x8, URZ ;  /* 0x000000080e0a78a5 */ /* 0x000fe2000f8e003f */
[----:B-----5:R-:W-:Y:S01]  /*1ac0*/  IMAD R9, R11, UR18, RZ ;  /* 0x000000120b097c24 */ /* 0x020fe2000f8e02ff */
[----:B------:R-:W-:Y:S01]  /*1ad0*/  UIADD3 UR4, UP0, -UR4, UR16, URZ ;  /* 0x0000001004047290 */ /* 0x000fe2000ff1e13f */
[C---:B------:R-:W-:Y:S01]  /*1ae0*/  IMAD.WIDE.U32 R2, R10.reuse, UR18, RZ ;  /* 0x000000120a027c25 */ /* 0x040fe2000f8e00ff */
[----:B------:R-:W-:Y:S02]  /*1af0*/  USHF.L.U32 UR15, UR15, 0x3, URZ ;  /* 0x000000030f0f7899 */ /* 0x000fe4000800063f */
[----:B------:R-:W-:Y:S01]  /*1b00*/  UIADD3.X UR12, UR17, -0x1, URZ, UP0, !UPT ;  /* 0xffffffff110c7890 */ /* 0x000fe200087fe43f */
[----:B------:R-:W-:Y:S01]  /*1b10*/  IMAD R9, R10, UR19, R9 ;  /* 0x000000130a097c24 */ /* 0x000fe2000f8e0209 */
[----:B------:R-:W-:Y:S01]  /*1b20*/  ISETP.LT.U32.AND P0, PT, RZ, UR4, PT ;  /* 0x00000004ff007c0c */ /* 0x000fe2000bf01070 */
[----:B------:R-:W-:Y:S01]  /*1b30*/  ULDC.64 UR4, c[0x0][0x218] ;  /* 0x0000860000047ab9 */ /* 0x000fe20000000a00 */
[----:B------:R-:W-:-:S02]  /*1b40*/  UIADD3 UR9, -UR9, UR16, URZ ;  /* 0x0000001009097290 */ /* 0x000fc4000fffe13f */
[----:B------:R-:W-:Y:S01]  /*1b50*/  IMAD.U32 R0, RZ, RZ, UR12 ;  /* 0x0000000cff007e24 */ /* 0x000fe2000f8e00ff */
[----:B------:R-:W-:Y:S01]  /*1b60*/  IADD3 R25, R3, R9, RZ ;  /* 0x0000000903197210 */ /* 0x000fe20007ffe0ff */
[----:B------:R-:W-:-:S03]  /*1b70*/  UIADD3 UR15, UR11, UR15, URZ ;  /* 0x0000000f0b0f7290 */ /* 0x000fc6000fffe03f */
[----:B------:R-:W-:Y:S02]  /*1b80*/  ISETP.GT.AND.EX P0, PT, R0, RZ, PT, P0 ;  /* 0x000000ff0000720c */ /* 0x000fe40003f04300 */
[----:B------:R-:W-:Y:S01]  /*1b90*/  LEA R0, P2, R2, UR4, 0x3 ;  /* 0x0000000402007c11 */ /* 0x000fe2000f8418ff */
[----:B------:R-:W-:-:S03]  /*1ba0*/  UMOV UR4, URZ ;  /* 0x0000003f00047c82 */ /* 0x000fc60008000000 */
[----:B------:R-:W-:Y:S01]  /*1bb0*/  LEA.HI.X R25, R2, UR5, R25, 0x3, P2 ;  /* 0x0000000502197c11 */ /* 0x000fe200090f1c19 */
[----:B------:R-:W-:-:S06]  /*1bc0*/  UMOV UR5, URZ ;  /* 0x0000003f00057c82 */ /* 0x000fcc0008000000 */
[----:B------:R-:W-:Y:S05]  /*1bd0*/  @!P0 BRA `(.L_x_1641) ;  /* 0x0000000c007c8947 */ /* 0x000fea0003800000 */
[----:B------:R-:W-:Y:S01]  /*1be0*/  UISETP.GT.U32.AND UP0, UPT, UR9, 0xc, UPT ;  /* 0x0000000c0900788c */ /* 0x000fe2000bf04070 */
[----:B------:R-:W-:-:S03]  /*1bf0*/  PLOP3.LUT P0, PT, PT, PT, PT, 0x80, 0x0 ;  /* 0x000000000000781c */ /* 0x000fc60003f0f070 */
[----:B------:R-:W-:-:S06]  /*1c00*/  UISETP.GT.AND.EX UP0, UPT, UR12, URZ, UPT, UP0 ;  /* 0x0000003f0c00728c */ /* 0x000fcc000bf04300 */
[----:B------:R-:W-:-:S13]  /*1c10*/  PLOP3.LUT P2, PT, PT, PT, UP0, 0x80, 0x0 ;  /* 0x000000000000781c */ /* 0x000fda0003f4f008 */
[----:B------:R-:W-:Y:S05]  /*1c20*/  @!P2 BRA `(.L_x_1642) ;  /* 0x000000080030a947 */ /* 0x000fea0003800000 */
[----:B------:R-:W-:-:S13]  /*1c30*/  PLOP3.LUT P0, PT, PT, PT, PT, 0x8, 0x0 ;  /* 0x000000000000781c */ /* 0x000fda0003f0e170 */
.L_x_1643:
[----:B------:R-:W-:Y:S01]  /*1c40*/  ULEA UR14, UR4, UR13, 0x3 ;  /* 0x0000000d040e7291 */ /* 0x000fe2000f8e183f */
[----:B------:R-:W-:-:S05]  /*1c50*/  IMAD.MOV.U32 R24, RZ, RZ, R0 ;  /* 0x000000ffff187224 */ /* 0x000fca00078e0000 */
[----:B------:R-:W2:Y:S04]  /*1c60*/  LDG.E.64 R30, desc[UR6][R24.64] ;  /* 0x00000006181e7981 */ /* 0x000ea8000c1e1b00 */
[----:B------:R-:W2:Y:S01]  /*1c70*/  LDL.64 R34, [UR14+0x18] ;  /* 0x0000180eff227983 */ /* 0x000ea20008100a00 */
[----:B------:R-:W-:-:S03]  /*1c80*/  IADD3 R36, P2, R0, UR10, RZ ;  /* 0x0000000a00247c10 */ /* 0x000fc6000ff5e0ff */
[----:B------:R-:W3:Y:S01]  /*1c90*/  LDL.64 R8, [UR14+0x28] ;  /* 0x0000280eff087983 */ /* 0x000ee20008100a00 */
[----:B------:R-:W-:-:S03]  /*1ca0*/  IADD3.X R37, R25, UR15, RZ, P2, !PT ;  /* 0x0000000f19257c10 */ /* 0x000fc600097fe4ff */
[----:B------:R-:W4:Y:S04]  /*1cb0*/  LDL.64 R24, [UR14+0x20] ;  /* 0x0000200eff187983 */ /* 0x000f280008100a00 */
[----:B------:R-:W4:Y:S01]  /*1cc0*/  LDG.E.64 R26, desc[UR6][R36.64] ;  /* 0x00000006241a7981 */ /* 0x000f22000c1e1b00 */
[----:B------:R-:W-:-:S04]  /*1cd0*/  IADD3 R28, P2, R36, UR10, RZ ;  /* 0x0000000a241c7c10 */ /* 0x000fc8000ff5e0ff */
[----:B------:R-:W-:-:S05]  /*1ce0*/  IADD3.X R29, R37, UR15, RZ, P2, !PT ;  /* 0x0000000f251d7c10 */ /* 0x000fca00097fe4ff */
[----:B------:R0:W3:Y:S02]  /*1cf0*/  LDG.E.64 R2, desc[UR6][R28.64] ;  /* 0x000000061c027981 */ /* 0x0000e4000c1e1b00 */
[----:B0-----:R-:W-:-:S04]  /*1d00*/  IADD3 R28, P2, R28, UR10, RZ ;  /* 0x0000000a1c1c7c10 */ /* 0x001fc8000ff5e0ff */
[----:B------:R-:W-:Y:S01]  /*1d10*/  IADD3.X R29, R29, UR15, RZ, P2, !PT ;  /* 0x0000000f1d1d7c10 */ /* 0x000fe200097fe4ff */
[-C--:B--2---:R-:W-:Y:S02]  /*1d20*/  IMAD R31, R31, R34.reuse, RZ ;  /* 0x000000221f1f7224 */ /* 0x084fe400078e02ff */
[C---:B------:R-:W-:Y:S02]  /*1d30*/  IMAD.WIDE.U32 R32, R30.reuse, R34, R6 ;  /* 0x000000221e207225 */ /* 0x040fe400078e0006 */
[----:B------:R0:W2:Y:S02]  /*1d40*/  LDG.E.64 R6, desc[UR6][R28.64] ;  /* 0x000000061c067981 */ /* 0x0000a4000c1e1b00 */
[----:B------:R-:W-:Y:S02]  /*1d50*/  IMAD R35, R30, R35, R31 ;  /* 0x000000231e237224 */ /* 0x000fe400078e021f */
[----:B------:R-:W2:Y:S01]  /*1d60*/  LDL.64 R30, [UR14+0x30] ;  /* 0x0000300eff1e7983 */ /* 0x000ea20008100a00 */
[----:B------:R-:W-:-:S02]  /*1d70*/  IADD3 R34, P2, R28, UR10, RZ ;  /* 0x0000000a1c227c10 */ /* 0x000fc4000ff5e0ff */
[----:B------:R-:W-:Y:S01]  /*1d80*/  IADD3 R33, R33, R35, RZ ;  /* 0x0000002321217210 */ /* 0x000fe20007ffe0ff */
[----:B----4-:R-:W-:Y:S01]  /*1d90*/  IMAD R27, R27, R24, RZ ;  /* 0x000000181b1b7224 */ /* 0x010fe200078e02ff */
[----:B------:R-:W-:-:S03]  /*1da0*/  IADD3.X R35, R29, UR15, RZ, P2, !PT ;  /* 0x0000000f1d237c10 */ /* 0x000fc600097fe4ff */
[C---:B------:R-:W-:Y:S02]  /*1db0*/  IMAD R0, R26.reuse, R25, R27 ;  /* 0x000000191a007224 */ /* 0x040fe400078e021b */
[----:B------:R-:W-:Y:S02]  /*1dc0*/  IMAD.WIDE.U32 R32, R26, R24, R32 ;  /* 0x000000181a207225 */ /* 0x000fe400078e0020 */
[----:B------:R1:W4:Y:S04]  /*1dd0*/  LDG.E.64 R24, desc[UR6][R34.64] ;  /* 0x0000000622187981 */ /* 0x000328000c1e1b00 */
[----:B------:R-:W4:Y:S01]  /*1de0*/  LDL.64 R26, [UR14+0x38] ;  /* 0x0000380eff1a7983 */ /* 0x000f220008100a00 */
[----:B------:R-:W-:Y:S01]  /*1df0*/  IADD3 R36, P2, R34, UR10, RZ ;  /* 0x0000000a22247c10 */ /* 0x000fe2000ff5e0ff */
[----:B---3--:R-:W-:Y:S01]  /*1e00*/  IMAD R3, R3, R8, RZ ;  /* 0x0000000803037224 */ /* 0x008fe200078e02ff */
[----:B0-----:R-:W-:Y:S01]  /*1e10*/  MOV R28, R32 ;  /* 0x00000020001c7202 */ /* 0x001fe20000000f00 */
[----:B------:R-:W-:Y:S01]  /*1e20*/  IMAD.IADD R29, R33, 0x1, R0 ;  /* 0x00000001211d7824 */ /* 0x000fe200078e0200 */
[----:B------:R-:W-:Y:S01]  /*1e30*/  IADD3.X R37, R35, UR15, RZ, P2, !PT ;  /* 0x0000000f23257c10 */ /* 0x000fe200097fe4ff */
[C---:B------:R-:W-:Y:S01]  /*1e40*/  IMAD R0, R2.reuse, R9, R3 ;  /* 0x0000000902007224 */ /* 0x040fe200078e0203 */
[----:B------:R-:W3:Y:S01]  /*1e50*/  LDL.64 R32, [UR14+0x40] ;  /* 0x0000400eff207983 */ /* 0x000ee20008100a00 */
[----:B------:R-:W-:-:S03]  /*1e60*/  IMAD.WIDE.U32 R8, R2, R8, R28 ;  /* 0x0000000802087225 */ /* 0x000fc600078e001c */
[----:B------:R0:W3:Y:S01]  /*1e70*/  LDG.E.64 R2, desc[UR6][R36.64] ;  /* 0x0000000624027981 */ /* 0x0000e2000c1e1b00 */
[----:B-1----:R-:W-:Y:S01]  /*1e80*/  IADD3 R34, P2, R36, UR10, RZ ;  /* 0x0000000a24227c10 */ /* 0x002fe2000ff5e0ff */
[----:B------:R-:W-:-:S03]  /*1e90*/  IMAD.IADD R9, R9, 0x1, R0 ;  /* 0x0000000109097824 */ /* 0x000fc600078e0200 */
[----:B------:R-:W-:-:S05]  /*1ea0*/  IADD3.X R35, R37, UR15, RZ, P2, !PT ;  /* 0x0000000f25237c10 */ /* 0x000fca00097fe4ff */
[----:B------:R1:W5:Y:S01]  /*1eb0*/  LDG.E.64 R28, desc[UR6][R34.64] ;  /* 0x00000006221c7981 */ /* 0x000362000c1e1b00 */
[----:B--2---:R-:W-:-:S04]  /*1ec0*/  IMAD R7, R7, R30, RZ ;  /* 0x0000001e07077224 */ /* 0x004fc800078e02ff */
[C---:B------:R-:W-:Y:S02]  /*1ed0*/  IMAD R0, R6.reuse, R31, R7 ;  /* 0x0000001f06007224 */ /* 0x040fe400078e0207 */
[----:B------:R-:W-:Y:S02]  /*1ee0*/  IMAD.WIDE.U32 R6, R6, R30, R8 ;  /* 0x0000001e06067225 */ /* 0x000fe400078e0008 */
[----:B------:R-:W5:Y:S01]  /*1ef0*/  LDL.64 R30, [UR14+0x48] ;  /* 0x0000480eff1e7983 */ /* 0x000f620008100a00 */
[----:B0-----:R-:W-:Y:S02]  /*1f00*/  IADD3 R36, P2, R34, UR10, RZ ;  /* 0x0000000a22247c10 */ /* 0x001fe4000ff5e0ff */
[----:B------:R-:W-:Y:S02]  /*1f10*/  IADD3 R7, R7, R0, RZ ;  /* 0x0000000007077210 */ /* 0x000fe40007ffe0ff */
[----:B------:R-:W-:Y:S01]  /*1f20*/  IADD3.X R37, R35, UR15, RZ, P2, !PT ;  /* 0x0000000f23257c10 */ /* 0x000fe200097fe4ff */
[----:B----4-:R-:W-:-:S02]  /*1f30*/  IMAD R9, R25, R26, RZ ;  /* 0x0000001a19097224 */ /* 0x010fc400078e02ff */
[----:B------:R-:W-:-:S04]  /*1f40*/  IMAD.WIDE.U32 R6, R24, R26, R6 ;  /* 0x0000001a18067225 */ /* 0x000fc800078e0006 */
[----:B------:R-:W-:Y:S02]  /*1f50*/  IMAD R0, R24, R27, R9 ;  /* 0x0000001b18007224 */ /* 0x000fe400078e0209 */
[----:B------:R0:W2:Y:S04]  /*1f60*/  LDG.E.64 R24, desc[UR6][R36.64] ;  /* 0x0000000624187981 */ /* 0x0000a8000c1e1b00 */
[----:B------:R-:W2:Y:S01]  /*1f70*/  LDL.64 R8, [UR14+0x50] ;  /* 0x0000500eff087983 */ /* 0x000ea20008100a00 */
[----:B-1----:R-:W-:Y:S01]  /*1f80*/  IADD3 R34, P2, R36, UR10, RZ ;  /* 0x0000000a24227c10 */ /* 0x002fe2000ff5e0ff */
[----:B------:R-:W-:Y:S02]  /*1f90*/  IMAD.IADD R7, R7, 0x1, R0 ;  /* 0x0000000107077824 */ /* 0x000fe400078e0200 */
[-C--:B---3--:R-:W-:Y:S01]  /*1fa0*/  IMAD R3, R3, R32.reuse, RZ ;  /* 0x0000002003037224 */ /* 0x088fe200078e02ff */
[----:B------:R-:W-:Y:S01]  /*1fb0*/  IADD3.X R35, R37, UR15, RZ, P2, !PT ;  /* 0x0000000f25237c10 */ /* 0x000fe200097fe4ff */
[----:B------:R-:W-:-:S04]  /*1fc0*/  IMAD.WIDE.U32 R26, R2, R32, R6 ;  /* 0x00000020021a7225 */ /* 0x000fc800078e0006 */
[----:B------:R-:W-:Y:S01]  /*1fd0*/  IMAD R0, R2, R33, R3 ;  /* 0x0000002102007224 */ /* 0x000fe200078e0203 */
[----:B------:R1:W3:Y:S04]  /*1fe0*/  LDG.E.64 R6, desc[UR6][R34.64] ;  /* 0x0000000622067981 */ /* 0x0002e8000c1e1b00 */
[----:B------:R-:W3:Y:S01]  /*1ff0*/  LDL.64 R2, [UR14+0x58] ;  /* 0x0000580eff027983 */ /* 0x000ee20008100a00 */
[----:B------:R-:W-:Y:S02]  /*2000*/  IADD3 R32, P2, R34, UR10, RZ ;  /* 0x0000000a22207c10 */ /* 0x000fe4000ff5e0ff */
[----:B------:R-:W-:Y:S02]  /*2010*/  IADD3 R27, R27, R0, RZ ;  /* 0x000000001b1b7210 */ /* 0x000fe40007ffe0ff */
[----:B------:R-:W-:Y:S01]  /*2020*/  IADD3.X R33, R35, UR15, RZ, P2, !PT ;  /* 0x0000000f23217c10 */ /* 0x000fe200097fe4ff */
[----:B-----5:R-:W-:-:S04]  /*2030*/  IMAD R29, R29, R30, RZ ;  /* 0x0000001e1d1d7224 */ /* 0x020fc800078e02ff */
[C---:B------:R-:W-:Y:S02]  /*2040*/  IMAD R0, R28.reuse, R31, R29 ;  /* 0x0000001f1c007224 */ /* 0x040fe400078e021d */
[----:B------:R-:W-:Y:S02]  /*2050*/  IMAD.WIDE.U32 R30, R28, R30, R26 ;  /* 0x0000001e1c1e7225 */ /* 0x000fe400078e001a */
[----:B------:R-:W4:Y:S04]  /*2060*/  LDG.E.64 R26, desc[UR6][R32.64] ;  /* 0x00000006201a7981 */ /* 0x000f28000c1e1b00 */
[----:B------:R-:W4:Y:S01]  /*2070*/  LDL.64 R28, [UR14+0x60] ;  /* 0x0000600eff1c7983 */ /* 0x000f220008100a00 */
[----:B------:R-:W-:Y:S01]  /*2080*/  IMAD.IADD R31, R31, 0x1, R0 ;  /* 0x000000011f1f7824 */ /* 0x000fe200078e0200 */
[----:B0-----:R-:W-:Y:S01]  /*2090*/  IADD3 R36, P2, R32, UR10, RZ ;  /* 0x0000000a20247c10 */ /* 0x001fe2000ff5e0ff */
[----:B--2---:R-:W-:-:S03]  /*20a0*/  IMAD R25, R25, R8, RZ ;  /* 0x0000000819197224 */ /* 0x004fc600078e02ff */
[----:B------:R-:W-:Y:S01]  /*20b0*/  IADD3.X R37, R33, UR15, RZ, P2, !PT ;  /* 0x0000000f21257c10 */ /* 0x000fe200097fe4ff */
[----:B-1----:R-:W-:-:S04]  /*20c0*/  IMAD.WIDE.U32 R34, R24, R8, R30 ;  /* 0x0000000818227225 */ /* 0x002fc800078e001e */
[----:B------:R-:W-:Y:S01]  /*20d0*/  IMAD R25, R24, R9, R25 ;  /* 0x0000000918197224 */ /* 0x000fe200078e0219 */
[----:B------:R-:W-:Y:S01]  /*20e0*/  IADD3 R30, P2, R36, UR10, RZ ;  /* 0x0000000a241e7c10 */ /* 0x000fe2000ff5e0ff */
[----:B------:R0:W2:Y:S03]  /*20f0*/  LDG.E.64 R8, desc[UR6][R36.64] ;  /* 0x0000000624087981 */ /* 0x0000a6000c1e1b00 */
[----:B------:R-:W-:Y:S02]  /*2100*/  IADD3 R35, R35, R25, RZ ;  /* 0x0000001923237210 */ /* 0x000fe40007ffe0ff */
[----:B------:R-:W2:Y:S01]  /*2110*/  LDL.64 R24, [UR14+0x68] ;  /* 0x0000680eff187983 */ /* 0x000ea20008100a00 */
[----:B------:R-:W-:Y:S01]  /*2120*/  IADD3.X R31, R37, UR15, RZ, P2, !PT ;  /* 0x0000000f251f7c10 */ /* 0x000fe200097fe4ff */
[----:B---3--:R-:W-:-:S04]  /*2130*/  IMAD R7, R7, R2, RZ ;  /* 0x0000000207077224 */ /* 0x008fc800078e02ff */
[C---:B------:R-:W-:Y:S01]  /*2140*/  IMAD R0, R6.reuse, R3, R7 ;  /* 0x0000000306007224 */ /* 0x040fe200078e0207 */
[----:B------:R-:W3:Y:S01]  /*2150*/  LDG.E.64 R32, desc[UR6][R30.64] ;  /* 0x000000061e207981 */ /* 0x000ee2000c1e1b00 */
[----:B------:R-:W-:-:S03]  /*2160*/  IMAD.WIDE.U32 R2, R6, R2, R34 ;  /* 0x0000000206027225 */ /* 0x000fc600078e0022 */
[----:B------:R-:W3:Y:S01]  /*2170*/  LDL.64 R34, [UR14+0x70] ;  /* 0x0000700eff227983 */ /* 0x000ee20008100a00 */
[----:B0-----:R-:W-:Y:S01]  /*2180*/  IADD3 R36, P2, R30, UR10, RZ ;  /* 0x0000000a1e247c10 */ /* 0x001fe2000ff5e0ff */
[----:B------:R-:W-:-:S03]  /*2190*/  IMAD.IADD R3, R3, 0x1, R0 ;  /* 0x0000000103037824 */ /* 0x000fc600078e0200 */
[----:B------:R-:W-:Y:S01]  /*21a0*/  IADD3.X R37, R31, UR15, RZ, P2, !PT ;  /* 0x0000000f1f257c10 */ /* 0x000fe200097fe4ff */
[----:B----4-:R-:W-:-:S04]  /*21b0*/  IMAD R7, R27, R28, RZ ;  /* 0x0000001c1b077224 */ /* 0x010fc800078e02ff */
[C---:B------:R-:W-:Y:S02]  /*21c0*/  IMAD R0, R26.reuse, R29, R7 ;  /* 0x0000001d1a007224 */ /* 0x040fe400078e0207 */
[----:B------:R-:W-:Y:S01]  /*21d0*/  IMAD.WIDE.U32 R26, R26, R28, R2 ;  /* 0x0000001c1a1a7225 */ /* 0x000fe200078e0002 */
[----:B------:R-:W4:Y:S04]  /*21e0*/  LDL.64 R6, [UR14+0x78] ;  /* 0x0000780eff067983 */ /* 0x000f280008100a00 */
[----:B------:R-:W4:Y:S01]  /*21f0*/  LDG.E.64 R2, desc[UR6][R36.64] ;  /* 0x0000000624027981 */ /* 0x000f22000c1e1b00 */
[----:B------:R-:W-:Y:S02]  /*2200*/  IADD3 R27, R27, R0, RZ ;  /* 0x000000001b1b7210 */ /* 0x000fe40007ffe0ff */
[----:B------:R-:W-:Y:S01]  /*2210*/  IADD3 R28, P2, R36, UR10, RZ ;  /* 0x0000000a241c7c10 */ /* 0x000fe2000ff5e0ff */
[----:B--2---:R-:W-:-:S04]  /*2220*/  IMAD R9, R9, R24, RZ ;  /* 0x0000001809097224 */ /* 0x004fc800078e02ff */
[C---:B------:R-:W-:Y:S02]  /*2230*/  IMAD R25, R8.reuse, R25, R9 ;  /* 0x0000001908197224 */ /* 0x040fe400078e0209 */
[----:B------:R-:W-:Y:S01]  /*2240*/  IMAD.WIDE.U32 R8, R8, R24, R26 ;  /* 0x0000001808087225 */ /* 0x000fe200078e001a */
[----:B------:R-:W-:-:S03]  /*2250*/  IADD3.X R29, R37, UR15, RZ, P2, !PT ;  /* 0x0000000f251d7c10 */ /* 0x000fc600097fe4ff */
[----:B------:R-:W-:Y:S02]  /*2260*/  IMAD.IADD R9, R9, 0x1, R25 ;  /* 0x0000000109097824 */ /* 0x000fe400078e0219 */
[-C--:B---3--:R-:W-:Y:S01]  /*2270*/  IMAD R25, R33, R34.reuse, RZ ;  /* 0x0000002221197224 */ /* 0x088fe200078e02ff */
[----:B------:R-:W2:Y:S03]  /*2280*/  LDG.E.64 R26, desc[UR6][R28.64] ;  /* 0x000000061c1a7981 */ /* 0x000ea6000c1e1b00 */
[C---:B------:R-:W-:Y:S02]  /*2290*/  IMAD R31, R32.reuse, R35, R25 ;  /* 0x00000023201f7224 */ /* 0x040fe400078e0219 */
[----:B------:R-:W2:Y:S01]  /*22a0*/  LDL.64 R24, [UR14+0x80] ;  /* 0x0000800eff187983 */ /* 0x000ea20008100a00 */
[----:B------:R-:W-:Y:S01]  /*22b0*/  IMAD.WIDE.U32 R32, R32, R34, R8 ;  /* 0x0000002220207225 */ /* 0x000fe200078e0008 */
[----:B------:R-:W-:-:S04]  /*22c0*/  IADD3 R34, P2, R28, UR10, RZ ;  /* 0x0000000a1c227c10 */ /* 0x000fc8000ff5e0ff */
[----:B------:R-:W-:Y:S02]  /*22d0*/  IADD3.X R35, R29, UR15, RZ, P2, !PT ;  /* 0x0000000f1d237c10 */ /* 0x000fe400097fe4ff */
[----:B------:R-:W-:Y:S02]  /*22e0*/  IADD3 R33, R33, R31, RZ ;  /* 0x0000001f21217210 */ /* 0x000fe40007ffe0ff */
[----:B------:R-:W-:Y:S01]  /*22f0*/  IADD3 R8, P2, R34, UR10, RZ ;  /* 0x0000000a22087c10 */ /* 0x000fe2000ff5e0ff */
[----:B------:R-:W3:Y:S04]  /*2300*/  LDG.E.64 R28, desc[UR6][R34.64] ;  /* 0x00000006221c7981 */ /* 0x000ee8000c1e1b00 */
[----:B------:R-:W3:Y:S01]  /*2310*/  LDL.64 R30, [UR14+0x88] ;  /* 0x0000880eff1e7983 */ /* 0x000ee20008100a00 */
[----:B------:R-:W-:Y:S01]  /*2320*/  IADD3.X R9, R35, UR15, RZ, P2, !PT ;  /* 0x0000000f23097c10 */ /* 0x000fe200097fe4ff */
[----:B----4-:R-:W-:-:S02]  /*2330*/  IMAD R3, R3, R6, RZ ;  /* 0x0000000603037224 */ /* 0x010fc400078e02ff */
[----:B------:R-:W-:-:S04]  /*2340*/  IMAD.WIDE.U32 R32, R2, R6, R32 ;  /* 0x0000000602207225 */ /* 0x000fc800078e0020 */
[----:B------:R-:W-:Y:S02]  /*2350*/  IMAD R0, R2, R7, R3 ;  /* 0x0000000702007224 */ /* 0x000fe400078e0203 */
[----:B------:R-:W4:Y:S04]  /*2360*/  LDG.E.64 R2, desc[UR6][R8.64] ;  /* 0x0000000608027981 */ /* 0x000f28000c1e1b00 */
[----:B------:R-:W4:Y:S01]  /*2370*/  LDL.64 R6, [UR14+0x90] ;  /* 0x0000900eff067983 */ /* 0x000f220008100a00 */
[----:B------:R-:W-:Y:S01]  /*2380*/  UIADD3 UR9, UP0, UR9, -0x10, URZ ;  /* 0xfffffff009097890 */ /* 0x000fe2000ff1e03f */
[----:B------:R-:W-:-:S03]  /*2390*/  IMAD.IADD R33, R33, 0x1, R0 ;  /* 0x0000000121217824 */ /* 0x000fc600078e0200 */
[----:B------:R-:W-:Y:S02]  /*23a0*/  UIADD3.X UR12, UR12, -0x1, URZ, UP0, !UPT ;  /* 0xffffffff0c0c7890 */ /* 0x000fe400087fe43f */
[----:B------:R-:W-:Y:S01]  /*23b0*/  UISETP.GT.U32.AND UP0, UPT, UR9, 0xc, UPT ;  /* 0x0000000c0900788c */ /* 0x000fe2000bf04070 */
[----:B--2---:R-:W-:-:S04]  /*23c0*/  IMAD R27, R27, R24, RZ ;  /* 0x000000181b1b7224 */ /* 0x004fc800078e02ff */
[C---:B------:R-:W-:Y:S02]  /*23d0*/  IMAD R27, R26.reuse, R25, R27 ;  /* 0x000000191a1b7224 */ /* 0x040fe400078e021b */
[----:B------:R-:W-:Y:S01]  /*23e0*/  IMAD.WIDE.U32 R24, R26, R24, R32 ;  /* 0x000000181a187225 */ /* 0x000fe200078e0020 */
[----:B------:R-:W-:-:S04]  /*23f0*/  UISETP.GT.AND.EX UP0, UPT, UR12, URZ, UPT, UP0 ;  /* 0x0000003f0c00728c */ /* 0x000fc8000bf04300 */
[----:B------:R-:W-:Y:S01]  /*2400*/  IADD3 R25, R25, R27, RZ ;  /* 0x0000001b19197210 */ /* 0x000fe20007ffe0ff */
[----:B---3--:R-:W-:Y:S01]  /*2410*/  IMAD R27, R29, R30, RZ ;  /* 0x0000001e1d1b7224 */ /* 0x008fe200078e02ff */
[----:B------:R-:W-:-:S03]  /*2420*/  PLOP3.LUT P3, PT, PT, PT, UP0, 0x80, 0x0 ;  /* 0x000000000000781c */ /* 0x000fc60003f6f008 */
[C---:B------:R-:W-:Y:S02]  /*2430*/  IMAD R27, R28.reuse, R31, R27 ;  /* 0x0000001f1c1b7224 */ /* 0x040fe400078e021b */
[----:B------:R-:W-:Y:S01]  /*2440*/  IMAD.WIDE.U32 R28, R28, R30, R24 ;  /* 0x0000001e1c1c7225 */ /* 0x000fe200078e0018 */
[----:B------:R-:W-:Y:S01]  /*2450*/  UIADD3 UR4, UP1, UR4, 0x10, URZ ;  /* 0x0000001004047890 */ /* 0x000fe2000ff3e03f */
[----:B------:R-:W-:Y:S02]  /*2460*/  IADD3 R0, P2, R8, UR10, RZ ;  /* 0x0000000a08007c10 */ /* 0x000fe4000ff5e0ff */
[----:B------:R-:W-:Y:S01]  /*2470*/  IMAD.IADD R29, R29, 0x1, R27 ;  /* 0x000000011d1d7824 */ /* 0x000fe200078e021b */
[----:B------:R-:W-:Y:S01]  /*2480*/  UIADD3.X UR5, URZ, UR5, URZ, UP1, !UPT ;  /* 0x000000053f057290 */ /* 0x000fe20008ffe43f */
[----:B------:R-:W-:Y:S01]  /*2490*/  IADD3.X R25, R9, UR15, RZ, P2, !PT ;  /* 0x0000000f09197c10 */ /* 0x000fe200097fe4ff */
[----:B----4-:R-:W-:-:S04]  /*24a0*/  IMAD R3, R3, R6, RZ ;  /* 0x0000000603037224 */ /* 0x010fc800078e02ff */
[C---:B------:R-:W-:Y:S02]  /*24b0*/  IMAD R3, R2.reuse, R7, R3 ;  /* 0x0000000702037224 */ /* 0x040fe400078e0203 */
[----:B------:R-:W-:-:S05]  /*24c0*/  IMAD.WIDE.U32 R6, R2, R6, R28 ;  /* 0x0000000602067225 */ /* 0x000fca00078e001c */
[----:B------:R-:W-:Y:S01]  /*24d0*/  IADD3 R7, R7, R3, RZ ;  /* 0x0000000307077210 */ /* 0x000fe20007ffe0ff */
[----:B------:R-:W-:Y:S06]  /*24e0*/  @P3 BRA `(.L_x_1643) ;  /* 0xfffffff400d43947 */ /* 0x000fec000383ffff */
.L_x_1642:
[----:B------:R-:W-:-:S04]  /*24f0*/  UISETP.GT.U32.AND UP0, UPT, UR9, 0x4, UPT ;  /* 0x000000040900788c */ /* 0x000fc8000bf04070 */
[----:B------:R-:W-:-:S06]  /*2500*/  UISETP.GT.AND.EX UP0, UPT, UR12, URZ, UPT, UP0 ;  /* 0x0000003f0c00728c */ /* 0x000fcc000bf04300 */
[----:B------:R-:W-:-:S13]  /*2510*/  PLOP3.LUT P2, PT, PT, PT, UP0, 0x80, 0x0 ;  /* 0x000000000000781c */ /* 0x000fda0003f4f008 */
[----:B------:R-:W-:Y:S05]  /*2520*/  @!P2 BRA `(.L_x_1644) ;  /* 0x00000004001ca947 */ /* 0x000fea0003800000 */
        /* <DEDUP_REMOVED lines=8> */
[----:B------:R-:W3:Y:S01]  /*25b0*/  LDG.E.64 R26, desc[UR6][R36.64] ;  /* 0x00000006241a7981 */ /* 0x000ee2000c1e1b00 */
[----:B------:R-:W-:-:S04]  /*25c0*/  IADD3 R8, P0, R36, UR10, RZ ;  /* 0x0000000a24087c10 */ /* 0x000fc8000ff1e0ff */
[----:B------:R-:W-:-:S05]  /*25d0*/  IADD3.X R9, R37, UR15, RZ, P0, !PT ;  /* 0x0000000f25097c10 */ /* 0x000fca00087fe4ff */
[----:B------:R0:W4:Y:S02]  /*25e0*/  LDG.E.64 R24, desc[UR6][R8.64] ;  /* 0x0000000608187981 */ /* 0x000124000c1e1b00 */
        /* <DEDUP_REMOVED lines=9> */
[----:B---3--:R-:W-:Y:S01]  /*2680*/  IMAD R27, R27, R28, RZ ;  /* 0x0000001c1b1b7224 */ /* 0x008fe200078e02ff */
[----:B------:R-:W-:-:S03]  /*2690*/  IADD3.X R33, R9, UR15, RZ, P0, !PT ;  /* 0x0000000f09217c10 */ /* 0x000fc600087fe4ff */
[C---:B------:R-:W-:Y:S02]  /*26a0*/  IMAD R0, R26.reuse, R29, R27 ;  /* 0x0000001d1a007224 */ /* 0x040fe400078e021b */
[----:B------:R-:W-:Y:S02]  /*26b0*/  IMAD.WIDE.U32 R34, R26, R28, R34 ;  /* 0x0000001c1a227225 */ /* 0x000fe400078e0022 */
[----:B------:R0:W3:Y:S04]  /*26c0*/  LDG.E.64 R28, desc[UR6][R32.64] ;  /* 0x00000006201c7981 */ /* 0x0000e8000c1e1b00 */
[----:B------:R-:W3:Y:S01]  /*26d0*/  LDL.64 R26, [UR14+0x38] ;  /* 0x0000380eff1a7983 */ /* 0x000ee20008100a00 */
[----:B----4-:R-:W-:Y:S02]  /*26e0*/  IMAD R9, R25, R2, RZ ;  /* 0x0000000219097224 */ /* 0x010fe400078e02ff */
[----:B------:R-:W-:-:S02]  /*26f0*/  IMAD.IADD R35, R35, 0x1, R0 ;  /* 0x0000000123237824 */ /* 0x000fc400078e0200 */
[C---:B------:R-:W-:Y:S02]  /*2700*/  IMAD R9, R24.reuse, R3, R9 ;  /* 0x0000000318097224 */ /* 0x040fe400078e0209 */
[----:B------:R-:W-:Y:S01]  /*2710*/  IMAD.WIDE.U32 R2, R24, R2, R34 ;  /* 0x0000000218027225 */ /* 0x000fe200078e0022 */
[----:B------:R-:W-:-:S04]  /*2720*/  IADD3 R34, P0, R32, UR10, RZ ;  /* 0x0000000a20227c10 */ /* 0x000fc8000ff1e0ff */
[----:B------:R-:W-:Y:S02]  /*2730*/  IADD3 R3, R3, R9, RZ ;  /* 0x0000000903037210 */ /* 0x000fe40007ffe0ff */
[----:B------:R-:W-:Y:S02]  /*2740*/  IADD3.X R35, R33, UR15, RZ, P0, !PT ;  /* 0x0000000f21237c10 */ /* 0x000fe400087fe4ff */
[----:B------:R-:W-:-:S03]  /*2750*/  IADD3 R24, P0, R34, UR10, RZ ;  /* 0x0000000a22187c10 */ /* 0x000fc6000ff1e0ff */
[----:B------:R-:W4:Y:S01]  /*2760*/  LDG.E.64 R8, desc[UR6][R34.64] ;  /* 0x0000000622087981 */ /* 0x000f22000c1e1b00 */
[-C--:B--2---:R-:W-:Y:S02]  /*2770*/  IMAD R7, R7, R30.reuse, RZ ;  /* 0x0000001e07077224 */ /* 0x084fe400078e02ff */
[----:B0-----:R-:W-:-:S04]  /*2780*/  IMAD.WIDE.U32 R32, R6, R30, R2 ;  /* 0x0000001e06207225 */ /* 0x001fc800078e0002 */
[----:B------:R-:W-:Y:S02]  /*2790*/  IMAD R25, R6, R31, R7 ;  /* 0x0000001f06197224 */ /* 0x000fe400078e0207 */
[----:B------:R-:W4:Y:S02]  /*27a0*/  LDL.64 R6, [UR14+0x40] ;  /* 0x0000400eff067983 */ /* 0x000f240008100a00 */
[----:B------:R-:W-:Y:S01]  /*27b0*/  IMAD.IADD R33, R33, 0x1, R25 ;  /* 0x0000000121217824 */ /* 0x000fe200078e0219 */
[----:B------:R-:W-:Y:S01]  /*27c0*/  IADD3.X R25, R35, UR15, RZ, P0, !PT ;  /* 0x0000000f23197c10 */ /* 0x000fe200087fe4ff */
[----:B------:R-:W2:Y:S01]  /*27d0*/  LDL.64 R30, [UR14+0x48] ;  /* 0x0000480eff1e7983 */ /* 0x000ea20008100a00 */
[----:B------:R-:W-:-:S04]  /*27e0*/  IADD3 R2, P0, R24, UR10, RZ ;  /* 0x0000000a18027c10 */ /* 0x000fc8000ff1e0ff */
[----:B------:R-:W-:Y:S02]  /*27f0*/  IADD3.X R3, R25, UR15, RZ, P0, !PT ;  /* 0x0000000f19037c10 */ /* 0x000fe400087fe4ff */
[----:B------:R-:W2:Y:S01]  /*2800*/  LDG.E.64 R24, desc[UR6][R24.64] ;  /* 0x0000000618187981 */ /* 0x000ea2000c1e1b00 */
[-C--:B---3--:R-:W-:Y:S02]  /*2810*/  IMAD R29, R29, R26.reuse, RZ ;  /* 0x0000001a1d1d7224 */ /* 0x088fe400078e02ff */
[----:B------:R-:W-:-:S04]  /*2820*/  IMAD.WIDE.U32 R32, R28, R26, R32 ;  /* 0x0000001a1c207225 */ /* 0x000fc800078e0020 */
[----:B------:R-:W-:Y:S02]  /*2830*/  IMAD R0, R28, R27, R29 ;  /* 0x0000001b1c007224 */ /* 0x000fe400078e021d */
[----:B------:R-:W3:Y:S04]  /*2840*/  LDG.E.64 R26, desc[UR6][R2.64] ;  /* 0x00000006021a7981 */ /* 0x000ee8000c1e1b00 */
[----:B------:R-:W3:Y:S01]  /*2850*/  LDL.64 R28, [UR14+0x50] ;  /* 0x0000500eff1c7983 */ /* 0x000ee20008100a00 */
[----:B------:R-:W-:Y:S02]  /*2860*/  IADD3 R33, R33, R0, RZ ;  /* 0x0000000021217210 */ /* 0x000fe40007ffe0ff */
[----:B------:R-:W-:Y:S01]  /*2870*/  IADD3 R0, P2, R2, UR10, RZ ;  /* 0x0000000a02007c10 */ /* 0x000fe2000ff5e0ff */
[----:B------:R-:W-:Y:S01]  /*2880*/  UIADD3 UR9, UP1, UR9, -0x8, URZ ;  /* 0xfffffff809097890 */ /* 0x000fe2000ff3e03f */
[----:B------:R-:W-:Y:S01]  /*2890*/  PLOP3.LUT P0, PT, PT, PT, PT, 0x8, 0x0 ;  /* 0x000000000000781c */ /* 0x000fe20003f0e170 */
[----:B------:R-:W-:-:S02]  /*28a0*/  UIADD3 UR4, UP0, UR4, 0x8, URZ ;  /* 0x0000000804047890 */ /* 0x000fc4000ff1e03f */
[----:B------:R-:W-:Y:S02]  /*28b0*/  UIADD3.X UR12, UR12, -0x1, URZ, UP1, !UPT ;  /* 0xffffffff0c0c7890 */ /* 0x000fe40008ffe43f */
[----:B------:R-:W-:Y:S01]  /*28c0*/  UIADD3.X UR5, URZ, UR5, URZ, UP0, !UPT ;  /* 0x000000053f057290 */ /* 0x000fe200087fe43f */
[----:B----4-:R-:W-:-:S04]  /*28d0*/  IMAD R9, R9, R6, RZ ;  /* 0x0000000609097224 */ /* 0x010fc800078e02ff */
        /* <DEDUP_REMOVED lines=9> */
[----:B------:R-:W-:Y:S01]  /*2970*/  IMAD.WIDE.U32 R6, R26, R28, R24 ;  /* 0x0000001c1a067225 */ /* 0x000fe200078e0018 */
[----:B------:R-:W-:-:S03]  /*2980*/  IADD3.X R25, R3, UR15, RZ, P2, !PT ;  /* 0x0000000f03197c10 */ /* 0x000fc600097fe4ff */
[----:B------:R-:W-:-:S07]  /*2990*/  IMAD.IADD R7, R7, 0x1, R9 ;  /* 0x0000000107077824 */ /* 0x000fce00078e0209 */
.L_x_1644:
[----:B------:R-:W-:-:S04]  /*29a0*/  ISETP.NE.U32.AND P2, PT, RZ, UR9, PT ;  /* 0x00000009ff007c0c */ /* 0x000fc8000bf45070 */
[----:B------:R-:W-:-:S13]  /*29b0*/  ISETP.NE.OR.EX P0, PT, RZ, UR12, P0, P2 ;  /* 0x0000000cff007c0c */ /* 0x000fda0008705720 */
[----:B------:R-:W-:Y:S05]  /*29c0*/  @!P0 BRA `(.L_x_1640) ;  /* 0x0000000000a88947 */ /* 0x000fea0003800000 */
.L_x_1641:
[----:B------:R-:W-:Y:S01]  /*29d0*/  ULEA UR14, UR4, UR13, 0x3 ;  /* 0x0000000d040e7291 */ /* 0x000fe2000f8e183f */
[----:B------:R-:W-:Y:S01]  /*29e0*/  MOV R2, R0 ;  /* 0x0000000000027202 */ /* 0x000fe20000000f00 */
[----:B------:R-:W-:-:S06]  /*29f0*/  IMAD.MOV.U32 R3, RZ, RZ, R25 ;  /* 0x000000ffff037224 */ /* 0x000fcc00078e0019 */
[----:B------:R-:W2:Y:S04]  /*2a00*/  LDG.E.64 R2, desc[UR6][R2.64] ;  /* 0x0000000602027981 */ /* 0x000ea8000c1e1b00 */
[----:B------:R-:W2:Y:S01]  /*2a10*/  LDL.64 R8, [UR14+0x18] ;  /* 0x0000180eff087983 */ /* 0x000ea20008100a00 */
[----:B------:R-:W-:-:S03]  /*2a20*/  IADD3 R36, P0, R0, UR10, RZ ;  /* 0x0000000a00247c10 */ /* 0x000fc6000ff1e0ff */
[----:B------:R-:W3:Y:S01]  /*2a30*/  LDL.64 R26, [UR14+0x20] ;  /* 0x0000200eff1a7983 */ /* 0x000ee20008100a00 */
[----:B------:R-:W-:Y:S02]  /*2a40*/  IADD3.X R37, R25, UR15, RZ, P0, !PT ;  /* 0x0000000f19257c10 */ /* 0x000fe400087fe4ff */
[----:B------:R-:W-:Y:S01]  /*2a50*/  IADD3 R24, P0, R36, UR10, RZ ;  /* 0x0000000a24187c10 */ /* 0x000fe2000ff1e0ff */
[----:B------:R-:W4:Y:S04]  /*2a60*/  LDL.64 R30, [UR14+0x28] ;  /* 0x0000280eff1e7983 */ /* 0x000f280008100a00 */
[----:B------:R-:W3:Y:S01]  /*2a70*/  LDG.E.64 R32, desc[UR6][R36.64] ;  /* 0x0000000624207981 */ /* 0x000ee2000c1e1b00 */
[----:B------:R-:W-:-:S05]  /*2a80*/  IADD3.X R25, R37, UR15, RZ, P0, !PT ;  /* 0x0000000f25197c10 */ /* 0x000fca00087fe4ff */
[----:B------:R0:W4:Y:S02]  /*2a90*/  LDG.E.64 R28, desc[UR6][R24.64] ;  /* 0x00000006181c7981 */ /* 0x000124000c1e1b00 */
[----:B0-----:R-:W-:-:S04]  /*2aa0*/  IADD3 R24, P0, R24, UR10, RZ ;  /* 0x0000000a18187c10 */ /* 0x001fc8000ff1e0ff */
[----:B------:R-:W-:Y:S01]  /*2ab0*/  IADD3.X R25, R25, UR15, RZ, P0, !PT ;  /* 0x0000000f19197c10 */ /* 0x000fe200087fe4ff */
[-C--:B--2---:R-:W-:Y:S02]  /*2ac0*/  IMAD R3, R3, R8.reuse, RZ ;  /* 0x0000000803037224 */ /* 0x084fe400078e02ff */
[C---:B------:R-:W-:Y:S02]  /*2ad0*/  IMAD.WIDE.U32 R34, R2.reuse, R8, R6 ;  /* 0x0000000802227225 */ /* 0x040fe400078e0006 */
[----:B------:R-:W2:Y:S02]  /*2ae0*/  LDL.64 R6, [UR14+0x30] ;  /* 0x0000300eff067983 */ /* 0x000ea40008100a00 */
[----:B------:R-:W-:Y:S02]  /*2af0*/  IMAD R9, R2, R9, R3 ;  /* 0x0000000902097224 */ /* 0x000fe400078e0203 */
[----:B------:R0:W2:Y:S03]  /*2b00*/  LDG.E.64 R2, desc[UR6][R24.64] ;  /* 0x0000000618027981 */ /* 0x0000a6000c1e1b00 */
[----:B------:R-:W-:Y:S01]  /*2b10*/  IADD3 R35, R35, R9, RZ ;  /* 0x0000000923237210 */ /* 0x000fe20007ffe0ff */
[----:B---3--:R-:W-:Y:S01]  /*2b20*/  IMAD R9, R33, R26, RZ ;  /* 0x0000001a21097224 */ /* 0x008fe200078e02ff */
[----:B------:R-:W-:-:S03]  /*2b30*/  UIADD3 UR9, UP0, UR9, -0x4, URZ ;  /* 0xfffffffc09097890 */ /* 0x000fc6000ff1e03f */
[C---:B------:R-:W-:Y:S02]  /*2b40*/  IMAD R9, R32.reuse, R27, R9 ;  /* 0x0000001b20097224 */ /* 0x040fe400078e0209 */
[----:B------:R-:W-:Y:S01]  /*2b50*/  IMAD.WIDE.U32 R26, R32, R26, R34 ;  /* 0x0000001a201a7225 */ /* 0x000fe200078e0022 */
[----:B------:R-:W-:Y:S01]  /*2b60*/  UIADD3.X UR12, UR12, -0x1, URZ, UP0, !UPT ;  /* 0xffffffff0c0c7890 */ /* 0x000fe200087fe43f */
[----:B------:R-:W-:Y:S02]  /*2b70*/  ISETP.NE.U32.AND P0, PT, RZ, UR9, PT ;  /* 0x00000009ff007c0c */ /* 0x000fe4000bf05070 */
[----:B------:R-:W-:Y:S02]  /*2b80*/  IMAD.IADD R27, R27, 0x1, R9 ;  /* 0x000000011b1b7824 */ /* 0x000fe400078e0209 */
[----:B----4-:R-:W-:Y:S01]  /*2b90*/  IMAD R9, R29, R30, RZ ;  /* 0x0000001e1d097224 */ /* 0x010fe200078e02ff */
[----:B------:R-:W-:-:S03]  /*2ba0*/  ISETP.NE.AND.EX P0, PT, RZ, UR12, PT, P0 ;  /* 0x0000000cff007c0c */ /* 0x000fc6000bf05300 */
[C---:B------:R-:W-:Y:S02]  /*2bb0*/  IMAD R9, R28.reuse, R31, R9 ;  /* 0x0000001f1c097224 */ /* 0x040fe400078e0209 */
[----:B------:R-:W-:Y:S01]  /*2bc0*/  IMAD.WIDE.U32 R28, R28, R30, R26 ;  /* 0x0000001e1c1c7225 */ /* 0x000fe200078e001a */
[----:B------:R-:W-:Y:S01]  /*2bd0*/  UIADD3 UR4, UP0, UR4, 0x4, URZ ;  /* 0x0000000404047890 */ /* 0x000fe2000ff1e03f */
[----:B------:R-:W-:-:S03]  /*2be0*/  IADD3 R0, P2, R24, UR10, RZ ;  /* 0x0000000a18007c10 */ /* 0x000fc6000ff5e0ff */
[----:B------:R-:W-:Y:S01]  /*2bf0*/  IADD3 R29, R29, R9, RZ ;  /* 0x000000091d1d7210 */ /* 0x000fe20007ffe0ff */
[----:B------:R-:W-:Y:S01]  /*2c00*/  UIADD3.X UR5, URZ, UR5, URZ, UP0, !UPT ;  /* 0x000000053f057290 */ /* 0x000fe200087fe43f */
[----:B0-----:R-:W-:Y:S01]  /*2c10*/  IADD3.X R25, R25, UR15, RZ, P2, !PT ;  /* 0x0000000f19197c10 */ /* 0x001fe200097fe4ff */
[----:B--2---:R-:W-:-:S04]  /*2c20*/  IMAD R3, R3, R6, RZ ;  /* 0x0000000603037224 */ /* 0x004fc800078e02ff */
[C---:B------:R-:W-:Y:S02]  /*2c30*/  IMAD R3, R2.reuse, R7, R3 ;  /* 0x0000000702037224 */ /* 0x040fe400078e0203 */
[----:B------:R-:W-:-:S04]  /*2c40*/  IMAD.WIDE.U32 R6, R2, R6, R28 ;  /* 0x0000000602067225 */ /* 0x000fc800078e001c */
[----:B------:R-:W-:Y:S01]  /*2c50*/  IMAD.IADD R7, R7, 0x1, R3 ;  /* 0x0000000107077824 */ /* 0x000fe200078e0203 */
[----:B------:R-:W-:Y:S06]  /*2c60*/  @P0 BRA `(.L_x_1641) ;  /* 0xfffffffc00580947 */ /* 0x000fec000383ffff */
.L_x_1640:
[----:B------:R-:W-:-:S06]  /*2c70*/  ULOP3.LUT UR16, UR16, 0x3, URZ, 0xc0, !UPT ;  /* 0x0000000310107892 */ /* 0x000fcc000f8ec03f */
[----:B------:R-:W-:-:S04]  /*2c80*/  ISETP.NE.U32.AND P0, PT, RZ, UR16, PT ;  /* 0x00000010ff007c0c */ /* 0x000fc8000bf05070 */
[----:B------:R-:W-:-:S13]  /*2c90*/  ISETP.NE.AND.EX P0, PT, RZ, RZ, PT, P0 ;  /* 0x000000ffff00720c */ /* 0x000fda0003f05300 */
[----:B------:R-:W-:Y:S05]  /*2ca0*/  @!P0 BRA `(.L_x_1639) ;  /* 0x0000000000bc8947 */ /* 0x000fea0003800000 */
[----:B------:R-:W-:Y:S01]  /*2cb0*/  ULDC.64 UR10, c[0x0][0x220] ;  /* 0x00008800000a7ab9 */ /* 0x000fe20000000a00 */
[----:B------:R-:W-:Y:S01]  /*2cc0*/  ULDC.64 UR14, c[0x0][0x218] ;  /* 0x00008600000e7ab9 */ /* 0x000fe20000000a00 */
[----:B-----5:R-:W-:Y:S02]  /*2cd0*/  IMAD R9, R11, UR10, RZ ;  /* 0x0000000a0b097c24 */ /* 0x020fe4000f8e02ff */
[----:B------:R-:W-:-:S04]  /*2ce0*/  IMAD.WIDE.U32 R2, R10, UR10, RZ ;  /* 0x0000000a0a027c25 */ /* 0x000fc8000f8e00ff */
[----:B------:R-:W-:Y:S01]  /*2cf0*/  IMAD R9, R10, UR11, R9 ;  /* 0x0000000b0a097c24 */ /* 0x000fe2000f8e0209 */
[----:B------:R-:W-:Y:S02]  /*2d00*/  ULDC.64 UR10, c[0x0][0x270] ;  /* 0x00009c00000a7ab9 */ /* 0x000fe40000000a00 */
[----:B------:R-:W-:Y:S02]  /*2d10*/  UIMAD UR5, UR5, UR10, URZ ;  /* 0x0000000a050572a4 */ /* 0x000fe4000f8e023f */
[----:B------:R-:W-:Y:S01]  /*2d20*/  IADD3 R3, R3, R9, RZ ;  /* 0x0000000903037210 */ /* 0x000fe20007ffe0ff */
[----:B------:R-:W-:Y:S01]  /*2d30*/  IMAD.U32 R9, RZ, RZ, UR10 ;  /* 0x0000000aff097e24 */ /* 0x000fe2000f8e00ff */
[----:B------:R-:W-:-:S03]  /*2d40*/  UIMAD UR5, UR4, UR11, UR5 ;  /* 0x0000000b040572a4 */ /* 0x000fc6000f8e0205 */
[----:B------:R-:W-:Y:S01]  /*2d50*/  IMAD.WIDE.U32 R2, R9, UR4, R2 ;  /* 0x0000000409027c25 */ /* 0x000fe2000f8e0002 */
[----:B------:R-:W-:-:S04]  /*2d60*/  ULEA UR4, UR4, UR13, 0x3 ;  /* 0x0000000d04047291 */ /* 0x000fc8000f8e183f */
[----:B------:R-:W-:Y:S02]  /*2d70*/  IADD3 R3, R3, UR5, RZ ;  /* 0x0000000503037c10 */ /* 0x000fe4000fffe0ff */
[----:B------:R-:W-:-:S03]  /*2d80*/  LEA R10, P0, R2, UR14, 0x3 ;  /* 0x0000000e020a7c11 */ /* 0x000fc6000f8018ff */
[----:B------:R-:W2:Y:S01]  /*2d90*/  LDL.64 R8, [UR4+0x18] ;  /* 0x00001804ff087983 */ /* 0x000ea20008100a00 */
[----:B------:R-:W-:-:S05]  /*2da0*/  LEA.HI.X R11, R2, UR15, R3, 0x3, P0 ;  /* 0x0000000f020b7c11 */ /* 0x000fca00080f1c03 */
        /* <DEDUP_REMOVED lines=10> */
[----:B------:R-:W2:Y:S01]  /*2e50*/  LDL.64 R24, [UR4+0x20] ;  /* 0x00002004ff187983 */ /* 0x000ea20008100a00 */
[----:B------:R-:W-:Y:S02]  /*2e60*/  USHF.L.U32 UR9, UR10, 0x3, URZ ;  /* 0x000000030a097899 */ /* 0x000fe4000800063f */
[----:B------:R-:W-:Y:S02]  /*2e70*/  UISETP.NE.AND.EX UP0, UPT, URZ, URZ, UPT, UP0 ;  /* 0x0000003f3f00728c */ /* 0x000fe4000bf05300 */
[----:B------:R-:W-:Y:S02]  /*2e80*/  USHF.L.U64.HI UR5, UR10, 0x3, UR11 ;  /* 0x000000030a057899 */ /* 0x000fe4000801020b */
[----:B------:R-:W-:Y:S02]  /*2e90*/  IADD3 R26, P0, R10, UR9, RZ ;  /* 0x000000090a1a7c10 */ /* 0x000fe4000ff1e0ff */
[----:B------:R-:W-:-:S02]  /*2ea0*/  PLOP3.LUT P2, PT, PT, PT, UP0, 0x80, 0x0 ;  /* 0x000000000000781c */ /* 0x000fc40003f4f008 */
[----:B------:R-:W-:-:S05]  /*2eb0*/  IADD3.X R27, R11, UR5, RZ, P0, !PT ;  /* 0x000000050b1b7c10 */ /* 0x000fca00087fe4ff */
[----:B------:R-:W2:Y:S06]  /*2ec0*/  LDG.E.64 R10, desc[UR6][R26.64] ;  /* 0x000000061a0a7981 */ /* 0x000eac000c1e1b00 */
[----:B------:R-:W-:Y:S01]  /*2ed0*/  @P2 IADD3 R8, P0, R26, UR9, RZ ;  /* 0x000000091a082c10 */ /* 0x000fe2000ff1e0ff */
[----:B------:R-:W3:Y:S03]  /*2ee0*/  @P2 LDL.64 R2, [UR4+0x28] ;  /* 0x00002804ff022983 */ /* 0x000ee60008100a00 */
[----:B------:R-:W-:-:S06]  /*2ef0*/  @P2 IADD3.X R9, R27, UR5, RZ, P0, !PT ;  /* 0x000000051b092c10 */ /* 0x000fcc00087fe4ff */
        /* <DEDUP_REMOVED lines=8> */
[----:B------:R-:W-:Y:S01]  /*2f80*/  @P2 IMAD.IADD R7, R3, 0x1, R11 ;  /* 0x0000000103072824 */ /* 0x000fe200078e020b */
[----:B------:R-:W-:-:S07]  /*2f90*/  @P2 MOV R6, R2 ;  /* 0x0000000200062202 */ /* 0x000fce0000000f00 */
.L_x_1639:
[----:B-----5:R-:W-:Y:S02]  /*2fa0*/  CS2R R10, SRZ ;  /* 0x00000000000a7805 */ /* 0x020fe4000001ff00 */
[----:B------:R-:W-:Y:S01]  /*2fb0*/  CS2R R8, SRZ ;  /* 0x0000000000087805 */ /* 0x000fe2000001ff00 */
        /* <DEDUP_REMOVED lines=13> */
[----:B------:R-:W-:Y:S01]  /*3090*/  UIADD3 UR9, UP0, -UR9, UR10, URZ ;  /* 0x0000000a09097290 */ /* 0x000fe2000ff1e13f */
[----:B------:R-:W-:Y:S01]  /*30a0*/  ULDC.64 UR4, c[0x0][0x220] ;  /* 0x0000880000047ab9 */ /* 0x000fe20000000a00 */
[----:B------:R-:W-:Y:S01]  /*30b0*/  USHF.L.U32 UR15, UR15, 0x3, URZ ;  /* 0x000000030f0f7899 */ /* 0x000fe2000800063f */
[----:B------:R-:W-:Y:S01]  /*30c0*/  IMAD R25, R13, UR4, RZ ;  /* 0x000000040d197c24 */ /* 0x000fe2000f8e02ff */
[----:B------:R-:W-:Y:S02]  /*30d0*/  UIADD3.X UR12, UR11, -0x1, URZ, UP0, !UPT ;  /* 0xffffffff0b0c7890 */ /* 0x000fe400087fe43f */
[----:B------:R-:W-:Y:S01]  /*30e0*/  ISETP.LT.U32.AND P0, PT, RZ, UR9, PT ;  /* 0x00000009ff007c0c */ /* 0x000fe2000bf01070 */
[----:B------:R-:W-:Y:S01]  /*30f0*/  IMAD.WIDE.U32 R2, R12, UR4, RZ ;  /* 0x000000040c027c25 */ /* 0x000fe2000f8e00ff */
[----:B------:R-:W-:-:S03]  /*3100*/  UIMAD.WIDE.U32 UR10, UR14, 0x8, URZ ;  /* 0x000000080e0a78a5 */ /* 0x000fc6000f8e003f */
[----:B------:R-:W-:Y:S01]  /*3110*/  IMAD.U32 R0, RZ, RZ, UR12 ;  /* 0x0000000cff007e24 */ /* 0x000fe2000f8e00ff */
[----:B------:R-:W-:Y:S01]  /*3120*/  UIADD3 UR15, UR11, UR15, URZ ;  /* 0x0000000f0b0f7290 */ /* 0x000fe2000fffe03f */
[----:B------:R-:W-:Y:S01]  /*3130*/  IMAD R25, R12, UR5, R25 ;  /* 0x000000050c197c24 */ /* 0x000fe2000f8e0219 */
[----:B------:R-:W-:Y:S02]  /*3140*/  ULDC.64 UR4, c[0x0][0x218] ;  /* 0x0000860000047ab9 */ /* 0x000fe40000000a00 */
[----:B------:R-:W-:Y:S02]  /*3150*/  ISETP.GT.AND.EX P0, PT, R0, RZ, PT, P0 ;  /* 0x000000ff0000720c */ /* 0x000fe40003f04300 */
[----:B------:R-:W-:Y:S01]  /*3160*/  LEA R0, P2, R2, UR4, 0x3 ;  /* 0x0000000402007c11 */ /* 0x000fe2000f8418ff */
[----:B------:R-:W-:Y:S01]  /*3170*/  UMOV UR4, URZ ;  /* 0x0000003f00047c82 */ /* 0x000fe20008000000 */
[----:B------:R-:W-:-:S04]  /*3180*/  IADD3 R27, R3, R25, RZ ;  /* 0x00000019031b7210 */ /* 0x000fc80007ffe0ff */
[----:B------:R-:W-:Y:S01]  /*3190*/  LEA.HI.X R27, R2, UR5, R27, 0x3, P2 ;  /* 0x00000005021b7c11 */ /* 0x000fe200090f1c1b */
[----:B------:R-:W-:-:S04]  /*31a0*/  UMOV UR5, URZ ;  /* 0x0000003f00057c82 */ /* 0x000fc80008000000 */
[----:B------:R-:W-:Y:S05]  /*31b0*/  @!P0 BRA `(.L_x_1647) ;  /* 0x0000000c00788947 */ /* 0x000fea0003800000 */
[----:B------:R-:W-:Y:S01]  /*31c0*/  UISETP.GT.U32.AND UP0, UPT, UR9, 0xc, UPT ;  /* 0x0000000c0900788c */ /* 0x000fe2000bf04070 */
[----:B------:R-:W-:-:S03]  /*31d0*/  PLOP3.LUT P0, PT, PT, PT, PT, 0x80, 0x0 ;  /* 0x000000000000781c */ /* 0x000fc60003f0f070 */
[----:B------:R-:W-:-:S06]  /*31e0*/  UISETP.GT.AND.EX UP0, UPT, UR12, URZ, UPT, UP0 ;  /* 0x0000003f0c00728c */ /* 0x000fcc000bf04300 */
[----:B------:R-:W-:-:S13]  /*31f0*/  PLOP3.LUT P2, PT, PT, PT, UP0, 0x80, 0x0 ;  /* 0x000000000000781c */ /* 0x000fda0003f4f008 */
[----:B------:R-:W-:Y:S05]  /*3200*/  @!P2 BRA `(.L_x_1648) ;  /* 0x00000008002ca947 */ /* 0x000fea0003800000 */
[----:B------:R-:W-:-:S13]  /*3210*/  PLOP3.LUT P0, PT, PT, PT, PT, 0x8, 0x0 ;  /* 0x000000000000781c */ /* 0x000fda0003f0e170 */
.L_x_1649:
[----:B------:R-:W-:Y:S01]  /*3220*/  ULEA UR14, UR4, UR13, 0x3 ;  /* 0x0000000d040e7291 */ /* 0x000fe2000f8e183f */
[----:B------:R-:W-:Y:S01]  /*3230*/  IMAD.MOV.U32 R26, RZ, RZ, R0 ;  /* 0x000000ffff1a7224 */ /* 0x000fe200078e0000 */
[----:B------:R-:W-:-:S04]  /*3240*/  IADD3 R34, P2, R0, UR10, RZ ;  /* 0x0000000a00227c10 */ /* 0x000fc8000ff5e0ff */
[----:B------:R-:W2:Y:S04]  /*3250*/  LDG.E.64 R28, desc[UR6][R26.64] ;  /* 0x000000061a1c7981 */ /* 0x000ea8000c1e1b00 */
[----:B------:R-:W2:Y:S01]  /*3260*/  LDL.64 R30, [UR14+0x18] ;  /* 0x0000180eff1e7983 */ /* 0x000ea20008100a00 */
[----:B------:R-:W-:-:S03]  /*3270*/  IADD3.X R35, R27, UR15, RZ, P2, !PT ;  /* 0x0000000f1b237c10 */ /* 0x000fc600097fe4ff */
[----:B------:R-:W3:Y:S04]  /*3280*/  LDL.64 R26, [UR14+0x20] ;  /* 0x0000200eff1a7983 */ /* 0x000ee80008100a00 */
[----:B------:R-:W3:Y:S01]  /*3290*/  LDG.E.64 R24, desc[UR6][R34.64] ;  /* 0x0000000622187981 */ /* 0x000ee2000c1e1b00 */
[----:B------:R-:W-:-:S04]  /*32a0*/  IADD3 R2, P2, R34, UR10, RZ ;  /* 0x0000000a22027c10 */ /* 0x000fc8000ff5e0ff */
[----:B------:R-:W-:Y:S01]  /*32b0*/  IADD3.X R3, R35, UR15, RZ, P2, !PT ;  /* 0x0000000f23037c10 */ /* 0x000fe200097fe4ff */
[-C--:B--2---:R-:W-:Y:S02]  /*32c0*/  IMAD R29, R29, R30.reuse, RZ ;  /* 0x0000001e1d1d7224 */ /* 0x084fe400078e02ff */
[C---:B------:R-:W-:Y:S02]  /*32d0*/  IMAD.WIDE.U32 R32, R28.reuse, R30, R8 ;  /* 0x0000001e1c207225 */ /* 0x040fe400078e0008 */
[----:B------:R-:W2:Y:S02]  /*32e0*/  LDL.64 R8, [UR14+0x28] ;  /* 0x0000280eff087983 */ /* 0x000ea40008100a00 */
[----:B------:R-:W-:Y:S02]  /*32f0*/  IMAD R31, R28, R31, R29 ;  /* 0x0000001f1c1f7224 */ /* 0x000fe400078e021d */
[----:B------:R-:W2:Y:S01]  /*3300*/  LDG.E.64 R28, desc[UR6][R2.64] ;  /* 0x00000006021c7981 */ /* 0x000ea2000c1e1b00 */
[----:B------:R-:W-:Y:S01]  /*3310*/  IADD3 R30, P2, R2, UR10, RZ ;  /* 0x0000000a021e7c10 */ /* 0x000fe2000ff5e0ff */
[----:B---3--:R-:W-:Y:S01]  /*3320*/  IMAD R25, R25, R26, RZ ;  /* 0x0000001a19197224 */ /* 0x008fe200078e02ff */
[----:B------:R-:W-:-:S02]  /*3330*/  IADD3 R33, R33, R31, RZ ;  /* 0x0000001f21217210 */ /* 0x000fc40007ffe0ff */
[----:B------:R-:W-:Y:S01]  /*3340*/  IADD3.X R31, R3, UR15, RZ, P2, !PT ;  /* 0x0000000f031f7c10 */ /* 0x000fe200097fe4ff */
        /* <DEDUP_REMOVED lines=10> */
[----:B------:R-:W2:Y:S01]  /*33f0*/  LDL.64 R2, [UR14+0x38] ;  /* 0x0000380eff027983 */ /* 0x000ea20008100a00 */
[----:B------:R-:W-:-:S03]  /*3400*/  IADD3 R28, P2, R32, UR10, RZ ;  /* 0x0000000a201c7c10 */ /* 0x000fc6000ff5e0ff */
[----:B------:R-:W2:Y:S01]  /*3410*/  LDG.E.64 R8, desc[UR6][R32.64] ;  /* 0x0000000620087981 */ /* 0x000ea2000c1e1b00 */
[----:B------:R-:W-:Y:S01]  /*3420*/  IADD3 R35, R35, R29, RZ ;  /* 0x0000001d23237210 */ /* 0x000fe20007ffe0ff */
[----:B---3--:R-:W-:Y:S01]  /*3430*/  IMAD R27, R27, R24, RZ ;  /* 0x000000181b1b7224 */ /* 0x008fe200078e02ff */
[----:B------:R-:W-:-:S03]  /*3440*/  IADD3.X R29, R33, UR15, RZ, P2, !PT ;  /* 0x0000000f211d7c10 */ /* 0x000fc600097fe4ff */
[C---:B------:R-:W-:Y:S02]  /*3450*/  IMAD R31, R26.reuse, R25, R27 ;  /* 0x000000191a1f7224 */ /* 0x040fe400078e021b */
[----:B------:R-:W-:Y:S02]  /*3460*/  IMAD.WIDE.U32 R34, R26, R24, R34 ;  /* 0x000000181a227225 */ /* 0x000fe400078e0022 */
[----:B------:R-:W3:Y:S04]  /*3470*/  LDL.64 R24, [UR14+0x40] ;  /* 0x0000400eff187983 */ /* 0x000ee80008100a00 */
[----:B------:R0:W3:Y:S01]  /*3480*/  LDG.E.64 R26, desc[UR6][R28.64] ;  /* 0x000000061c1a7981 */ /* 0x0000e2000c1e1b00 */
[----:B------:R-:W-:Y:S01]  /*3490*/  IADD3 R30, P2, R28, UR10, RZ ;  /* 0x0000000a1c1e7c10 */ /* 0x000fe2000ff5e0ff */
[----:B------:R-:W-:-:S03]  /*34a0*/  IMAD.IADD R35, R35, 0x1, R31 ;  /* 0x0000000123237824 */ /* 0x000fc600078e021f */
[----:B------:R-:W-:Y:S02]  /*34b0*/  IADD3.X R31, R29, UR15, RZ, P2, !PT ;  /* 0x0000000f1d1f7c10 */ /* 0x000fe400097fe4ff */
[----:B0-----:R-:W-:-:S04]  /*34c0*/  IADD3 R28, P2, R30, UR10, RZ ;  /* 0x0000000a1e1c7c10 */ /* 0x001fc8000ff5e0ff */
[----:B------:R-:W-:Y:S01]  /*34d0*/  IADD3.X R29, R31, UR15, RZ, P2, !PT ;  /* 0x0000000f1f1d7c10 */ /* 0x000fe200097fe4ff */
[-C--:B--2---:R-:W-:Y:S02]  /*34e0*/  IMAD R9, R9, R2.reuse, RZ ;  /* 0x0000000209097224 */ /* 0x084fe400078e02ff */
[----:B------:R-:W-:-:S04]  /*34f0*/  IMAD.WIDE.U32 R32, R8, R2, R34 ;  /* 0x0000000208207225 */ /* 0x000fc800078e0022 */
[----:B------:R-:W-:Y:S02]  /*3500*/  IMAD R37, R8, R3, R9 ;  /* 0x0000000308257224 */ /* 0x000fe400078e0209 */
        /* <DEDUP_REMOVED lines=66> */
[----:B------:R-:W-:Y:S01]  /*3930*/  IADD3.X R3, R31, UR15, RZ, P2, !PT ;  /* 0x0000000f1f037c10 */ /* 0x000fe200097fe4ff */
[-C--:B---3--:R-:W-:Y:S02]  /*3940*/  IMAD R25, R25, R26.reuse, RZ ;  /* 0x0000001a19197224 */ /* 0x088fe400078e02ff */
[----:B------:R-:W-:-:S04]  /*3950*/  IMAD.WIDE.U32 R34, R24, R26, R34 ;  /* 0x0000001a18227225 */ /* 0x000fc800078e0022 */
[----:B------:R-:W-:Y:S02]  /*3960*/  IMAD R29, R24, R27, R25 ;  /* 0x0000001b181d7224 */ /* 0x000fe400078e0219 */
[----:B------:R-:W3:Y:S04]  /*3970*/  LDL.64 R26, [UR14+0x90] ;  /* 0x0000900eff1a7983 */ /* 0x000ee80008100a00 */
[----:B------:R-:W3:Y:S01]  /*3980*/  LDG.E.64 R24, desc[UR6][R2.64] ;  /* 0x0000000602187981 */ /* 0x000ee2000c1e1b00 */
[----:B------:R-:W-:-:S04]  /*3990*/  UIADD3 UR9, UP0, UR9, -0x10, URZ ;  /* 0xfffffff009097890 */ /* 0x000fc8000ff1e03f */
[----:B------:R-:W-:Y:S02]  /*39a0*/  UIADD3.X UR12, UR12, -0x1, URZ, UP0, !UPT ;  /* 0xffffffff0c0c7890 */ /* 0x000fe400087fe43f */
[----:B------:R-:W-:Y:S01]  /*39b0*/  UISETP.GT.U32.AND UP0, UPT, UR9, 0xc, UPT ;  /* 0x0000000c0900788c */ /* 0x000fe2000bf04070 */
[----:B------:R-:W-:-:S03]  /*39c0*/  IMAD.IADD R35, R35, 0x1, R29 ;  /* 0x0000000123237824 */ /* 0x000fc600078e021d */
[----:B------:R-:W-:-:S06]  /*39d0*/  UISETP.GT.AND.EX UP0, UPT, UR12, URZ, UPT, UP0 ;  /* 0x0000003f0c00728c */ /* 0x000fcc000bf04300 */
[----:B------:R-:W-:Y:S01]  /*39e0*/  PLOP3.LUT P3, PT, PT, PT, UP0, 0x80, 0x0 ;  /* 0x000000000000781c */ /* 0x000fe20003f6f008 */
[----:B------:R-:W-:Y:S01]  /*39f0*/  UIADD3 UR4, UP1, UR4, 0x10, URZ ;  /* 0x0000001004047890 */ /* 0x000fe2000ff3e03f */
[----:B------:R-:W-:-:S03]  /*3a00*/  IADD3 R0, P2, R2, UR10, RZ ;  /* 0x0000000a02007c10 */ /* 0x000fc6000ff5e0ff */
[----:B------:R-:W-:Y:S01]  /*3a10*/  UIADD3.X UR5, URZ, UR5, URZ, UP1, !UPT ;  /* 0x000000053f057290 */ /* 0x000fe20008ffe43f */
[----:B--2---:R-:W-:-:S04]  /*3a20*/  IMAD R29, R33, R8, RZ ;  /* 0x00000008211d7224 */ /* 0x004fc800078e02ff */
[C---:B------:R-:W-:Y:S02]  /*3a30*/  IMAD R29, R32.reuse, R9, R29 ;  /* 0x00000009201d7224 */ /* 0x040fe400078e021d */
[----:B------:R-:W-:-:S05]  /*3a40*/  IMAD.WIDE.U32 R8, R32, R8, R34 ;  /* 0x0000000820087225 */ /* 0x000fca00078e0022 */
[----:B------:R-:W-:Y:S01]  /*3a50*/  IADD3 R9, R9, R29, RZ ;  /* 0x0000001d09097210 */ /* 0x000fe20007ffe0ff */
[-C--:B---3--:R-:W-:Y:S02]  /*3a60*/  IMAD R25, R25, R26.reuse, RZ ;  /* 0x0000001a19197224 */ /* 0x088fe400078e02ff */
[----:B------:R-:W-:-:S04]  /*3a70*/  IMAD.WIDE.U32 R8, R24, R26, R8 ;  /* 0x0000001a18087225 */ /* 0x000fc800078e0008 */
[----:B------:R-:W-:Y:S01]  /*3a80*/  IMAD R25, R24, R27, R25 ;  /* 0x0000001b18197224 */ /* 0x000fe200078e0219 */
[----:B------:R-:W-:-:S03]  /*3a90*/  IADD3.X R27, R3, UR15, RZ, P2, !PT ;  /* 0x0000000f031b7c10 */ /* 0x000fc600097fe4ff */
[----:B------:R-:W-:Y:S01]  /*3aa0*/  IMAD.IADD R9, R9, 0x1, R25 ;  /* 0x0000000109097824 */ /* 0x000fe200078e0219 */
[----:B------:R-:W-:Y:S06]  /*3ab0*/  @P3 BRA `(.L_x_1649) ;  /* 0xfffffff400d83947 */ /* 0x000fec000383ffff */
.L_x_1648:
[----:B------:R-:W-:-:S04]  /*3ac0*/  UISETP.GT.U32.AND UP0, UPT, UR9, 0x4, UPT ;  /* 0x000000040900788c */ /* 0x000fc8000bf04070 */
[----:B------:R-:W-:-:S06]  /*3ad0*/  UISETP.GT.AND.EX UP0, UPT, UR12, URZ, UPT, UP0 ;  /* 0x0000003f0c00728c */ /* 0x000fcc000bf04300 */
[----:B------:R-:W-:-:S13]  /*3ae0*/  PLOP3.LUT P2, PT, PT, PT, UP0, 0x80, 0x0 ;  /* 0x000000000000781c */ /* 0x000fda0003f4f008 */
        /* <DEDUP_REMOVED lines=17> */
[----:B------:R-:W-:-:S02]  /*3c00*/  IMAD.IADD R33, R33, 0x1, R31 ;  /* 0x0000000121217824 */ /* 0x000fc400078e021f */
[-C--:B---3--:R-:W-:Y:S01]  /*3c10*/  IMAD R25, R25, R26.reuse, RZ ;  /* 0x0000001a19197224 */ /* 0x088fe200078e02ff */
[----:B------:R-:W-:Y:S01]  /*3c20*/  IADD3.X R31, R3, UR15, RZ, P0, !PT ;  /* 0x0000000f031f7c10 */ /* 0x000fe200087fe4ff */
[----:B------:R-:W-:-:S04]  /*3c30*/  IMAD.WIDE.U32 R34, R24, R26, R32 ;  /* 0x0000001a18227225 */ /* 0x000fc800078e0020 */
[----:B------:R-:W-:Y:S02]  /*3c40*/  IMAD R37, R24, R27, R25 ;  /* 0x0000001b18257224 */ /* 0x000fe400078e0219 */
[----:B------:R-:W3:Y:S04]  /*3c50*/  LDL.64 R24, [UR14+0x30] ;  /* 0x0000300eff187983 */ /* 0x000ee80008100a00 */
[----:B------:R-:W3:Y:S01]  /*3c60*/  LDG.E.64 R26, desc[UR6][R30.64] ;  /* 0x000000061e1a7981 */ /* 0x000ee2000c1e1b00 */
[----:B------:R-:W-:Y:S02]  /*3c70*/  IADD3 R32, P0, R30, UR10, RZ ;  /* 0x0000000a1e207c10 */ /* 0x000fe4000ff1e0ff */
[----:B------:R-:W-:Y:S02]  /*3c80*/  IADD3 R35, R35, R37, RZ ;  /* 0x0000002523237210 */ /* 0x000fe40007ffe0ff */
[----:B------:R-:W-:Y:S01]  /*3c90*/  IADD3.X R33, R31, UR15, RZ, P0, !PT ;  /* 0x0000000f1f217c10 */ /* 0x000fe200087fe4ff */
[----:B--2---:R-:W-:-:S02]  /*3ca0*/  IMAD R3, R29, R8, RZ ;  /* 0x000000081d037224 */ /* 0x004fc400078e02ff */
[----:B------:R-:W-:-:S04]  /*3cb0*/  IMAD.WIDE.U32 R34, R28, R8, R34 ;  /* 0x000000081c227225 */ /* 0x000fc800078e0022 */
[----:B------:R-:W-:Y:S02]  /*3cc0*/  IMAD R29, R28, R9, R3 ;  /* 0x000000091c1d7224 */ /* 0x000fe400078e0203 */
[----:B------:R-:W2:Y:S04]  /*3cd0*/  LDL.64 R2, [UR14+0x38] ;  /* 0x0000380eff027983 */ /* 0x000ea80008100a00 */
[----:B------:R-:W2:Y:S01]  /*3ce0*/  LDG.E.64 R8, desc[UR6][R32.64] ;  /* 0x0000000620087981 */ /* 0x000ea2000c1e1b00 */
[----:B------:R-:W-:Y:S01]  /*3cf0*/  IADD3 R28, P0, R32, UR10, RZ ;  /* 0x0000000a201c7c10 */ /* 0x000fe2000ff1e0ff */
[----:B------:R-:W-:Y:S02]  /*3d00*/  IMAD.IADD R35, R35, 0x1, R29 ;  /* 0x0000000123237824 */ /* 0x000fe400078e021d */
[-C--:B---3--:R-:W-:Y:S01]  /*3d10*/  IMAD R27, R27, R24.reuse, RZ ;  /* 0x000000181b1b7224 */ /* 0x088fe200078e02ff */
[----:B------:R-:W-:Y:S01]  /*3d20*/  IADD3.X R29, R33, UR15, RZ, P0, !PT ;  /* 0x0000000f211d7c10 */ /* 0x000fe200087fe4ff */
[----:B------:R-:W-:-:S04]  /*3d30*/  IMAD.WIDE.U32 R34, R26, R24, R34 ;  /* 0x000000181a227225 */ /* 0x000fc800078e0022 */
[----:B------:R-:W-:Y:S02]  /*3d40*/  IMAD R31, R26, R25, R27 ;  /* 0x000000191a1f7224 */ /* 0x000fe400078e021b */
[----:B------:R-:W3:Y:S04]  /*3d50*/  LDL.64 R24, [UR14+0x40] ;  /* 0x0000400eff187983 */ /* 0x000ee80008100a00 */
[----:B------:R-:W3:Y:S01]  /*3d60*/  LDG.E.64 R26, desc[UR6][R28.64] ;  /* 0x000000061c1a7981 */ /* 0x000ee2000c1e1b00 */
[----:B------:R-:W-:Y:S02]  /*3d70*/  IADD3 R35, R35, R31, RZ ;  /* 0x0000001f23237210 */ /* 0x000fe40007ffe0ff */
[----:B------:R-:W-:-:S04]  /*3d80*/  IADD3 R30, P0, R28, UR10, RZ ;  /* 0x0000000a1c1e7c10 */ /* 0x000fc8000ff1e0ff */
[----:B------:R-:W-:-:S05]  /*3d90*/  IADD3.X R31, R29, UR15, RZ, P0, !PT ;  /* 0x0000000f1d1f7c10 */ /* 0x000fca00087fe4ff */
[----:B------:R-:W4:Y:S01]  /*3da0*/  LDG.E.64 R28, desc[UR6][R30.64] ;  /* 0x000000061e1c7981 */ /* 0x000f22000c1e1b00 */
[-C--:B--2---:R-:W-:Y:S02]  /*3db0*/  IMAD R9, R9, R2.reuse, RZ ;  /* 0x0000000209097224 */ /* 0x084fe400078e02ff */
[----:B------:R-:W-:-:S04]  /*3dc0*/  IMAD.WIDE.U32 R32, R8, R2, R34 ;  /* 0x0000000208207225 */ /* 0x000fc800078e0022 */
[----:B------:R-:W-:Y:S01]  /*3dd0*/  IMAD R9, R8, R3, R9 ;  /* 0x0000000308097224 */ /* 0x000fe200078e0209 */
[----:B------:R-:W-:-:S03]  /*3de0*/  IADD3 R2, P0, R30, UR10, RZ ;  /* 0x0000000a1e027c10 */ /* 0x000fc6000ff1e0ff */
[----:B------:R-:W-:Y:S02]  /*3df0*/  IMAD.IADD R33, R33, 0x1, R9 ;  /* 0x0000000121217824 */ /* 0x000fe400078e0209 */
[----:B------:R-:W4:Y:S01]  /*3e00*/  LDL.64 R8, [UR14+0x48] ;  /* 0x0000480eff087983 */ /* 0x000f220008100a00 */
[----:B------:R-:W-:Y:S01]  /*3e10*/  IADD3.X R3, R31, UR15, RZ, P0, !PT ;  /* 0x0000000f1f037c10 */ /* 0x000fe200087fe4ff */
[-C--:B---3--:R-:W-:Y:S02]  /*3e20*/  IMAD R27, R27, R24.reuse, RZ ;  /* 0x000000181b1b7224 */ /* 0x088fe400078e02ff */
[----:B------:R-:W-:-:S04]  /*3e30*/  IMAD.WIDE.U32 R32, R26, R24, R32 ;  /* 0x000000181a207225 */ /* 0x000fc800078e0020 */
[----:B------:R-:W-:Y:S02]  /*3e40*/  IMAD R35, R26, R25, R27 ;  /* 0x000000191a237224 */ /* 0x000fe400078e021b */
[----:B------:R-:W2:Y:S04]  /*3e50*/  LDL.64 R26, [UR14+0x50] ;  /* 0x0000500eff1a7983 */ /* 0x000ea80008100a00 */
[----:B------:R-:W2:Y:S01]  /*3e60*/  LDG.E.64 R24, desc[UR6][R2.64] ;  /* 0x0000000602187981 */ /* 0x000ea2000c1e1b00 */
        /* <DEDUP_REMOVED lines=11> */
[-C--:B--2---:R-:W-:Y:S02]  /*3f20*/  IMAD R25, R25, R26.reuse, RZ ;  /* 0x0000001a19197224 */ /* 0x084fe400078e02ff */
[----:B------:R-:W-:-:S04]  /*3f30*/  IMAD.WIDE.U32 R8, R24, R26, R8 ;  /* 0x0000001a18087225 */ /* 0x000fc800078e0008 */
[----:B------:R-:W-:Y:S01]  /*3f40*/  IMAD R25, R24, R27, R25 ;  /* 0x0000001b18197224 */ /* 0x000fe200078e0219 */
[----:B------:R-:W-:-:S04]  /*3f50*/  IADD3.X R27, R3, UR15, RZ, P2, !PT ;  /* 0x0000000f031b7c10 */ /* 0x000fc800097fe4ff */
[----:B------:R-:W-:-:S07]  /*3f60*/  IADD3 R9, R9, R25, RZ ;  /* 0x0000001909097210 */ /* 0x000fce0007ffe0ff */
.L_x_1650:
[----:B------:R-:W-:-:S04]  /*3f70*/  ISETP.NE.U32.AND P2, PT, RZ, UR9, PT ;  /* 0x00000009ff007c0c */ /* 0x000fc8000bf45070 */
[----:B------:R-:W-:-:S13]  /*3f80*/  ISETP.NE.OR.EX P0, PT, RZ, UR12, P0, P2 ;  /* 0x0000000cff007c0c */ /* 0x000fda0008705720 */
[----:B------:R-:W-:Y:S05]  /*3f90*/  @!P0 BRA `(.L_x_1646) ;  /* 0x0000000000a88947 */ /* 0x000fea0003800000 */
.L_x_1647:
[----:B------:R-:W-:Y:S01]  /*3fa0*/  ULEA UR14, UR4, UR13, 0x3 ;  /* 0x0000000d040e7291 */ /* 0x000fe2000f8e183f */
[----:B------:R-:W-:Y:S01]  /*3fb0*/  IMAD.MOV.U32 R2, RZ, RZ, R0 ;  /* 0x000000ffff027224 */ /* 0x000fe200078e0000 */
[----:B------:R-:W-:Y:S02]  /*3fc0*/  MOV R3, R27 ;  /* 0x0000001b00037202 */ /* 0x000fe40000000f00 */
[----:B------:R-:W-:-:S04]  /*3fd0*/  IADD3 R34, P0, R0, UR10, RZ ;  /* 0x0000000a00227c10 */ /* 0x000fc8000ff1e0ff */
[----:B------:R-:W2:Y:S01]  /*3fe0*/  LDG.E.64 R2, desc[UR6][R2.64] ;  /* 0x0000000602027981 */ /* 0x000ea2000c1e1b00 */
[----:B------:R-:W-:-:S03]  /*3ff0*/  IADD3.X R35, R27, UR15, RZ, P0, !PT ;  /* 0x0000000f1b237c10 */ /* 0x000fc600087fe4ff */
[----:B------:R-:W2:Y:S04]  /*4000*/  LDL.64 R24, [UR14+0x18] ;  /* 0x0000180eff187983 */ /* 0x000ea80008100a00 */
[----:B------:R-:W3:Y:S04]  /*4010*/  LDL.64 R26, [UR14+0x20] ;  /* 0x0000200eff1a7983 */ /* 0x000ee80008100a00 */
[----:B------:R-:W3:Y:S01]  /*4020*/  LDG.E.64 R28, desc[UR6][R34.64] ;  /* 0x00000006221c7981 */ /* 0x000ee2000c1e1b00 */
[----:B------:R-:W-:-:S04]  /*4030*/  IADD3 R30, P0, R34, UR10, RZ ;  /* 0x0000000a221e7c10 */ /* 0x000fc8000ff1e0ff */
[----:B------:R-:W-:Y:S01]  /*4040*/  IADD3.X R31, R35, UR15, RZ, P0, !PT ;  /* 0x0000000f231f7c10 */ /* 0x000fe200087fe4ff */
[-C--:B--2---:R-:W-:Y:S02]  /*4050*/  IMAD R33, R3, R24.reuse, RZ ;  /* 0x0000001803217224 */ /* 0x084fe400078e02ff */
[----:B------:R-:W-:-:S04]  /*4060*/  IMAD.WIDE.U32 R8, R2, R24, R8 ;  /* 0x0000001802087225 */ /* 0x000fc800078e0008 */
[----:B------:R-:W-:Y:S01]  /*4070*/  IMAD R3, R2, R25, R33 ;  /* 0x0000001902037224 */ /* 0x000fe200078e0221 */
[----:B------:R-:W-:Y:S01]  /*4080*/  IADD3 R2, P0, R30, UR10, RZ ;  /* 0x0000000a1e027c10 */ /* 0x000fe2000ff1e0ff */
[----:B------:R-:W2:Y:S01]  /*4090*/  LDL.64 R32, [UR14+0x28] ;  /* 0x0000280eff207983 */ /* 0x000ea20008100a00 */
[----:B---3--:R-:W-:-:S03]  /*40a0*/  IMAD R29, R29, R26, RZ ;  /* 0x0000001a1d1d7224 */ /* 0x008fc600078e02ff */
[----:B------:R-:W2:Y:S01]  /*40b0*/  LDG.E.64 R24, desc[UR6][R30.64] ;  /* 0x000000061e187981 */ /* 0x000ea2000c1e1b00 */
[----:B------:R-:W-:Y:S01]  /*40c0*/  IMAD.IADD R9, R9, 0x1, R3 ;  /* 0x0000000109097824 */ /* 0x000fe200078e0203 */
[----:B------:R-:W-:Y:S01]  /*40d0*/  IADD3.X R3, R31, UR15, RZ, P0, !PT ;  /* 0x0000000f1f037c10 */ /* 0x000fe200087fe4ff */
[C---:B------:R-:W-:Y:S02]  /*40e0*/  IMAD R35, R28.reuse, R27, R29 ;  /* 0x0000001b1c237224 */ /* 0x040fe400078e021d */
[----:B------:R-:W-:Y:S02]  /*40f0*/  IMAD.WIDE.U32 R28, R28, R26, R8 ;  /* 0x0000001a1c1c7225 */ /* 0x000fe400078e0008 */
[----:B------:R-:W3:Y:S04]  /*4100*/  LDL.64 R26, [UR14+0x30] ;  /* 0x0000300eff1a7983 */ /* 0x000ee80008100a00 */
[----:B------:R-:W3:Y:S01]  /*4110*/  LDG.E.64 R8, desc[UR6][R2.64] ;  /* 0x0000000602087981 */ /* 0x000ee2000c1e1b00 */
[----:B------:R-:W-:Y:S01]  /*4120*/  UIADD3 UR9, UP0, UR9, -0x4, URZ ;  /* 0xfffffffc09097890 */ /* 0x000fe2000ff1e03f */
[----:B------:R-:W-:-:S02]  /*4130*/  IADD3 R29, R29, R35, RZ ;  /* 0x000000231d1d7210 */ /* 0x000fc40007ffe0ff */
[----:B------:R-:W-:Y:S01]  /*4140*/  IADD3 R0, P2, R2, UR10, RZ ;  /* 0x0000000a02007c10 */ /* 0x000fe2000ff5e0ff */
[----:B------:R-:W-:Y:S02]  /*4150*/  UIADD3.X UR12, UR12, -0x1, URZ, UP0, !UPT ;  /* 0xffffffff0c0c7890 */ /* 0x000fe400087fe43f */
[----:B------:R-:W-:Y:S01]  /*4160*/  ISETP.NE.U32.AND P0, PT, RZ, UR9, PT ;  /* 0x00000009ff007c0c */ /* 0x000fe2000bf05070 */
[----:B------:R-:W-:-:S03]  /*4170*/  UIADD3 UR4, UP0, UR4, 0x4, URZ ;  /* 0x0000000404047890 */ /* 0x000fc6000ff1e03f */
[----:B------:R-:W-:Y:S01]  /*4180*/  ISETP.NE.AND.EX P0, PT, RZ, UR12, PT, P0 ;  /* 0x0000000cff007c0c */ /* 0x000fe2000bf05300 */
[----:B------:R-:W-:Y:S01]  /*4190*/  UIADD3.X UR5, URZ, UR5, URZ, UP0, !UPT ;  /* 0x000000053f057290 */ /* 0x000fe200087fe43f */
[----:B--2---:R-:W-:-:S04]  /*41a0*/  IMAD R25, R25, R32, RZ ;  /* 0x0000002019197224 */ /* 0x004fc800078e02ff */
[C---:B------:R-:W-:Y:S02]  /*41b0*/  IMAD R31, R24.reuse, R33, R25 ;  /* 0x00000021181f7224 */ /* 0x040fe400078e0219 */
[----:B------:R-:W-:-:S04]  /*41c0*/  IMAD.WIDE.U32 R24, R24, R32, R28 ;  /* 0x0000002018187225 */ /* 0x000fc800078e001c */
[----:B------:R-:W-:Y:S02]  /*41d0*/  IMAD.IADD R25, R25, 0x1, R31 ;  /* 0x0000000119197824 */ /* 0x000fe400078e021f */
[----:B---3--:R-:W-:-:S04]  /*41e0*/  IMAD R9, R9, R26, RZ ;  /* 0x0000001a09097224 */ /* 0x008fc800078e02ff */
[C---:B------:R-:W-:Y:S02]  /*41f0*/  IMAD R27, R8.reuse, R27, R9 ;  /* 0x0000001b081b7224 */ /* 0x040fe400078e0209 */
[----:B------:R-:W-:-:S05]  /*4200*/  IMAD.WIDE.U32 R8, R8, R26, R24 ;  /* 0x0000001a08087225 */ /* 0x000fca00078e0018 */
[----:B------:R-:W-:Y:S02]  /*4210*/  IADD3 R9, R9, R27, RZ ;  /* 0x0000001b09097210 */ /* 0x000fe40007ffe0ff */
[----:B------:R-:W-:Y:S01]  /*4220*/  IADD3.X R27, R3, UR15, RZ, P2, !PT ;  /* 0x0000000f031b7c10 */ /* 0x000fe200097fe4ff */
[----:B------:R-:W-:Y:S06]  /*4230*/  @P0 BRA `(.L_x_1647) ;  /* 0xfffffffc00580947 */ /* 0x000fec000383ffff */
.L_x_1646:
[----:B------:R-:W0:Y:S02]  /*4240*/  LDC R0, c[0x0][0x228] ;  /* 0x00008a00ff007b82 */ /* 0x000e240000000800 */
[----:B0-----:R-:W-:-:S04]  /*4250*/  LOP3.LUT R0, R0, 0x3, RZ, 0xc0, !PT ;  /* 0x0000000300007812 */ /* 0x001fc800078ec0ff */
[----:B------:R-:W-:-:S04]  /*4260*/  ISETP.NE.U32.AND P0, PT, R0, RZ, PT ;  /* 0x000000ff0000720c */ /* 0x000fc80003f05070 */
[----:B------:R-:W-:-:S13]  /*4270*/  ISETP.NE.AND.EX P0, PT, RZ, RZ, PT, P0 ;  /* 0x000000ffff00720c */ /* 0x000fda0003f05300 */
[----:B------:R-:W-:Y:S05]  /*4280*/  @!P0 BRA `(.L_x_1645) ;  /* 0x0000000000b88947 */ /* 0x000fea0003800000 */
[----:B------:R-:W-:Y:S01]  /*4290*/  ULDC.64 UR10, c[0x0][0x220] ;  /* 0x00008800000a7ab9 */ /* 0x000fe20000000a00 */
[----:B------:R-:W-:Y:S01]  /*42a0*/  ULDC.64 UR14, c[0x0][0x218] ;  /* 0x00008600000e7ab9 */ /* 0x000fe20000000a00 */
[----:B------:R-:W-:Y:S02]  /*42b0*/  IMAD R13, R13, UR10, RZ ;  /* 0x0000000a0d0d7c24 */ /* 0x000fe4000f8e02ff */
[----:B------:R-:W-:-:S04]  /*42c0*/  IMAD.WIDE.U32 R2, R12, UR10, RZ ;  /* 0x0000000a0c027c25 */ /* 0x000fc8000f8e00ff */
[----:B------:R-:W-:Y:S01]  /*42d0*/  IMAD R13, R12, UR11, R13 ;  /* 0x0000000b0c0d7c24 */ /* 0x000fe2000f8e020d */
[----:B------:R-:W-:Y:S01]  /*42e0*/  ULDC.64 UR10, c[0x0][0x270] ;  /* 0x00009c00000a7ab9 */ /* 0x000fe20000000a00 */
[----:B------:R-:W-:Y:S01]  /*42f0*/  IMAD.MOV.U32 R12, RZ, RZ, R2 ;  /* 0x000000ffff0c7224 */ /* 0x000fe200078e0002 */
[----:B------:R-:W-:Y:S01]  /*4300*/  UIMAD UR5, UR5, UR10, URZ ;  /* 0x0000000a050572a4 */ /* 0x000fe2000f8e023f */
[----:B------:R-:W-:Y:S01]  /*4310*/  IMAD.IADD R13, R3, 0x1, R13 ;  /* 0x00000001030d7824 */ /* 0x000fe200078e020d */
[----:B------:R-:W-:Y:S02]  /*4320*/  MOV R3, UR10 ;  /* 0x0000000a00037c02 */ /* 0x000fe40008000f00 */
        /* <DEDUP_REMOVED lines=36> */
.L_x_1645:
[----:B------:R-:W-:Y:S05]  /*4570*/  @!P1 BRA `(.L_x_1651) ;  /* 0x00000014006c9947 */ /* 0x000fea0003800000 */
        /* <DEDUP_REMOVED lines=14> */
[----:B------:R-:W-:Y:S01]  /*4660*/  UIMAD.WIDE.U32 UR18, UR14, 0x8, URZ ;  /* 0x000000080e1278a5 */ /* 0x000fe2000f8e003f */
[----:B------:R-:W-:Y:S01]  /*4670*/  IMAD R13, R15, UR4, RZ ;  /* 0x000000040f0d7c24 */ /* 0x000fe2000f8e02ff */
[----:B------:R-:W-:Y:S02]  /*4680*/  UIADD3.X UR10, UR17, -0x1, URZ, UP0, !UPT ;  /* 0xffffffff110a7890 */ /* 0x000fe400087fe43f */
[----:B------:R-:W-:Y:S01]  /*4690*/  ISETP.LT.U32.AND P0, PT, RZ, UR9, PT ;  /* 0x00000009ff007c0c */ /* 0x000fe2000bf01070 */
[----:B------:R-:W-:Y:S01]  /*46a0*/  IMAD.WIDE.U32 R2, R14, UR4, RZ ;  /* 0x000000040e027c25 */ /* 0x000fe2000f8e00ff */
[----:B------:R-:W-:-:S03]  /*46b0*/  USHF.L.U32 UR15, UR15, 0x3, URZ ;  /* 0x000000030f0f7899 */ /* 0x000fc6000800063f */
        /* <DEDUP_REMOVED lines=17> */
.L_x_1655:
        /* <DEDUP_REMOVED lines=139> */
.L_x_1654:
        /* <DEDUP_REMOVED lines=75> */
.L_x_1656:
[----:B------:R-:W-:-:S04]  /*5530*/  ISETP.NE.U32.AND P2, PT, RZ, UR9, PT ;  /* 0x00000009ff007c0c */ /* 0x000fc8000bf45070 */
[----:B------:R-:W-:-:S13]  /*5540*/  ISETP.NE.OR.EX P0, PT, RZ, UR10, P0, P2 ;  /* 0x0000000aff007c0c */ /* 0x000fda0008705720 */
[----:B------:R-:W-:Y:S05]  /*5550*/  @!P0 BRA `(.L_x_1652) ;  /* 0x0000000000a88947 */ /* 0x000fea0003800000 */
.L_x_1653:
        /* <DEDUP_REMOVED lines=42> */
.L_x_1652:
[----:B------:R-:W-:-:S06]  /*5800*/  ULOP3.LUT UR16, UR16, 0x3, URZ, 0xc0, !UPT ;  /* 0x0000000310107892 */ /* 0x000fcc000f8ec03f */
[----:B------:R-:W-:-:S04]  /*5810*/  ISETP.NE.U32.AND P0, PT, RZ, UR16, PT ;  /* 0x00000010ff007c0c */ /* 0x000fc8000bf05070 */
[----:B------:R-:W-:-:S13]  /*5820*/  ISETP.NE.AND.EX P0, PT, RZ, RZ, PT, P0 ;  /* 0x000000ffff00720c */ /* 0x000fda0003f05300 */
[----:B------:R-:W-:Y:S05]  /*5830*/  @!P0 BRA `(.L_x_1651) ;  /* 0x0000000000bc8947 */ /* 0x000fea0003800000 */
[----:B------:R-:W-:Y:S01]  /*5840*/  ULDC.64 UR10, c[0x0][0x220] ;  /* 0x00008800000a7ab9 */ /* 0x000fe20000000a00 */
[----:B------:R-:W-:Y:S01]  /*5850*/  UIMAD UR5, UR5, UR14, URZ ;  /* 0x0000000e050572a4 */ /* 0x000fe2000f8e023f */
[----:B------:R-:W-:Y:S01]  /*5860*/  IMAD R13, R15, UR10, RZ ;  /* 0x0000000a0f0d7c24 */ /* 0x000fe2000f8e02ff */
[----:B------:R-:W-:Y:S01]  /*5870*/  ULDC UR9, c[0x0][0x274] ;  /* 0x00009d0000097ab9 */ /* 0x000fe20000000800 */
[----:B------:R-:W-:Y:S01]  /*5880*/  IMAD.WIDE.U32 R2, R14, UR10, RZ ;  /* 0x0000000a0e027c25 */ /* 0x000fe2000f8e00ff */
[----:B------:R-:W-:-:S03]  /*5890*/  UIMAD UR5, UR4, UR9, UR5 ;  /* 0x00000009040572a4 */ /* 0x000fc6000f8e0205 */
[----:B------:R-:W-:Y:S01]  /*58a0*/  IMAD R13, R14, UR11, R13 ;  /* 0x0000000b0e0d7c24 */ /* 0x000fe2000f8e020d */
[----:B------:R-:W-:-:S04]  /*58b0*/  ULDC.64 UR10, c[0x0][0x218] ;  /* 0x00008600000a7ab9 */ /* 0x000fc80000000a00 */
[----:B------:R-:W-:Y:S01]  /*58c0*/  IADD3 R3, R3, R13, RZ ;  /* 0x0000000d03037210 */ /* 0x000fe20007ffe0ff */
[----:B------:R-:W-:-:S04]  /*58d0*/  IMAD.U32 R13, RZ, RZ, UR14 ;  /* 0x0000000eff0d7e24 */ /* 0x000fc8000f8e00ff */
        /* <DEDUP_REMOVED lines=37> */
.L_x_1651:
[----:B------:R-:W-:Y:S02]  /*5b30*/  CS2R R14, SRZ ;  /* 0x00000000000e7805 */ /* 0x000fe4000001ff00 */
        /* <DEDUP_REMOVED lines=14> */
[----:B------:R-:W-:Y:S02]  /*5c20*/  UIADD3 URZ, UP0, -UR9, UR16, URZ ;  /* 0x00000010093f7290 */ /* 0x000fe4000ff1e13f */
[----:B------:R-:W-:Y:S02]  /*5c30*/  UIADD3 UR9, -UR9, UR16, URZ ;  /* 0x0000001009097290 */ /* 0x000fe4000fffe13f */
[----:B------:R-:W-:Y:S01]  /*5c40*/  UIADD3.X UR12, UR17, -0x1, URZ, UP0, !UPT ;  /* 0xffffffff110c7890 */ /* 0x000fe200087fe43f */
[----:B------:R-:W-:Y:S01]  /*5c50*/  ULDC.64 UR4, c[0x0][0x220] ;  /* 0x0000880000047ab9 */ /* 0x000fe20000000a00 */
[----:B------:R-:W-:Y:S02]  /*5c60*/  UIMAD.WIDE.U32 UR10, UR14, 0x8, URZ ;  /* 0x000000080e0a78a5 */ /* 0x000fe4000f8e003f */
[----:B------:R-:W-:Y:S01]  /*5c70*/  ISETP.LT.U32.AND P0, PT, RZ, UR9, PT ;  /* 0x00000009ff007c0c */ /* 0x000fe2000bf01070 */
[----:B------:R-:W-:Y:S01]  /*5c80*/  IMAD R25, R17, UR4, RZ ;  /* 0x0000000411197c24 */ /* 0x000fe2000f8e02ff */
[----:B------:R-:W-:Y:S01]  /*5c90*/  USHF.L.U32 UR15, UR15, 0x3, URZ ;  /* 0x000000030f0f7899 */ /* 0x000fe2000800063f */
[----:B------:R-:W-:-:S02]  /*5ca0*/  IMAD.U32 R0, RZ, RZ, UR12 ;  /* 0x0000000cff007e24 */ /* 0x000fc4000f8e00ff */
[----:B------:R-:W-:Y:S01]  /*5cb0*/  IMAD.WIDE.U32 R2, R16, UR4, RZ ;  /* 0x0000000410027c25 */ /* 0x000fe2000f8e00ff */
[----:B------:R-:W-:Y:S02]  /*5cc0*/  UIADD3 UR15, UR11, UR15, URZ ;  /* 0x0000000f0b0f7290 */ /* 0x000fe4000fffe03f */
[----:B------:R-:W-:Y:S01]  /*5cd0*/  ISETP.GT.AND.EX P0, PT, R0, RZ, PT, P0 ;  /* 0x000000ff0000720c */ /* 0x000fe20003f04300 */
[----:B------:R-:W-:Y:S01]  /*5ce0*/  IMAD R25, R16, UR5, R25 ;  /* 0x0000000510197c24 */ /* 0x000fe2000f8e0219 */
[----:B------:R-:W-:Y:S02]  /*5cf0*/  ULDC.64 UR4, c[0x0][0x218] ;  /* 0x0000860000047ab9 */ /* 0x000fe40000000a00 */
[----:B------:R-:W-:Y:S01]  /*5d00*/  LEA R0, P2, R2, UR4, 0x3 ;  /* 0x0000000402007c11 */ /* 0x000fe2000f8418ff */
[----:B------:R-:W-:Y:S01]  /*5d10*/  UMOV UR4, URZ ;  /* 0x0000003f00047c82 */ /* 0x000fe20008000000 */
[----:B------:R-:W-:-:S04]  /*5d20*/  IADD3 R27, R3, R25, RZ ;  /* 0x00000019031b7210 */ /* 0x000fc80007ffe0ff */
[----:B------:R-:W-:Y:S01]  /*5d30*/  LEA.HI.X R27, R2, UR5, R27, 0x3, P2 ;  /* 0x00000005021b7c11 */ /* 0x000fe200090f1c1b */
[----:B------:R-:W-:Y:S02]  /*5d40*/  UMOV UR5, URZ ;  /* 0x0000003f00057c82 */ /* 0x000fe40008000000 */
[----:B------:R-:W-:Y:S05]  /*5d50*/  @!P0 BRA `(.L_x_1659) ;  /* 0x0000000c00788947 */ /* 0x000fea0003800000 */
[----:B------:R-:W-:Y:S01]  /*5d60*/  UISETP.GT.U32.AND UP0, UPT, UR9, 0xc, UPT ;  /* 0x0000000c0900788c */ /* 0x000fe2000bf04070 */
[----:B------:R-:W-:-:S03]  /*5d70*/  PLOP3.LUT P0, PT, PT, PT, PT, 0x80, 0x0 ;  /* 0x000000000000781c */ /* 0x000fc60003f0f070 */
[----:B------:R-:W-:-:S06]  /*5d80*/  UISETP.GT.AND.EX UP0, UPT, UR12, URZ, UPT, UP0 ;  /* 0x0000003f0c00728c */ /* 0x000fcc000bf04300 */
[----:B------:R-:W-:-:S13]  /*5d90*/  PLOP3.LUT P2, PT, PT, PT, UP0, 0x80, 0x0 ;  /* 0x000000000000781c */ /* 0x000fda0003f4f008 */
[----:B------:R-:W-:Y:S05]  /*5da0*/  @!P2 BRA `(.L_x_1660) ;  /* 0x00000008002ca947 */ /* 0x000fea0003800000 */
[----:B------:R-:W-:-:S13]  /*5db0*/  PLOP3.LUT P0, PT, PT, PT, PT, 0x8, 0x0 ;  /* 0x000000000000781c */ /* 0x000fda0003f0e170 */
.L_x_1661:
        /* <DEDUP_REMOVED lines=138> */
.L_x_1660:
        /* <DEDUP_REMOVED lines=75> */
.L_x_1662:
[----:B------:R-:W-:-:S04]  /*6b10*/  ISETP.NE.U32.AND P2, PT, RZ, UR9, PT ;  /* 0x00000009ff007c0c */ /* 0x000fc8000bf45070 */
[----:B------:R-:W-:-:S13]  /*6b20*/  ISETP.NE.OR.EX P0, PT, RZ, UR12, P0, P2 ;  /* 0x0000000cff007c0c */ /* 0x000fda0008705720 */
[----:B------:R-:W-:Y:S05]  /*6b30*/  @!P0 BRA `(.L_x_1658) ;  /* 0x0000000000a88947 */ /* 0x000fea0003800000 */
.L_x_1659:
        /* <DEDUP_REMOVED lines=42> */
.L_x_1658:
[----:B------:R-:W-:-:S06]  /*6de0*/  ULOP3.LUT UR16, UR16, 0x3, URZ, 0xc0, !UPT ;  /* 0x0000000310107892 */ /* 0x000fcc000f8ec03f */
[----:B------:R-:W-:-:S04]  /*6df0*/  ISETP.NE.U32.AND P0, PT, RZ, UR16, PT ;  /* 0x00000010ff007c0c */ /* 0x000fc8000bf05070 */
        /* <DEDUP_REMOVED lines=50> */
.L_x_1657:
        /* <DEDUP_REMOVED lines=15> */
[----:B------:R-:W-:Y:S02]  /*7210*/  ULDC.64 UR20, c[0x0][0x218] ;  /* 0x0000860000147ab9 */ /* 0x000fe40000000a00 */
[----:B------:R-:W-:Y:S01]  /*7220*/  UIADD3.X UR10, UR17, -0x1, URZ, UP0, !UPT ;  /* 0xffffffff110a7890 */ /* 0x000fe200087fe43f */
[----:B------:R-:W-:Y:S01]  /*7230*/  IMAD R17, R19, UR4, RZ ;  /* 0x0000000413117c24 */ /* 0x000fe2000f8e02ff */
[----:B------:R-:W-:Y:S01]  /*7240*/  ISETP.LT.U32.AND P0, PT, RZ, UR9, PT ;  /* 0x00000009ff007c0c */ /* 0x000fe2000bf01070 */
[----:B------:R-:W-:Y:S01]  /*7250*/  IMAD.WIDE.U32 R2, R18, UR4, RZ ;  /* 0x0000000412027c25 */ /* 0x000fe2000f8e00ff */
[----:B------:R-:W-:Y:S02]  /*7260*/  USHF.L.U32 UR4, UR15, 0x3, URZ ;  /* 0x000000030f047899 */ /* 0x000fe4000800063f */
[----:B------:R-:W-:Y:S01]  /*7270*/  UIMAD.WIDE.U32 UR18, UR14, 0x8, URZ ;  /* 0x000000080e1278a5 */ /* 0x000fe2000f8e003f */
[----:B------:R-:W-:-:S02]  /*7280*/  IMAD.U32 R0, RZ, RZ, UR10 ;  /* 0x0000000aff007e24 */ /* 0x000fc4000f8e00ff */
[----:B------:R-:W-:Y:S01]  /*7290*/  IMAD R17, R18, UR5, R17 ;  /* 0x0000000512117c24 */ /* 0x000fe2000f8e0211 */
[----:B------:R-:W-:Y:S02]  /*72a0*/  UIADD3 UR11, UR19, UR4, URZ ;  /* 0x00000004130b7290 */ /* 0x000fe4000fffe03f */
[----:B------:R-:W-:Y:S01]  /*72b0*/  ISETP.GT.AND.EX P0, PT, R0, RZ, PT, P0 ;  /* 0x000000ff0000720c */ /* 0x000fe20003f04300 */
[----:B------:R-:W-:Y:S01]  /*72c0*/  UMOV UR4, URZ ;  /* 0x0000003f00047c82 */ /* 0x000fe20008000000 */
[----:B------:R-:W-:Y:S01]  /*72d0*/  LEA R0, P2, R2, UR20, 0x3 ;  /* 0x0000001402007c11 */ /* 0x000fe2000f8418ff */
[----:B------:R-:W-:Y:S01]  /*72e0*/  UMOV UR5, URZ ;  /* 0x0000003f00057c82 */ /* 0x000fe20008000000 */
[----:B------:R-:W-:-:S04]  /*72f0*/  IADD3 R25, R3, R17, RZ ;  /* 0x0000001103197210 */ /* 0x000fc80007ffe0ff */
[----:B------:R-:W-:-:S05]  /*7300*/  LEA.HI.X R25, R2, UR21, R25, 0x3, P2 ;  /* 0x0000001502197c11 */ /* 0x000fca00090f1c19 */
[----:B------:R-:W-:Y:S05]  /*7310*/  @!P0 BRA `(.L_x_1665) ;  /* 0x0000000c007c8947 */ /* 0x000fea0003800000 */
[----:B------:R-:W-:Y:S01]  /*7320*/  UISETP.GT.U32.AND UP0, UPT, UR9, 0xc, UPT ;  /* 0x0000000c0900788c */ /* 0x000fe2000bf04070 */
[----:B------:R-:W-:-:S03]  /*7330*/  PLOP3.LUT P0, PT, PT, PT, PT, 0x80, 0x0 ;  /* 0x000000000000781c */ /* 0x000fc60003f0f070 */
[----:B------:R-:W-:-:S06]  /*7340*/  UISETP.GT.AND.EX UP0, UPT, UR10, URZ, UPT, UP0 ;  /* 0x0000003f0a00728c */ /* 0x000fcc000bf04300 */
[----:B------:R-:W-:-:S13]  /*7350*/  PLOP3.LUT P2, PT, PT, PT, UP0, 0x80, 0x0 ;  /* 0x000000000000781c */ /* 0x000fda0003f4f008 */
[----:B------:R-:W-:Y:S05]  /*7360*/  @!P2 BRA `(.L_x_1666) ;  /* 0x000000080030a947 */ /* 0x000fea0003800000 */
[----:B------:R-:W-:-:S13]  /*7370*/  PLOP3.LUT P0, PT, PT, PT, PT, 0x8, 0x0 ;  /* 0x000000000000781c */ /* 0x000fda0003f0e170 */
.L_x_1667:
        /* <DEDUP_REMOVED lines=139> */
.L_x_1666:
        /* <DEDUP_REMOVED lines=75> */
.L_x_1668:
[----:B------:R-:W-:-:S04]  /*80e0*/  ISETP.NE.U32.AND P2, PT, RZ, UR9, PT ;  /* 0x00000009ff007c0c */ /* 0x000fc8000bf45070 */
[----:B------:R-:W-:-:S13]  /*80f0*/  ISETP.NE.OR.EX P0, PT, RZ, UR10, P0, P2 ;  /* 0x0000000aff007c0c */ /* 0x000fda0008705720 */
[----:B------:R-:W-:Y:S05]  /*8100*/  @!P0 BRA `(.L_x_1664) ;  /* 0x0000000000a88947 */ /* 0x000fea0003800000 */
.L_x_1665:
        /* <DEDUP_REMOVED lines=42> */
.L_x_1664:
[----:B------:R-:W-:-:S06]  /*83b0*/  ULOP3.LUT UR16, UR16, 0x3, URZ, 0xc0, !UPT ;  /* 0x0000000310107892 */ /* 0x000fcc000f8ec03f */
[----:B------:R-:W-:-:S04]  /*83c0*/  ISETP.NE.U32.AND P0, PT, RZ, UR16, PT ;  /* 0x00000010ff007c0c */ /* 0x000fc8000bf05070 */
[----:B------:R-:W-:-:S13]  /*83d0*/  ISETP.NE.AND.EX P0, PT, RZ, RZ, PT, P0 ;  /* 0x000000ffff00720c */ /* 0x000fda0003f05300 */
[----:B------:R-:W-:Y:S05]  /*83e0*/  @!P0 BRA `(.L_x_1663) ;  /* 0x0000000000bc8947 */ /* 0x000fea0003800000 */
[----:B------:R-:W-:Y:S01]  /*83f0*/  ULDC.64 UR10, c[0x0][0x220] ;  /* 0x00008800000a7ab9 */ /* 0x000fe20000000a00 */
[----:B------:R-:W-:Y:S01]  /*8400*/  UIMAD UR5, UR5, UR14, URZ ;  /* 0x0000000e050572a4 */ /* 0x000fe2000f8e023f */
[----:B------:R-:W-:Y:S02]  /*8410*/  IMAD R3, R19, UR10, RZ ;  /* 0x0000000a13037c24 */ /* 0x000fe4000f8e02ff */
[----:B------:R-:W-:Y:S01]  /*8420*/  IMAD.WIDE.U32 R16, R18, UR10, RZ ;  /* 0x0000000a12107c25 */ /* 0x000fe2000f8e00ff */
[----:B------:R-:W-:-:S03]  /*8430*/  UIMAD UR5, UR4, UR15, UR5 ;  /* 0x0000000f040572a4 */ /* 0x000fc6000f8e0205 */
[----:B------:R-:W-:Y:S01]  /*8440*/  IMAD R3, R18, UR11, R3 ;  /* 0x0000000b12037c24 */ /* 0x000fe2000f8e0203 */
[----:B------:R-:W-:Y:S01]  /*8450*/  ULDC.64 UR10, c[0x0][0x218] ;  /* 0x00008600000a7ab9 */ /* 0x000fe20000000a00 */
[----:B------:R-:W-:-:S03]  /*8460*/  IMAD.U32 R0, RZ, RZ, UR4 ;  /* 0x00000004ff007e24 */ /* 0x000fc6000f8e00ff */
[----:B------:R-:W-:Y:S02]  /*8470*/  IADD3 R17, R17, R3, RZ ;  /* 0x0000000311117210 */ /* 0x000fe40007ffe0ff */
[----:B------:R-:W-:Y:S02]  /*8480*/  MOV R3, UR14 ;  /* 0x0000000e00037c02 */ /* 0x000fe40008000f00 */
[----:B------:R-:W-:-:S03]  /*8490*/  LEA R0, R0, R1, 0x3 ;  /* 0x0000000100007211 */ /* 0x000fc600078e18ff */
[----:B------:R-:W-:Y:S02]  /*84a0*/  IMAD.WIDE.U32 R16, R3, UR4, R16 ;  /* 0x0000000403107c25 */ /* 0x000fe4000f8e0010 */
[----:B------:R-:W2:Y:S03]  /*84b0*/  LDL.64 R18, [R0+0x18] ;  /* 0x0000180000127983 */ /* 0x000ea60000100a00 */
[----:B------:R-:W-:Y:S02]  /*84c0*/  IADD3 R3, R17, UR5, RZ ;  /* 0x0000000511037c10 */ /* 0x000fe4000fffe0ff */
[----:B------:R-:W-:-:S04]  /*84d0*/  LEA R2, P0, R16, UR10, 0x3 ;  /* 0x0000000a10027c11 */ /* 0x000fc8000f8018ff */
        /* <DEDUP_REMOVED lines=11> */
[----:B------:R-:W2:Y:S01]  /*8590*/  LDL.64 R16, [R0+0x20] ;  /* 0x0000200000107983 */ /* 0x000ea20000100a00 */
        /* <DEDUP_REMOVED lines=8> */
[----:B------:R-:W3:Y:S03]  /*8620*/  @P2 LDL.64 R18, [R0+0x28] ;  /* 0x0000280000122983 */ /* 0x000ee60000100a00 */
        /* <DEDUP_REMOVED lines=9> */
[----:B------:R-:W-:Y:S01]  /*86c0*/  @P2 IMAD.MOV.U32 R14, RZ, RZ, R18 ;  /* 0x000000ffff0e2224 */ /* 0x000fe200078e0012 */
[----:B------:R-:W-:-:S07]  /*86d0*/  @P2 IADD3 R15, R19, R3, RZ ;  /* 0x00000003130f2210 */ /* 0x000fce0007ffe0ff */
.L_x_1663:
        /* <DEDUP_REMOVED lines=21> */
[C---:B------:R-:W-:Y:S01]  /*8830*/  IMAD.WIDE.U32 R2, R20.reuse, UR4, RZ ;  /* 0x0000000414027c25 */ /* 0x040fe2000f8e00ff */
[----:B------:R-:W-:Y:S02]  /*8840*/  USHF.L.U32 UR4, UR15, 0x3, URZ ;  /* 0x000000030f047899 */ /* 0x000fe4000800063f */
[----:B------:R-:W-:Y:S01]  /*8850*/  MOV R0, UR10 ;  /* 0x0000000a00007c02 */ /* 0x000fe20008000f00 */
[----:B------:R-:W-:Y:S01]  /*8860*/  IMAD R25, R20, UR5, R25 ;  /* 0x0000000514197c24 */ /* 0x000fe2000f8e0219 */
[----:B------:R-:W-:-:S02]  /*8870*/  UIMAD.WIDE.U32 UR18, UR14, 0x8, URZ ;  /* 0x000000080e1278a5 */ /* 0x000fc4000f8e003f */
[----:B------:R-:W-:Y:S01]  /*8880*/  ISETP.GT.AND.EX P0, PT, R0, RZ, PT, P0 ;  /* 0x000000ff0000720c */ /* 0x000fe20003f04300 */
[----:B------:R-:W-:Y:S01]  /*8890*/  UMOV UR5, URZ ;  /* 0x0000003f00057c82 */ /* 0x000fe20008000000 */
[C---:B------:R-:W-:Y:S01]  /*88a0*/  LEA R0, P2, R2.reuse, UR20, 0x3 ;  /* 0x0000001402007c11 */ /* 0x040fe2000f8418ff */
[----:B------:R-:W-:Y:S01]  /*88b0*/  UIADD3 UR11, UR19, UR4, URZ ;  /* 0x00000004130b7290 */ /* 0x000fe2000fffe03f */
[----:B------:R-:W-:Y:S02]  /*88c0*/  IADD3 R27, R3, R25, RZ ;  /* 0x00000019031b7210 */ /* 0x000fe40007ffe0ff */
[----:B------:R-:W-:Y:S02]  /*88d0*/  UMOV UR4, URZ ;  /* 0x0000003f00047c82 */ /* 0x000fe40008000000 */
        /* <DEDUP_REMOVED lines=8> */
.L_x_1673:
        /* <DEDUP_REMOVED lines=11> */
[----:B------:R-:W-:Y:S01]  /*8a10*/  IMAD.WIDE.U32 R32, R28, R30, R16 ;  /* 0x0000001e1c207225 */ /* 0x000fe200078e0010 */
[----:B------:R-:W-:Y:S01]  /*8a20*/  IADD3 R30, P2, R2, UR18, RZ ;  /* 0x00000012021e7c10 */ /* 0x000fe2000ff5e0ff */
[----:B------:R-:W2:Y:S02]  /*8a30*/  LDL.64 R16, [UR12+0x28] ;  /* 0x0000280cff107983 */ /* 0x000ea40008100a00 */
[----:B------:R-:W-:Y:S02]  /*8a40*/  IMAD R31, R28, R31, R29 ;  /* 0x0000001f1c1f7224 */ /* 0x000fe400078e021d */
[----:B------:R-:W2:Y:S01]  /*8a50*/  LDG.E.64 R28, desc[UR6][R2.64] ;  /* 0x00000006021c7981 */ /* 0x000ea2000c1e1b00 */
[----:B---3--:R-:W-:-:S02]  /*8a60*/  IMAD R25, R25, R26, RZ ;  /* 0x0000001a19197224 */ /* 0x008fc400078e02ff */
[----:B------:R-:W-:Y:S02]  /*8a70*/  IADD3 R33, R33, R31, RZ ;  /* 0x0000001f21217210 */ /* 0x000fe40007ffe0ff */
[----:B------:R-:W-:Y:S01]  /*8a80*/  IADD3.X R31, R3, UR11, RZ, P2, !PT ;  /* 0x0000000b031f7c10 */ /* 0x000fe200097fe4ff */
[C---:B------:R-:W-:Y:S02]  /*8a90*/  IMAD R37, R24.reuse, R27, R25 ;  /* 0x0000001b18257224 */ /* 0x040fe400078e0219 */
[----:B------:R-:W-:Y:S02]  /*8aa0*/  IMAD.WIDE.U32 R34, R24, R26, R32 ;  /* 0x0000001a18227225 */ /* 0x000fe400078e0020 */
[----:B------:R-:W3:Y:S04]  /*8ab0*/  LDL.64 R24, [UR12+0x30] ;  /* 0x0000300cff187983 */ /* 0x000ee80008100a00 */
[----:B------:R-:W3:Y:S01]  /*8ac0*/  LDG.E.64 R26, desc[UR6][R30.64] ;  /* 0x000000061e1a7981 */ /* 0x000ee2000c1e1b00 */
[----:B------:R-:W-:-:S02]  /*8ad0*/  IADD3 R32, P2, R30, UR18, RZ ;  /* 0x000000121e207c10 */ /* 0x000fc4000ff5e0ff */
[----:B------:R-:W-:Y:S02]  /*8ae0*/  IADD3 R35, R35, R37, RZ ;  /* 0x0000002523237210 */ /* 0x000fe40007ffe0ff */
[----:B------:R-:W-:Y:S01]  /*8af0*/  IADD3.X R33, R31, UR11, RZ, P2, !PT ;  /* 0x0000000b1f217c10 */ /* 0x000fe200097fe4ff */
[-C--:B--2---:R-:W-:Y:S02]  /*8b00*/  IMAD R3, R29, R16.reuse, RZ ;  /* 0x000000101d037224 */ /* 0x084fe400078e02ff */
[----:B------:R-:W-:-:S04]  /*8b10*/  IMAD.WIDE.U32 R34, R28, R16, R34 ;  /* 0x000000101c227225 */ /* 0x000fc800078e0022 */
[----:B------:R-:W-:Y:S01]  /*8b20*/  IMAD R29, R28, R17, R3 ;  /* 0x000000111c1d7224 */ /* 0x000fe200078e0203 */
[----:B------:R-:W-:Y:S01]  /*8b30*/  IADD3 R28, P2, R32, UR18, RZ ;  /* 0x00000012201c7c10 */ /* 0x000fe2000ff5e0ff */
[----:B------:R-:W2:Y:S04]  /*8b40*/  LDL.64 R2, [UR12+0x38] ;  /* 0x0000380cff027983 */ /* 0x000ea80008100a00 */
[----:B------:R-:W2:Y:S01]  /*8b50*/  LDG.E.64 R16, desc[UR6][R32.64] ;  /* 0x0000000620107981 */ /* 0x000ea2000c1e1b00 */
[----:B------:R-:W-:Y:S01]  /*8b60*/  IMAD.IADD R35, R35, 0x1, R29 ;  /* 0x0000000123237824 */ /* 0x000fe200078e021d */
[----:B------:R-:W-:Y:S01]  /*8b70*/  IADD3.X R29, R33, UR11, RZ, P2, !PT ;  /* 0x0000000b211d7c10 */ /* 0x000fe200097fe4ff */
[-C--:B---3--:R-:W-:Y:S02]  /*8b80*/  IMAD R27, R27, R24.reuse, RZ ;  /* 0x000000181b1b7224 */ /* 0x088fe400078e02ff */
[----:B------:R-:W-:-:S04]  /*8b90*/  IMAD.WIDE.U32 R34, R26, R24, R34 ;  /* 0x000000181a227225 */ /* 0x000fc800078e0022 */
[----:B------:R-:W-:Y:S02]  /*8ba0*/  IMAD R31, R26, R25, R27 ;  /* 0x000000191a1f7224 */ /* 0x000fe400078e021b */
[----:B------:R-:W3:Y:S04]  /*8bb0*/  LDL.64 R24, [UR12+0x40] ;  /* 0x0000400cff187983 */ /* 0x000ee80008100a00 */
[----:B------:R0:W3:Y:S01]  /*8bc0*/  LDG.E.64 R26, desc[UR6][R28.64] ;  /* 0x000000061c1a7981 */ /* 0x0000e2000c1e1b00 */
[----:B------:R-:W-:Y:S02]  /*8bd0*/  IADD3 R30, P2, R28, UR18, RZ ;  /* 0x000000121c1e7c10 */ /* 0x000fe4000ff5e0ff */
[----:B------:R-:W-:Y:S02]  /*8be0*/  IADD3 R35, R35, R31, RZ ;  /* 0x0000001f23237210 */ /* 0x000fe40007ffe0ff */
[----:B------:R-:W-:-:S02]  /*8bf0*/  IADD3.X R31, R29, UR11, RZ, P2, !PT ;  /* 0x0000000b1d1f7c10 */ /* 0x000fc400097fe4ff */
        /* <DEDUP_REMOVED lines=29> */
[----:B0-----:R-:W-:Y:S02]  /*8dd0*/  IADD3 R30, P2, R28, UR18, RZ ;  /* 0x000000121c1e7c10 */ /* 0x001fe4000ff5e0ff */
[----:B------:R-:W-:Y:S02]  /*8de0*/  IADD3 R33, R33, R35, RZ ;  /* 0x0000002321217210 */ /* 0x000fe40007ffe0ff */
[----:B------:R-:W-:-:S02]  /*8df0*/  IADD3.X R31, R29, UR11, RZ, P2, !PT ;  /* 0x0000000b1d1f7c10 */ /* 0x000fc400097fe4ff */
[----:B-1----:R-:W-:-:S04]  /*8e00*/  IADD3 R28, P2, R30, UR18, RZ ;  /* 0x000000121e1c7c10 */ /* 0x002fc8000ff5e0ff */
        /* <DEDUP_REMOVED lines=32> */
[----:B------:R-:W-:Y:S01]  /*9010*/  IMAD.WIDE.U32 R34, R16, R2, R32 ;  /* 0x0000000210227225 */ /* 0x000fe200078e0020 */
[----:B------:R-:W-:Y:S01]  /*9020*/  IADD3 R2, P2, R30, UR18, RZ ;  /* 0x000000121e027c10 */ /* 0x000fe2000ff5e0ff */
[----:B------:R-:W2:Y:S02]  /*9030*/  LDG.E.64 R32, desc[UR6][R30.64] ;  /* 0x000000061e207981 */ /* 0x000ea4000c1e1b00 */
[----:B------:R-:W-:Y:S02]  /*9040*/  IMAD R3, R16, R3, R17 ;  /* 0x0000000310037224 */ /* 0x000fe400078e0211 */
[----:B------:R-:W2:Y:S03]  /*9050*/  LDL.64 R16, [UR12+0x88] ;  /* 0x0000880cff107983 */ /* 0x000ea60008100a00 */
[----:B------:R-:W-:-:S02]  /*9060*/  IADD3 R35, R35, R3, RZ ;  /* 0x0000000323237210 */ /* 0x000fc40007ffe0ff */
        /* <DEDUP_REMOVED lines=15> */
[----:B--2---:R-:W-:-:S04]  /*9160*/  IMAD R29, R33, R16, RZ ;  /* 0x00000010211d7224 */ /* 0x004fc800078e02ff */
[C---:B------:R-:W-:Y:S02]  /*9170*/  IMAD R29, R32.reuse, R17, R29 ;  /* 0x00000011201d7224 */ /* 0x040fe400078e021d */
[----:B------:R-:W-:-:S04]  /*9180*/  IMAD.WIDE.U32 R16, R32, R16, R34 ;  /* 0x0000001020107225 */ /* 0x000fc800078e0022 */
[----:B------:R-:W-:Y:S02]  /*9190*/  IMAD.IADD R17, R17, 0x1, R29 ;  /* 0x0000000111117824 */ /* 0x000fe400078e021d */
[-C--:B---3--:R-:W-:Y:S02]  /*91a0*/  IMAD R25, R25, R26.reuse, RZ ;  /* 0x0000001a19197224 */ /* 0x088fe400078e02ff */
[----:B------:R-:W-:-:S04]  /*91b0*/  IMAD.WIDE.U32 R16, R24, R26, R16 ;  /* 0x0000001a18107225 */ /* 0x000fc800078e0010 */
[----:B------:R-:W-:Y:S01]  /*91c0*/  IMAD R25, R24, R27, R25 ;  /* 0x0000001b18197224 */ /* 0x000fe200078e0219 */
[----:B------:R-:W-:-:S04]  /*91d0*/  IADD3.X R27, R3, UR11, RZ, P2, !PT ;  /* 0x0000000b031b7c10 */ /* 0x000fc800097fe4ff */
[----:B------:R-:W-:Y:S01]  /*91e0*/  IADD3 R17, R17, R25, RZ ;  /* 0x0000001911117210 */ /* 0x000fe20007ffe0ff */
[----:B------:R-:W-:Y:S06]  /*91f0*/  @P3 BRA `(.L_x_1673) ;  /* 0xfffffff400d83947 */ /* 0x000fec000383ffff */
.L_x_1672:
        /* <DEDUP_REMOVED lines=75> */
.L_x_1674:
[----:B------:R-:W-:-:S04]  /*96b0*/  ISETP.NE.U32.AND P2, PT, RZ, UR9, PT ;  /* 0x00000009ff007c0c */ /* 0x000fc8000bf45070 */
[----:B------:R-:W-:-:S13]  /*96c0*/  ISETP.NE.OR.EX P0, PT, RZ, UR10, P0, P2 ;  /* 0x0000000aff007c0c */ /* 0x000fda0008705720 */
[----:B------:R-:W-:Y:S05]  /*96d0*/  @!P0 BRA `(.L_x_1670) ;  /* 0x0000000000a88947 */ /* 0x000fea0003800000 */
.L_x_1671:
[----:B------:R-:W-:Y:S01]  /*96e0*/  ULEA UR12, UR4, UR13, 0x3 ;  /* 0x0000000d040c7291 */ /* 0x000fe2000f8e183f */
[----:B------:R-:W-:Y:S01]  /*96f0*/  MOV R2, R0 ;  /* 0x0000000000027202 */ /* 0x000fe20000000f00 */
[----:B------:R-:W-:Y:S01]  /*9700*/  IMAD.MOV.U32 R3, RZ, RZ, R27 ;  /* 0x000000ffff037224 */ /* 0x000fe200078e001b */
[----:B------:R-:W-:-:S05]  /*9710*/  IADD3 R34, P0, R0, UR18, RZ ;  /* 0x0000001200227c10 */ /* 0x000fca000ff1e0ff */
        /* <DEDUP_REMOVED lines=14> */
[----:B------:R-:W-:Y:S01]  /*9800*/  IADD3 R17, R17, R3, RZ ;  /* 0x0000000311117210 */ /* 0x000fe20007ffe0ff */
[C---:B------:R-:W-:Y:S01]  /*9810*/  IMAD R35, R28.reuse, R27, R29 ;  /* 0x0000001b1c237224 */ /* 0x040fe200078e021d */
[----:B------:R-:W-:Y:S01]  /*9820*/  IADD3.X R3, R31, UR11, RZ, P0, !PT ;  /* 0x0000000b1f037c10 */ /* 0x000fe200087fe4ff */
        /* <DEDUP_REMOVED lines=21> */
.L_x_1670:
[----:B------:R-:W-:-:S06]  /*9980*/  ULOP3.LUT UR16, UR16, 0x3, URZ, 0xc0, !UPT ;  /* 0x0000000310107892 */ /* 0x000fcc000f8ec03f */
[----:B------:R-:W-:-:S04]  /*9990*/  ISETP.NE.U32.AND P0, PT, RZ, UR16, PT ;  /* 0x00000010ff007c0c */ /* 0x000fc8000bf05070 */
[----:B------:R-:W-:-:S13]  /*99a0*/  ISETP.NE.AND.EX P0, PT, RZ, RZ, PT, P0 ;  /* 0x000000ffff00720c */ /* 0x000fda0003f05300 */
[----:B------:R-:W-:Y:S05]  /*99b0*/  @!P0 BRA `(.L_x_1669) ;  /* 0x0000000000c08947 */ /* 0x000fea0003800000 */
[----:B------:R-:W-:Y:S01]  /*99c0*/  ULDC.64 UR10, c[0x0][0x220] ;  /* 0x00008800000a7ab9 */ /* 0x000fe20000000a00 */
[----:B------:R-:W-:Y:S01]  /*99d0*/  UIMAD UR5, UR5, UR14, URZ ;  /* 0x0000000e050572a4 */ /* 0x000fe2000f8e023f */
[----:B------:R-:W-:Y:S01]  /*99e0*/  IMAD R21, R21, UR10, RZ ;  /* 0x0000000a15157c24 */ /* 0x000fe2000f8e02ff */
[----:B------:R-:W-:Y:S01]  /*99f0*/  MOV R0, UR4 ;  /* 0x0000000400007c02 */ /* 0x000fe20008000f00 */
[----:B------:R-:W-:Y:S01]  /*9a00*/  IMAD.WIDE.U32 R2, R20, UR10, RZ ;  /* 0x0000000a14027c25 */ /* 0x000fe2000f8e00ff */
[----:B------:R-:W-:Y:S02]  /*9a10*/  UIMAD UR5, UR4, UR15, UR5 ;  /* 0x0000000f040572a4 */ /* 0x000fe4000f8e0205 */
[----:B------:R-:W-:Y:S01]  /*9a20*/  LEA R0, R0, R1, 0x3 ;  /* 0x0000000100007211 */ /* 0x000fe200078e18ff */
[----:B------:R-:W-:Y:S01]  /*9a30*/  IMAD R21, R20, UR11, R21 ;  /* 0x0000000b14157c24 */ /* 0x000fe2000f8e0215 */
[----:B------:R-:W-:Y:S01]  /*9a40*/  MOV R20, R2 ;  /* 0x0000000200147202 */ /* 0x000fe20000000f00 */
[----:B------:R-:W-:-:S02]  /*9a50*/  ULDC.64 UR10, c[0x0][0x218] ;  /* 0x00008600000a7ab9 */ /* 0x000fc40000000a00 */
[----:B------:R-:W2:Y:S01]  /*9a60*/  LDL.64 R24, [R0+0x18] ;  /* 0x0000180000187983 */ /* 0x000ea20000100a00 */
[----:B------:R-:W-:Y:S01]  /*9a70*/  IADD3 R21, R3, R21, RZ ;  /* 0x0000001503157210 */ /* 0x000fe20007ffe0ff */
[----:B------:R-:W-:-:S04]  /*9a80*/  IMAD.U32 R3, RZ, RZ, UR14 ;  /* 0x0000000eff037e24 */ /* 0x000fc8000f8e00ff */
[----:B------:R-:W-:-:S04]  /*9a90*/  IMAD.WIDE.U32 R20, R3, UR4, R20 ;  /* 0x0000000403147c25 */ /* 0x000fc8000f8e0014 */
[----:B------:R-:W-:Y:S01]  /*9aa0*/  VIADD R3, R21, UR5 ;  /* 0x0000000515037c36 */ /* 0x000fe20008000000 */
        /* <DEDUP_REMOVED lines=26> */
[----:B------:R-:W-:-:S04]  /*9c50*/  IMAD R3, R2, R21, R3 ;  /* 0x0000001502037224 */ /* 0x000fc800078e0203 */
[----:B------:R-:W-:Y:S02]  /*9c60*/  IMAD.IADD R17, R17, 0x1, R3 ;  /* 0x0000000111117824 */ /* 0x000fe400078e0203 */
[----:B---3--:R-:W-:-:S04]  /*9c70*/  @P2 IMAD R3, R27, R24, RZ ;  /* 0x000000181b032224 */ /* 0x008fc800078e02ff */
[C---:B------:R-:W-:Y:S02]  /*9c80*/  @P2 IMAD R3, R26.reuse, R25, R3 ;  /* 0x000000191a032224 */ /* 0x040fe400078e0203 */
[----:B------:R-:W-:-:S05]  /*9c90*/  @P2 IMAD.WIDE.U32 R24, R26, R24, R16 ;  /* 0x000000181a182225 */ /* 0x000fca00078e0010 */
[----:B------:R-:W-:Y:S02]  /*9ca0*/  @P2 IADD3 R17, R25, R3, RZ ;  /* 0x0000000319112210 */ /* 0x000fe40007ffe0ff */
[----:B------:R-:W-:-:S07]  /*9cb0*/  @P2 MOV R16, R24 ;  /* 0x0000001800102202 */ /* 0x000fce0000000f00 */
.L_x_1669:
        /* <DEDUP_REMOVED lines=38> */
.L_x_1679:
[----:B------:R-:W-:Y:S01]  /*9f20*/  ULEA UR12, UR4, UR13, 0x3 ;  /* 0x0000000d040c7291 */ /* 0x000fe2000f8e183f */
[----:B------:R-:W-:-:S05]  /*9f30*/  MOV R24, R0 ;  /* 0x0000000000187202 */ /* 0x000fca0000000f00 */
        /* <DEDUP_REMOVED lines=17> */
[----:B------:R-:W-:Y:S01]  /*a050*/  IADD3 R34, P1, R28, UR18, RZ ;  /* 0x000000121c227c10 */ /* 0x000fe2000ff3e0ff */
[----:B------:R-:W-:-:S02]  /*a060*/  IMAD.IADD R33, R33, 0x1, R35 ;  /* 0x0000000121217824 */ /* 0x000fc400078e0223 */
[-C--:B----4-:R-:W-:Y:S01]  /*a070*/  IMAD R27, R27, R24.reuse, RZ ;  /* 0x000000181b1b7224 */ /* 0x090fe200078e02ff */
[----:B------:R-:W-:Y:S01]  /*a080*/  IADD3.X R35, R29, UR11, RZ, P1, !PT ;  /* 0x0000000b1d237c10 */ /* 0x000fe20008ffe4ff */
[----:B------:R-:W-:-:S04]  /*a090*/  IMAD.WIDE.U32 R32, R26, R24, R32 ;  /* 0x000000181a207225 */ /* 0x000fc800078e0020 */
[----:B------:R-:W-:Y:S02]  /*a0a0*/  IMAD R0, R26, R25, R27 ;  /* 0x000000191a007224 */ /* 0x000fe400078e021b */
[----:B------:R1:W4:Y:S04]  /*a0b0*/  LDG.E.64 R24, desc[UR6][R34.64] ;  /* 0x0000000622187981 */ /* 0x000328000c1e1b00 */
[----:B------:R-:W4:Y:S01]  /*a0c0*/  LDL.64 R26, [UR12+0x38] ;  /* 0x0000380cff1a7983 */ /* 0x000f220008100a00 */
[----:B------:R-:W-:Y:S01]  /*a0d0*/  IADD3 R36, P1, R34, UR18, RZ ;  /* 0x0000001222247c10 */ /* 0x000fe2000ff3e0ff */
[----:B---3--:R-:W-:Y:S01]  /*a0e0*/  IMAD R3, R3, R20, RZ ;  /* 0x0000001403037224 */ /* 0x008fe200078e02ff */
[----:B0-----:R-:W-:Y:S02]  /*a0f0*/  IADD3 R29, R33, R0, RZ ;  /* 0x00000000211d7210 */ /* 0x001fe40007ffe0ff */
[----:B------:R-:W-:-:S02]  /*a100*/  MOV R28, R32 ;  /* 0x00000020001c7202 */ /* 0x000fc40000000f00 */
        /* <DEDUP_REMOVED lines=22> */
[----:B---3--:R-:W-:Y:S01]  /*a270*/  IMAD R3, R3, R32, RZ ;  /* 0x0000002003037224 */ /* 0x008fe200078e02ff */
[----:B------:R-:W-:Y:S02]  /*a280*/  IADD3 R19, R19, R0, RZ ;  /* 0x0000000013137210 */ /* 0x000fe40007ffe0ff */
[----:B------:R-:W-:Y:S01]  /*a290*/  IADD3.X R35, R37, UR11, RZ, P1, !PT ;  /* 0x0000000b25237c10 */ /* 0x000fe20008ffe4ff */
[----:B------:R-:W-:-:S02]  /*a2a0*/  IMAD R0, R2, R33, R3 ;  /* 0x0000002102007224 */ /* 0x000fc400078e0203 */
[----:B------:R-:W-:Y:S02]  /*a2b0*/  IMAD.WIDE.U32 R26, R2, R32, R18 ;  /* 0x00000020021a7225 */ /* 0x000fe400078e0012 */
[----:B------:R1:W3:Y:S04]  /*a2c0*/  LDG.E.64 R18, desc[UR6][R34.64] ;  /* 0x0000000622127981 */ /* 0x0002e8000c1e1b00 */
[----:B------:R-:W3:Y:S01]  /*a2d0*/  LDL.64 R2, [UR12+0x58] ;  /* 0x0000580cff027983 */ /* 0x000ee20008100a00 */
[----:B------:R-:W-:Y:S01]  /*a2e0*/  IADD3 R32, P1, R34, UR18, RZ ;  /* 0x0000001222207c10 */ /* 0x000fe2000ff3e0ff */
[----:B------:R-:W-:-:S03]  /*a2f0*/  IMAD.IADD R27, R27, 0x1, R0 ;  /* 0x000000011b1b7824 */ /* 0x000fc600078e0200 */
[----:B------:R-:W-:Y:S01]  /*a300*/  IADD3.X R33, R35, UR11, RZ, P1, !PT ;  /* 0x0000000b23217c10 */ /* 0x000fe20008ffe4ff */
[----:B-----5:R-:W-:-:S04]  /*a310*/  IMAD R29, R29, R30, RZ ;  /* 0x0000001e1d1d7224 */ /* 0x020fc800078e02ff */
[C---:B------:R-:W-:Y:S02]  /*a320*/  IMAD R0, R28.reuse, R31, R29 ;  /* 0x0000001f1c007224 */ /* 0x040fe400078e021d */
[----:B------:R-:W-:Y:S02]  /*a330*/  IMAD.WIDE.U32 R30, R28, R30, R26 ;  /* 0x0000001e1c1e7225 */ /* 0x000fe400078e001a */
[----:B------:R-:W4:Y:S04]  /*a340*/  LDG.E.64 R26, desc[UR6][R32.64] ;  /* 0x00000006201a7981 */ /* 0x000f28000c1e1b00 */
[----:B------:R-:W4:Y:S01]  /*a350*/  LDL.64 R28, [UR12+0x60] ;  /* 0x0000600cff1c7983 */ /* 0x000f220008100a00 */
[----:B------:R-:W-:Y:S02]  /*a360*/  IADD3 R31, R31, R0, RZ ;  /* 0x000000001f1f7210 */ /* 0x000fe40007ffe0ff */
[----:B0-----:R-:W-:Y:S01]  /*a370*/  IADD3 R36, P1, R32, UR18, RZ ;  /* 0x0000001220247c10 */ /* 0x001fe2000ff3e0ff */
[----:B--2---:R-:W-:-:S03]  /*a380*/  IMAD R25, R25, R20, RZ ;  /* 0x0000001419197224 */ /* 0x004fc600078e02ff */
[----:B------:R-:W-:Y:S01]  /*a390*/  IADD3.X R37, R33, UR11, RZ, P1, !PT ;  /* 0x0000000b21257c10 */ /* 0x000fe20008ffe4ff */
[----:B-1----:R-:W-:-:S04]  /*a3a0*/  IMAD.WIDE.U32 R34, R24, R20, R30 ;  /* 0x0000001418227225 */ /* 0x002fc800078e001e */
[----:B------:R-:W-:Y:S02]  /*a3b0*/  IMAD R25, R24, R21, R25 ;  /* 0x0000001518197224 */ /* 0x000fe400078e0219 */
[----:B------:R0:W2:Y:S03]  /*a3c0*/  LDG.E.64 R20, desc[UR6][R36.64] ;  /* 0x0000000624147981 */ /* 0x0000a6000c1e1b00 */
[----:B------:R-:W-:Y:S02]  /*a3d0*/  IADD3 R35, R35, R25, RZ ;  /* 0x0000001923237210 */ /* 0x000fe40007ffe0ff */
[----:B------:R-:W2:Y:S01]  /*a3e0*/  LDL.64 R24, [UR12+0x68] ;  /* 0x0000680cff187983 */ /* 0x000ea20008100a00 */
[----:B------:R-:W-:Y:S01]  /*a3f0*/  IADD3 R30, P1, R36, UR18, RZ ;  /* 0x00000012241e7c10 */ /* 0x000fe2000ff3e0ff */
[----:B---3--:R-:W-:-:S03]  /*a400*/  IMAD R19, R19, R2, RZ ;  /* 0x0000000213137224 */ /* 0x008fc600078e02ff */
[----:B------:R-:W-:Y:S01]  /*a410*/  IADD3.X R31, R37, UR11, RZ, P1, !PT ;  /* 0x0000000b251f7c10 */ /* 0x000fe20008ffe4ff */
[C---:B------:R-:W-:Y:S02]  /*a420*/  IMAD R0, R18.reuse, R3, R19 ;  /* 0x0000000312007224 */ /* 0x040fe400078e0213 */
[----:B------:R-:W-:Y:S02]  /*a430*/  IMAD.WIDE.U32 R2, R18, R2, R34 ;  /* 0x0000000212027225 */ /* 0x000fe400078e0022 */
[----:B------:R-:W3:Y:S04]  /*a440*/  LDG.E.64 R32, desc[UR6][R30.64] ;  /* 0x000000061e207981 */ /* 0x000ee8000c1e1b00 */
        /* <DEDUP_REMOVED lines=9> */
[----:B------:R-:W-:Y:S01]  /*a4e0*/  IADD3 R27, R27, R0, RZ ;  /* 0x000000001b1b7210 */ /* 0x000fe20007ffe0ff */
[----:B--2---:R-:W-:-:S04]  /*a4f0*/  IMAD R21, R21, R24, RZ ;  /* 0x0000001815157224 */ /* 0x004fc800078e02ff */
[C---:B------:R-:W-:Y:S02]  /*a500*/  IMAD R25, R20.reuse, R25, R21 ;  /* 0x0000001914197224 */ /* 0x040fe400078e0215 */
[----:B------:R-:W-:Y:S01]  /*a510*/  IMAD.WIDE.U32 R20, R20, R24, R26 ;  /* 0x0000001814147225 */ /* 0x000fe200078e001a */
[----:B------:R-:W-:-:S04]  /*a520*/  IADD3 R28, P1, R36, UR18, RZ ;  /* 0x00000012241c7c10 */ /* 0x000fc8000ff3e0ff */
[----:B------:R-:W-:Y:S02]  /*a530*/  IADD3 R21, R21, R25, RZ ;  /* 0x0000001915157210 */ /* 0x000fe40007ffe0ff */
[----:B------:R-:W-:Y:S01]  /*a540*/  IADD3.X R29, R37, UR11, RZ, P1, !PT ;  /* 0x0000000b251d7c10 */ /* 0x000fe20008ffe4ff */
[----:B---3--:R-:W-:-:S04]  /*a550*/  IMAD R25, R33, R34, RZ ;  /* 0x0000002221197224 */ /* 0x008fc800078e02ff */
[C---:B------:R-:W-:Y:S01]  /*a560*/  IMAD R31, R32.reuse, R35, R25 ;  /* 0x00000023201f7224 */ /* 0x040fe200078e0219 */
[----:B------:R-:W2:Y:S01]  /*a570*/  LDG.E.64 R26, desc[UR6][R28.64] ;  /* 0x000000061c1a7981 */ /* 0x000ea2000c1e1b00 */
[----:B------:R-:W-:Y:S01]  /*a580*/  IMAD.WIDE.U32 R32, R32, R34, R20 ;  /* 0x0000002220207225 */ /* 0x000fe200078e0014 */
[----:B------:R-:W-:Y:S02]  /*a590*/  IADD3 R34, P1, R28, UR18, RZ ;  /* 0x000000121c227c10 */ /* 0x000fe4000ff3e0ff */
[----:B------:R-:W2:Y:S02]  /*a5a0*/  LDL.64 R24, [UR12+0x80] ;  /* 0x0000800cff187983 */ /* 0x000ea40008100a00 */
[----:B------:R-:W-:Y:S01]  /*a5b0*/  IADD3.X R35, R29, UR11, RZ, P1, !PT ;  /* 0x0000000b1d237c10 */ /* 0x000fe20008ffe4ff */
[----:B------:R-:W-:Y:S01]  /*a5c0*/  IMAD.IADD R33, R33, 0x1, R31 ;  /* 0x0000000121217824 */ /* 0x000fe200078e021f */
[----:B------:R-:W-:Y:S01]  /*a5d0*/  IADD3 R20, P1, R34, UR18, RZ ;  /* 0x0000001222147c10 */ /* 0x000fe2000ff3e0ff */
[----:B------:R-:W3:Y:S04]  /*a5e0*/  LDL.64 R30, [UR12+0x88] ;  /* 0x0000880cff1e7983 */ /* 0x000ee80008100a00 */
[----:B------:R-:W3:Y:S01]  /*a5f0*/  LDG.E.64 R28, desc[UR6][R34.64] ;  /* 0x00000006221c7981 */ /* 0x000ee2000c1e1b00 */
[----:B------:R-:W-:Y:S01]  /*a600*/  IADD3.X R21, R35, UR11, RZ, P1, !PT ;  /* 0x0000000b23157c10 */ /* 0x000fe20008ffe4ff */
[----:B----4-:R-:W-:-:S02]  /*a610*/  IMAD R3, R3, R18, RZ ;  /* 0x0000001203037224 */ /* 0x010fc400078e02ff */
[----:B------:R-:W-:-:S04]  /*a620*/  IMAD.WIDE.U32 R32, R2, R18, R32 ;  /* 0x0000001202207225 */ /* 0x000fc800078e0020 */
[----:B------:R-:W-:Y:S02]  /*a630*/  IMAD R0, R2, R19, R3 ;  /* 0x0000001302007224 */ /* 0x000fe400078e0203 */
[----:B------:R-:W4:Y:S04]  /*a640*/  LDG.E.64 R2, desc[UR6][R20.64] ;  /* 0x0000000614027981 */ /* 0x000f28000c1e1b00 */
[----:B------:R-:W4:Y:S01]  /*a650*/  LDL.64 R18, [UR12+0x90] ;  /* 0x0000900cff127983 */ /* 0x000f220008100a00 */
[----:B------:R-:W-:Y:S01]  /*a660*/  UIADD3 UR9, UP0, UR9, -0x10, URZ ;  /* 0xfffffff009097890 */ /* 0x000fe2000ff1e03f */
[----:B------:R-:W-:-:S03]  /*a670*/  IADD3 R33, R33, R0, RZ ;  /* 0x0000000021217210 */ /* 0x000fc60007ffe0ff */
[----:B------:R-:W-:Y:S02]  /*a680*/  UIADD3.X UR10, UR10, -0x1, URZ, UP0, !UPT ;  /* 0xffffffff0a0a7890 */ /* 0x000fe400087fe43f */
[----:B------:R-:W-:-:S04]  /*a690*/  UISETP.GT.U32.AND UP0, UPT, UR9, 0xc, UPT ;  /* 0x0000000c0900788c */ /* 0x000fc8000bf04070 */
[----:B------:R-:W-:Y:S01]  /*a6a0*/  UISETP.GT.AND.EX UP0, UPT, UR10, URZ, UPT, UP0 ;  /* 0x0000003f0a00728c */ /* 0x000fe2000bf04300 */
[----:B--2---:R-:W-:-:S04]  /*a6b0*/  IMAD R27, R27, R24, RZ ;  /* 0x000000181b1b7224 */ /* 0x004fc800078e02ff */
[C---:B------:R-:W-:Y:S02]  /*a6c0*/  IMAD R27, R26.reuse, R25, R27 ;  /* 0x000000191a1b7224 */ /* 0x040fe400078e021b */
[----:B------:R-:W-:Y:S01]  /*a6d0*/  IMAD.WIDE.U32 R24, R26, R24, R32 ;  /* 0x000000181a187225 */ /* 0x000fe200078e0020 */
[----:B------:R-:W-:-:S04]  /*a6e0*/  PLOP3.LUT P2, PT, PT, PT, UP0, 0x80, 0x0 ;  /* 0x000000000000781c */ /* 0x000fc80003f4f008 */
[----:B------:R-:W-:Y:S01]  /*a6f0*/  IADD3 R25, R25, R27, RZ ;  /* 0x0000001b19197210 */ /* 0x000fe20007ffe0ff */
[----:B---3--:R-:W-:-:S04]  /*a700*/  IMAD R27, R29, R30, RZ ;  /* 0x0000001e1d1b7224 */ /* 0x008fc800078e02ff */
        /* <DEDUP_REMOVED lines=12> */
.L_x_1678:
        /* <DEDUP_REMOVED lines=25> */
[-C--:B---3--:R-:W-:Y:S01]  /*a960*/  IMAD R27, R27, R28.reuse, RZ ;  /* 0x0000001c1b1b7224 */ /* 0x088fe200078e02ff */
[----:B------:R-:W-:Y:S01]  /*a970*/  IADD3.X R33, R21, UR11, RZ, P0, !PT ;  /* 0x0000000b15217c10 */ /* 0x000fe200087fe4ff */
[----:B------:R-:W-:-:S04]  /*a980*/  IMAD.WIDE.U32 R34, R26, R28, R34 ;  /* 0x0000001c1a227225 */ /* 0x000fc800078e0022 */
[----:B------:R-:W-:Y:S02]  /*a990*/  IMAD R0, R26, R29, R27 ;  /* 0x0000001d1a007224 */ /* 0x000fe400078e021b */
[----:B------:R0:W3:Y:S04]  /*a9a0*/  LDG.E.64 R28, desc[UR6][R32.64] ;  /* 0x00000006201c7981 */ /* 0x0000e8000c1e1b00 */
[----:B------:R-:W3:Y:S01]  /*a9b0*/  LDL.64 R26, [UR12+0x38] ;  /* 0x0000380cff1a7983 */ /* 0x000ee20008100a00 */
[----:B------:R-:W-:Y:S01]  /*a9c0*/  IADD3 R35, R35, R0, RZ ;  /* 0x0000000023237210 */ /* 0x000fe20007ffe0ff */
[----:B----4-:R-:W-:-:S04]  /*a9d0*/  IMAD R21, R25, R2, RZ ;  /* 0x0000000219157224 */ /* 0x010fc800078e02ff */
        /* <DEDUP_REMOVED lines=37> */
[----:B---3--:R-:W-:-:S04]  /*ac30*/  IMAD R19, R27, R28, RZ ;  /* 0x0000001c1b137224 */ /* 0x008fc800078e02ff */
[C---:B------:R-:W-:Y:S02]  /*ac40*/  IMAD R21, R26.reuse, R29, R19 ;  /* 0x0000001d1a157224 */ /* 0x040fe400078e0213 */
[----:B------:R-:W-:Y:S01]  /*ac50*/  IMAD.WIDE.U32 R18, R26, R28, R24 ;  /* 0x0000001c1a127225 */ /* 0x000fe200078e0018 */
[----:B------:R-:W-:-:S04]  /*ac60*/  IADD3.X R25, R3, UR11, RZ, P1, !PT ;  /* 0x0000000b03197c10 */ /* 0x000fc80008ffe4ff */
[----:B------:R-:W-:-:S07]  /*ac70*/  IADD3 R19, R19, R21, RZ ;  /* 0x0000001513137210 */ /* 0x000fce0007ffe0ff */
.L_x_1680:
[----:B------:R-:W-:-:S04]  /*ac80*/  ISETP.NE.U32.AND P1, PT, RZ, UR9, PT ;  /* 0x00000009ff007c0c */ /* 0x000fc8000bf25070 */
[----:B------:R-:W-:-:S13]  /*ac90*/  ISETP.NE.OR.EX P0, PT, RZ, UR10, P0, P1 ;  /* 0x0000000aff007c0c */ /* 0x000fda0008705710 */
[----:B------:R-:W-:Y:S05]  /*aca0*/  @!P0 BRA `(.L_x_1676) ;  /* 0x0000000000a88947 */ /* 0x000fea0003800000 */
.L_x_1677:
        /* <DEDUP_REMOVED lines=26> */
[----:B------:R-:W-:-:S03]  /*ae50*/  ISETP.NE.U32.AND P0, PT, RZ, UR9, PT ;  /* 0x00000009ff007c0c */ /* 0x000fc6000bf05070 */
[----:B------:R-:W-:Y:S01]  /*ae60*/  IADD3 R27, R27, R21, RZ ;  /* 0x000000151b1b7210 */ /* 0x000fe20007ffe0ff */
[----:B----4-:R-:W-:Y:S01]  /*ae70*/  IMAD R21, R29, R30, RZ ;  /* 0x0000001e1d157224 */ /* 0x010fe200078e02ff */
[----:B------:R-:W-:-:S03]  /*ae80*/  ISETP.NE.AND.EX P0, PT, RZ, UR10, PT, P0 ;  /* 0x0000000aff007c0c */ /* 0x000fc6000bf05300 */
[C---:B------:R-:W-:Y:S02]  /*ae90*/  IMAD R21, R28.reuse, R31, R21 ;  /* 0x0000001f1c157224 */ /* 0x040fe400078e0215 */
[----:B------:R-:W-:Y:S01]  /*aea0*/  IMAD.WIDE.U32 R28, R28, R30, R26 ;  /* 0x0000001e1c1c7225 */ /* 0x000fe200078e001a */
[----:B------:R-:W-:Y:S01]  /*aeb0*/  UIADD3 UR4, UP0, UR4, 0x4, URZ ;  /* 0x0000000404047890 */ /* 0x000fe2000ff1e03f */
[----:B------:R-:W-:Y:S02]  /*aec0*/  IADD3 R0, P1, R24, UR18, RZ ;  /* 0x0000001218007c10 */ /* 0x000fe4000ff3e0ff */
[----:B------:R-:W-:Y:S01]  /*aed0*/  IMAD.IADD R29, R29, 0x1, R21 ;  /* 0x000000011d1d7824 */ /* 0x000fe200078e0215 */
[----:B------:R-:W-:Y:S01]  /*aee0*/  UIADD3.X UR5, URZ, UR5, URZ, UP0, !UPT ;  /* 0x000000053f057290 */ /* 0x000fe200087fe43f */
[----:B0-----:R-:W-:Y:S01]  /*aef0*/  IADD3.X R25, R25, UR11, RZ, P1, !PT ;  /* 0x0000000b19197c10 */ /* 0x001fe20008ffe4ff */
[----:B--2---:R-:W-:-:S04]  /*af00*/  IMAD R3, R3, R18, RZ ;  /* 0x0000001203037224 */ /* 0x004fc800078e02ff */
[C---:B------:R-:W-:Y:S02]  /*af10*/  IMAD R3, R2.reuse, R19, R3 ;  /* 0x0000001302037224 */ /* 0x040fe400078e0203 */
[----:B------:R-:W-:-:S05]  /*af20*/  IMAD.WIDE.U32 R18, R2, R18, R28 ;  /* 0x0000001202127225 */ /* 0x000fca00078e001c */
[----:B------:R-:W-:Y:S01]  /*af30*/  IADD3 R19, R19, R3, RZ ;  /* 0x0000000313137210 */ /* 0x000fe20007ffe0ff */
[----:B------:R-:W-:Y:S06]  /*af40*/  @P0 BRA `(.L_x_1677) ;  /* 0xfffffffc00580947 */ /* 0x000fec000383ffff */
.L_x_1676:
        /* <DEDUP_REMOVED lines=8> */
[----:B------:R-:W-:-:S03]  /*afd0*/  UIMAD UR5, UR4, UR15, UR5 ;  /* 0x0000000f040572a4 */ /* 0x000fc6000f8e0205 */
[----:B------:R-:W-:Y:S01]  /*afe0*/  IMAD R3, R22, UR11, R3 ;  /* 0x0000000b16037c24 */ /* 0x000fe2000f8e0203 */
[----:B------:R-:W-:Y:S01]  /*aff0*/  ULDC.64 UR10, c[0x0][0x218] ;  /* 0x00008600000a7ab9 */ /* 0x000fe20000000a00 */
[----:B------:R-:W-:-:S03]  /*b000*/  IMAD.U32 R0, R0, 0x8, R1 ;  /* 0x0000000800007824 */ /* 0x000fc600078e0001 */
[----:B------:R-:W-:Y:S01]  /*b010*/  IADD3 R21, R21, R3, RZ ;  /* 0x0000000315157210 */ /* 0x000fe20007ffe0ff */
[----:B------:R-:W-:Y:S01]  /*b020*/  IMAD.U32 R3, RZ, RZ, UR14 ;  /* 0x0000000eff037e24 */ /* 0x000fe2000f8e00ff */
[----:B------:R-:W2:Y:S03]  /*b030*/  LDL.64 R22, [R0+0x18] ;  /* 0x0000180000167983 */ /* 0x000ea60000100a00 */
[----:B------:R-:W-:-:S05]  /*b040*/  IMAD.WIDE.U32 R20, R3, UR4, R20 ;  /* 0x0000000403147c25 */ /* 0x000fca000f8e0014 */
        /* <DEDUP_REMOVED lines=34> */
.L_x_1675:
[----:B------:R-:W0:Y:S01]  /*b270*/  S2R R21, SR_TID.X ;  /* 0x0000000000157919 */ /* 0x000e220000002100 */
[----:B------:R-:W-:Y:S02]  /*b280*/  ULDC.64 UR4, c[0x0][0x280] ;  /* 0x0000a00000047ab9 */ /* 0x000fe40000000a00 */
[----:B------:R-:W-:-:S06]  /*b290*/  UIMAD.WIDE.U32 UR4, UR8, 0x8, UR4 ;  /* 0x00000008080478a5 */ /* 0x000fcc000f8e0004 */
[----:B------:R-:W-:Y:S01]  /*b2a0*/  MOV R2, UR4 ;  /* 0x0000000400027c02 */ /* 0x000fe20008000f00 */
[----:B------:R-:W-:-:S04]  /*b2b0*/  IMAD.U32 R3, RZ, RZ, UR5 ;  /* 0x00000005ff037e24 */ /* 0x000fc8000f8e00ff */
[----:B0-----:R-:W-:-:S05]  /*b2c0*/  IMAD.WIDE R2, R21, 0x10, R2 ;  /* 0x0000001015027825 */ /* 0x001fca00078e0202 */
[----:B------:R-:W-:Y:S04]  /*b2d0*/  STG.E.128 desc[UR6][R2.64], R4 ;  /* 0x0000000402007986 */ /* 0x000fe8000c101d06 */
[----:B------:R-:W-:Y:S04]  /*b2e0*/  STG.E.128 desc[UR6][R2.64+0x800], R8 ;  /* 0x0008000802007986 */ /* 0x000fe8000c101d06 */
[----:B------:R-:W-:Y:S04]  /*b2f0*/  STG.E.128 desc[UR6][R2.64+0x1000], R12 ;  /* 0x0010000c02007986 */ /* 0x000fe8000c101d06 */
[----:B------:R-:W-:Y:S01]  /*b300*/  STG.E.128 desc[UR6][R2.64+0x1800], R16 ;  /* 0x0018001002007986 */ /* 0x000fe2000c101d06 */
[----:B------:R-:W-:Y:S05]  /*b310*/  EXIT ;  /* 0x000000000000794d */ /* 0x000fea0003800000 */
.L_x_1632:
[----:B------:R-:W0:Y:S01]  /*b320*/  S2R R0, SR_TID.X ;  /* 0x0000000000007919 */ /* 0x000e220000002100 */
[----:B------:R-:W-:Y:S01]  /*b330*/  ULDC UR4, c[0x0][0x210] ;  /* 0x0000840000047ab9 */ /* 0x000fe20000000800 */
[----:B------:R-:W-:Y:S01]  /*b340*/  CS2R R22, SRZ ;  /* 0x0000000000167805 */ /* 0x000fe2000001ff00 */
[----:B------:R-:W-:-:S06]  /*b350*/  UIADD3 UR4, -UR8, UR4, URZ ;  /* 0x0000000408047290 */ /* 0x000fcc000fffe13f */
[----:B0-----:R-:W-:-:S13]  /*b360*/  ISETP.GE.AND P1, PT, R0, UR4, PT ;  /* 0x0000000400007c0c */ /* 0x001fda000bf26270 */
[C---:B------:R-:W-:Y:S02]  /*b370*/  @!P1 IADD3 R5, R0.reuse, UR8, RZ ;  /* 0x0000000800059c10 */ /* 0x040fe4000fffe0ff */
[----:B------:R-:W-:-:S04]  /*b380*/  @!P1 IADD3 R0, R0, 0x80, RZ ;  /* 0x0000008000009810 */ /* 0x000fc80007ffe0ff */
[----:B------:R-:W-:-:S13]  /*b390*/  ISETP.GE.AND P6, PT, R0, UR4, PT ;  /* 0x0000000400007c0c */ /* 0x000fda000bfc6270 */
[C---:B------:R-:W-:Y:S01]  /*b3a0*/  @!P6 VIADD R19, R0.reuse, UR8 ;  /* 0x000000080013ec36 */ /* 0x040fe20008000000 */
[----:B------:R-:W-:Y:S01]  /*b3b0*/  @!P6 IADD3 R0, R0, 0x80, RZ ;  /* 0x000000800000e810 */ /* 0x000fe20007ffe0ff */
[----:B------:R-:W0:Y:S03]  /*b3c0*/  @!P6 LDC.64 R2, c[0x0][0x288] ;  /* 0x0000a200ff02eb82 */ /* 0x000e260000000a00 */
[----:B------:R-:W-:-:S13]  /*b3d0*/  ISETP.GE.AND P5, PT, R0, UR4, PT ;  /* 0x0000000400007c0c */ /* 0x000fda000bfa6270 */
[C---:B------:R-:W-:Y:S01]  /*b3e0*/  @!P5 IADD3 R25, R0.reuse, UR8, RZ ;  /* 0x000000080019dc10 */ /* 0x040fe2000fffe0ff */
[----:B------:R-:W-:Y:S01]  /*b3f0*/  @!P5 VIADD R0, R0, 0x80 ;  /* 0x000000800000d836 */ /* 0x000fe20000000000 */
[----:B------:R-:W1:Y:S04]  /*b400*/  @!P5 LDC.64 R20, c[0x0][0x288] ;  /* 0x0000a200ff14db82 */ /* 0x000e680000000a00 */
[----:B------:R-:W-:Y:S01]  /*b410*/  ISETP.GE.AND P4, PT, R0, UR4, PT ;  /* 0x0000000400007c0c */ /* 0x000fe2000bf86270 */
[----:B0-----:R-:W-:-:S03]  /*b420*/  @!P6 IMAD.WIDE.U32 R18, R19, 0x8, R2 ;  /* 0x000000081312e825 */ /* 0x001fc600078e0002 */
[----:B------:R-:W0:Y:S02]  /*b430*/  @!P1 LDC.64 R2, c[0x0][0x288] ;  /* 0x0000a200ff029b82 */ /* 0x000e240000000a00 */
[----:B------:R2:W5:Y:S07]  /*b440*/  @!P6 LDG.E.64 R22, desc[UR6][R18.64] ;  /* 0x000000061216e981 */ /* 0x00056e000c1e1b00 */
[C---:B------:R-:W-:Y:S01]  /*b450*/  @!P4 IADD3 R29, R0.reuse, UR8, RZ ;  /* 0x00000008001dcc10 */ /* 0x040fe2000fffe0ff */
[----:B------:R-:W2:Y:S01]  /*b460*/  @!P4 LDC.64 R26, c[0x0][0x288] ;  /* 0x0000a200ff1acb82 */ /* 0x000ea20000000a00 */
[----:B------:R-:W-:-:S04]  /*b470*/  @!P4 IADD3 R0, R0, 0x80, RZ ;  /* 0x000000800000c810 */ /* 0x000fc80007ffe0ff */
[----:B------:R-:W-:-:S13]  /*b480*/  ISETP.GE.AND P3, PT, R0, UR4, PT ;  /* 0x0000000400007c0c */ /* 0x000fda000bf66270 */
[C---:B------:R-:W-:Y:S01]  /*b490*/  @!P3 VIADD R31, R0.reuse, UR8 ;  /* 0x00000008001fbc36 */ /* 0x040fe20008000000 */
[----:B------:R-:W-:Y:S01]  /*b4a0*/  @!P3 IADD3 R0, R0, 0x80, RZ ;  /* 0x000000800000b810 */ /* 0x000fe20007ffe0ff */
[----:B------:R-:W3:Y:S03]  /*b4b0*/  @!P3 LDC.64 R12, c[0x0][0x288] ;  /* 0x0000a200ff0cbb82 */ /* 0x000ee60000000a00 */
[----:B------:R-:W-:-:S13]  /*b4c0*/  ISETP.GE.AND P2, PT, R0, UR4, PT ;  /* 0x0000000400007c0c */ /* 0x000fda000bf46270 */
[C---:B------:R-:W-:Y:S01]  /*b4d0*/  @!P2 IADD3 R11, R0.reuse, UR8, RZ ;  /* 0x00000008000bac10 */ /* 0x040fe2000fffe0ff */
[----:B------:R-:W-:Y:S01]  /*b4e0*/  @!P2 VIADD R0, R0, 0x80 ;  /* 0x000000800000a836 */ /* 0x000fe20000000000 */
[----:B------:R-:W4:Y:S04]  /*b4f0*/  @!P2 LDC.64 R14, c[0x0][0x288] ;  /* 0x0000a200ff0eab82 */ /* 0x000f280000000a00 */
[----:B------:R-:W-:-:S13]  /*b500*/  ISETP.GE.AND P0, PT, R0, UR4, PT ;  /* 0x0000000400007c0c */ /* 0x000fda000bf06270 */
[C---:B------:R-:W-:Y:S01]  /*b510*/  @!P0 IADD3 R17, R0.reuse, UR8, RZ ;  /* 0x0000000800118c10 */ /* 0x040fe2000fffe0ff */
[----:B------:R-:W1:Y:S01]  /*b520*/  @!P0 LDC.64 R8, c[0x0][0x288] ;  /* 0x0000a200ff088b82 */ /* 0x000e620000000a00 */
[----:B------:R-:W-:-:S04]  /*b530*/  @!P0 IADD3 R0, R0, 0x80, RZ ;  /* 0x0000008000008810 */ /* 0x000fc80007ffe0ff */
[----:B------:R-:W-:-:S13]  /*b540*/  ISETP.GE.AND P6, PT, R0, UR4, PT ;  /* 0x0000000400007c0c */ /* 0x000fda000bfc6270 */
[----:B------:R-:W3:Y:S01]  /*b550*/  @!P6 LDC.64 R6, c[0x0][0x288] ;  /* 0x0000a200ff06eb82 */ /* 0x000ee20000000a00 */
[----:B--2---:R-:W-:Y:S01]  /*b560*/  @!P4 IMAD.WIDE.U32 R18, R29, 0x8, R26 ;  /* 0x000000081d12c825 */ /* 0x004fe200078e001a */
[----:B------:R-:W-:-:S03]  /*b570*/  CS2R R26, SRZ ;  /* 0x00000000001a7805 */ /* 0x000fc6000001ff00 */
[----:B------:R-:W-:Y:S02]  /*b580*/  @!P6 VIADD R29, R0, UR8 ;  /* 0x00000008001dec36 */ /* 0x000fe40008000000 */
[----:B-1----:R-:W-:Y:S01]  /*b590*/  @!P0 IMAD.WIDE.U32 R8, R17, 0x8, R8 ;  /* 0x0000000811088825 */ /* 0x002fe200078e0008 */
[----:B------:R3:W5:Y:S03]  /*b5a0*/  @!P4 LDG.E.64 R26, desc[UR6][R18.64] ;  /* 0x00000006121ac981 */ /* 0x000766000c1e1b00 */
[----:B0-----:R-:W-:Y:S02]  /*b5b0*/  @!P1 IMAD.WIDE.U32 R16, R5, 0x8, R2 ;  /* 0x0000000805109825 */ /* 0x001fe400078e0002 */
[----:B------:R-:W0:Y:S08]  /*b5c0*/  LDC.64 R2, c[0x0][0x218] ;  /* 0x00008600ff027b82 */ /* 0x000e300000000a00 */
[----:B------:R-:W1:Y:S01]  /*b5d0*/  LDC.64 R4, c[0x0][0x220] ;  /* 0x00008800ff047b82 */ /* 0x000e620000000a00 */
[----:B---3--:R-:W-:-:S07]  /*b5e0*/  @!P6 IMAD.WIDE.U32 R18, R29, 0x8, R6 ;  /* 0x000000081d12e825 */ /* 0x008fce00078e0006 */
[----:B------:R-:W2:Y:S01]  /*b5f0*/  LDC.64 R6, c[0x0][0x228] ;  /* 0x00008a00ff067b82 */ /* 0x000ea20000000a00 */
[----:B------:R-:W-:Y:S01]  /*b600*/  @!P5 IMAD.WIDE.U32 R20, R25, 0x8, R20 ;  /* 0x000000081914d825 */ /* 0x000fe200078e0014 */
[----:B------:R-:W-:Y:S02]  /*b610*/  CS2R R24, SRZ ;  /* 0x0000000000187805 */ /* 0x000fe4000001ff00 */
[----:B------:R-:W-:Y:S02]  /*b620*/  CS2R R28, SRZ ;  /* 0x00000000001c7805 */ /* 0x000fe4000001ff00 */
[----:B------:R-:W-:Y:S01]  /*b630*/  CS2R R32, SRZ ;  /* 0x0000000000207805 */ /* 0x000fe2000001ff00 */
[----:B------:R-:W-:Y:S01]  /*b640*/  @!P3 IMAD.WIDE.U32 R12, R31, 0x8, R12 ;  /* 0x000000081f0cb825 */ /* 0x000fe200078e000c */
[----:B------:R-:W-:Y:S02]  /*b650*/  CS2R R30, SRZ ;  /* 0x00000000001e7805 */ /* 0x000fe4000001ff00 */
[----:B------:R-:W-:-:S02]  /*b660*/  CS2R R34, SRZ ;  /* 0x0000000000227805 */ /* 0x000fc4000001ff00 */
[----:B------:R-:W-:Y:S01]  /*b670*/  CS2R R36, SRZ ;  /* 0x0000000000247805 */ /* 0x000fe2000001ff00 */
[----:B----4-:R-:W-:Y:S01]  /*b680*/  @!P2 IMAD.WIDE.U32 R14, R11, 0x8, R14 ;  /* 0x000000080b0ea825 */ /* 0x010fe200078e000e */
[----:B------:R3:W5:Y:S01]  /*b690*/  @!P5 LDG.E.64 R24, desc[UR6][R20.64] ;  /* 0x000000061418d981 */ /* 0x000762000c1e1b00 */
[----:B------:R-:W4:Y:S03]  /*b6a0*/  LDC.64 R10, c[0x0][0x238] ;  /* 0x00008e00ff0a7b82 */ /* 0x000f260000000a00 */
[----:B------:R0:W5:Y:S04]  /*b6b0*/  @!P3 LDG.E.64 R28, desc[UR6][R12.64] ;  /* 0x000000060c1cb981 */ /* 0x000168000c1e1b00 */
[----:B------:R-:W5:Y:S01]  /*b6c0*/  @!P2 LDG.E.64 R30, desc[UR6][R14.64] ;  /* 0x000000060e1ea981 */ /* 0x000f62000c1e1b00 */
[----:B---3--:R-:W3:Y:S03]  /*b6d0*/  LDC.64 R20, c[0x0][0x260] ;  /* 0x00009800ff147b82 */ /* 0x008ee60000000a00 */
[----:B------:R1:W5:Y:S04]  /*b6e0*/  @!P0 LDG.E.64 R32, desc[UR6][R8.64] ;  /* 0x0000000608208981 */ /* 0x000368000c1e1b00 */
[----:B------:R-:W5:Y:S01]  /*b6f0*/  @!P6 LDG.E.64 R34, desc[UR6][R18.64] ;  /* 0x000000061222e981 */ /* 0x000f62000c1e1b00 */
[----:B0-----:R-:W0:Y:S03]  /*b700*/  LDC.64 R12, c[0x0][0x240] ;  /* 0x00009000ff0c7b82 */ /* 0x001e260000000a00 */
[----:B------:R2:W5:Y:S04]  /*b710*/  @!P1 LDG.E.64 R36, desc[UR6][R16.64] ;  /* 0x0000000610249981 */ /* 0x000568000c1e1b00 */
[----:B------:R4:W-:Y:S01]  /*b720*/  STL.64 [R1], R2 ;  /* 0x0000000201007387 */ /* 0x0009e20000100a00 */
[----:B-1----:R-:W1:Y:S03]  /*b730*/  LDC.64 R8, c[0x0][0x230] ;  /* 0x00008c00ff087b82 */ /* 0x002e660000000a00 */
[----:B------:R4:W-:Y:S04]  /*b740*/  STL.64 [R1+0x8], R4 ;  /* 0x0000080401007387 */ /* 0x0009e80000100a00 */
[----:B--2---:R2:W-:Y:S01]  /*b750*/  STL.64 [R1+0x10], R6 ;  /* 0x0000100601007387 */ /* 0x0045e20000100a00 */
[----:B------:R-:W3:Y:S08]  /*b760*/  LDC.64 R14, c[0x0][0x248] ;  /* 0x00009200ff0e7b82 */ /* 0x000ef00000000a00 */
[----:B------:R-:W3:Y:S08]  /*b770*/  LDC.64 R16, c[0x0][0x250] ;  /* 0x00009400ff107b82 */ /* 0x000ef00000000a00 */
[----:B------:R-:W3:Y:S08]  /*b780*/  LDC.64 R18, c[0x0][0x258] ;  /* 0x00009600ff127b82 */ /* 0x000ef00000000a00 */
[----:B----4-:R-:W4:Y:S08]  /*b790*/  LDC.64 R2, c[0x0][0x268] ;  /* 0x00009a00ff027b82 */ /* 0x010f300000000a00 */
[----:B------:R-:W4:Y:S08]  /*b7a0*/  LDC.64 R4, c[0x0][0x270] ;  /* 0x00009c00ff047b82 */ /* 0x000f300000000a00 */
[----:B--2---:R-:W2:Y:S01]  /*b7b0*/  LDC.64 R6, c[0x0][0x278] ;  /* 0x00009e00ff067b82 */ /* 0x004ea20000000a00 */
[----:B-1----:R1:W-:Y:S04]  /*b7c0*/  STL.64 [R1+0x18], R8 ;  /* 0x0000180801007387 */ /* 0x0023e80000100a00 */
[----:B------:R1:W-:Y:S04]  /*b7d0*/  STL.64 [R1+0x20], R10 ;  /* 0x0000200a01007387 */ /* 0x0003e80000100a00 */
[----:B0-----:R1:W-:Y:S04]  /*b7e0*/  STL.64 [R1+0x28], R12 ;  /* 0x0000280c01007387 */ /* 0x0013e80000100a00 */
[----:B---3--:R1:W-:Y:S04]  /*b7f0*/  STL.64 [R1+0x30], R14 ;  /* 0x0000300e01007387 */ /* 0x0083e80000100a00 */
[----:B------:R1:W-:Y:S04]  /*b800*/  STL.64 [R1+0x38], R16 ;  /* 0x0000381001007387 */ /* 0x0003e80000100a00 */
[----:B------:R1:W-:Y:S04]  /*b810*/  STL.64 [R1+0x40], R18 ;  /* 0x0000401201007387 */ /* 0x0003e80000100a00 */
[----:B------:R1:W-:Y:S04]  /*b820*/  STL.64 [R1+0x48], R20 ;  /* 0x0000481401007387 */ /* 0x0003e80000100a00 */
[----:B----4-:R1:W-:Y:S04]  /*b830*/  STL.64 [R1+0x50], R2 ;  /* 0x0000500201007387 */ /* 0x0103e80000100a00 */
[----:B------:R1:W-:Y:S04]  /*b840*/  STL.64 [R1+0x58], R4 ;  /* 0x0000580401007387 */ /* 0x0003e80000100a00 */
[----:B--2---:R1:W-:Y:S01]  /*b850*/  STL.64 [R1+0x60], R6 ;  /* 0x0000600601007387 */ /* 0x0043e20000100a00 */
[----:B------:R-:W-:Y:S04]  /*b860*/  BSSY B0, `(.L_x_1681) ;  /* 0x000015f000007945 */ /* 0x000fe80003800000 */
[----:B------:R-:W-:Y:S05]  /*b870*/  @P1 BRA `(.L_x_1682) ;  /* 0x0000001400741947 */ /* 0x000fea0003800000 */
[----:B------:R-:W-:Y:S01]  /*b880*/  ULDC.64 UR10, c[0x0][0x228] ;  /* 0x00008a00000a7ab9 */ /* 0x000fe20000000a00 */
[----:B------:R-:W-:Y:S01]  /*b890*/  ULDC.64 UR4, c[0x0][0x220] ;  /* 0x0000880000047ab9 */ /* 0x000fe20000000a00 */
[----:B------:R-:W-:Y:S01]  /*b8a0*/  UISETP.GE.U32.AND UP0, UPT, UR10, 0x1, UPT ;  /* 0x000000010a00788c */ /* 0x000fe2000bf06070 */
[----:B-1---5:R-:W-:Y:S01]  /*b8b0*/  IMAD R5, R37, UR4, RZ ;  /* 0x0000000425057c24 */ /* 0x022fe2000f8e02ff */
[----:B------:R-:W-:Y:S01]  /*b8c0*/  CS2R R8, SRZ ;  /* 0x0000000000087805 */ /* 0x000fe2000001ff00 */
[----:B------:R-:W-:Y:S01]  /*b8d0*/  IMAD.WIDE.U32 R2, R36, UR4, RZ ;  /* 0x0000000424027c25 */ /* 0x000fe2000f8e00ff */
[----:B------:R-:W-:-:S03]  /*b8e0*/  UISETP.GE.AND.EX UP0, UPT, UR11, URZ, UPT, UP0 ;  /* 0x0000003f0b00728c */ /* 0x000fc6000bf06300 */
[----:B------:R-:W-:-:S03]  /*b8f0*/  IMAD R5, R36, UR5, R5 ;  /* 0x0000000524057c24 */ /* 0x000fc6000f8e0205 */
[----:B------:R-:W-:-:S13]  /*b900*/  PLOP3.LUT P0, PT, PT, PT, UP0, 0x80, 0x0 ;  /* 0x000000000000781c */ /* 0x000fda0003f0f008 */
[----:B------:R-:W-:Y:S05]  /*b910*/  @!P0 BRA `(.L_x_1682) ;  /* 0x00000014004c8947 */ /* 0x000fea0003800000 */
[----:B------:R-:W-:Y:S01]  /*b920*/  UIADD3 UR4, UP0, UR10, -0x1, URZ ;  /* 0xffffffff0a047890 */ /* 0x000fe2000ff1e03f */
[----:B------:R-:W-:Y:S01]  /*b930*/  IADD3 R5, R3, R5, RZ ;  /* 0x0000000503057210 */ /* 0x000fe20007ffe0ff */
[----:B------:R-:W-:Y:S01]  /*b940*/  ULDC.64 UR16, c[0x0][0x270] ;  /* 0x00009c0000107ab9 */ /* 0x000fe20000000a00 */
[----:B------:R-:W-:Y:S01]  /*b950*/  CS2R R8, SRZ ;  /* 0x0000000000087805 */ /* 0x000fe2000001ff00 */
        /* <DEDUP_REMOVED lines=9> */
[----:B------:R-:W-:Y:S02]  /*b9f0*/  USHF.L.U32 UR17, UR17, 0x3, URZ ;  /* 0x0000000311117899 */ /* 0x000fe4000800063f */
[----:B------:R-:W-:-:S04]  /*ba00*/  UIADD3 UR9, UP0, -UR9, UR10, URZ ;  /* 0x0000000a09097290 */ /* 0x000fc8000ff1e13f */
[----:B------:R-:W-:Y:S02]  /*ba10*/  UIADD3.X UR12, UR11, -0x1, URZ, UP0, !UPT ;  /* 0xffffffff0b0c7890 */ /* 0x000fe400087fe43f */
[----:B------:R-:W-:Y:S01]  /*ba20*/  ISETP.LT.U32.AND P0, PT, RZ, UR9, PT ;  /* 0x00000009ff007c0c */ /* 0x000fe2000bf01070 */
[----:B------:R-:W-:-:S03]  /*ba30*/  UIMAD.WIDE.U32 UR10, UR16, 0x8, URZ ;  /* 0x00000008100a78a5 */ /* 0x000fc6000f8e003f */
[----:B------:R-:W-:Y:S01]  /*ba40*/  MOV R0, UR12 ;  /* 0x0000000c00007c02 */ /* 0x000fe20008000f00 */
        /* <DEDUP_REMOVED lines=13> */
.L_x_1686:
[----:B------:R-:W-:Y:S01]  /*bb20*/  ULEA UR13, UR4, UR14, 0x3 ;  /* 0x0000000e040d7291 */ /* 0x000fe2000f8e183f */
[----:B------:R-:W-:-:S05]  /*bb30*/  IMAD.MOV.U32 R6, RZ, RZ, R0 ;  /* 0x000000ffff067224 */ /* 0x000fca00078e0000 */
[----:B------:R-:W2:Y:S04]  /*bb40*/  LDG.E.64 R14, desc[UR6][R6.64] ;  /* 0x00000006060e7981 */ /* 0x000ea8000c1e1b00 */
[----:B------:R-:W2:Y:S01]  /*bb50*/  LDL.64 R16, [UR13+0x18] ;  /* 0x0000180dff107983 */ /* 0x000ea20008100a00 */
[----:B------:R-:W-:-:S03]  /*bb60*/  IADD3 R18, P2, R0, UR10, RZ ;  /* 0x0000000a00127c10 */ /* 0x000fc6000ff5e0ff */
[----:B------:R-:W3:Y:S01]  /*bb70*/  LDL.64 R20, [UR13+0x28] ;  /* 0x0000280dff147983 */ /* 0x000ee20008100a00 */
[----:B------:R-:W-:Y:S02]  /*bb80*/  IADD3.X R19, R7, UR17, RZ, P2, !PT ;  /* 0x0000001107137c10 */ /* 0x000fe400097fe4ff */
[----:B------:R-:W-:Y:S01]  /*bb90*/  IADD3 R12, P2, R18, UR10, RZ ;  /* 0x0000000a120c7c10 */ /* 0x000fe2000ff5e0ff */
[----:B------:R-:W4:Y:S04]  /*bba0*/  LDL.64 R6, [UR13+0x20] ;  /* 0x0000200dff067983 */ /* 0x000f280008100a00 */
[----:B------:R-:W4:Y:S01]  /*bbb0*/  LDG.E.64 R10, desc[UR6][R18.64] ;  /* 0x00000006120a7981 */ /* 0x000f22000c1e1b00 */
[----:B------:R-:W-:Y:S02]  /*bbc0*/  IADD3.X R13, R19, UR17, RZ, P2, !PT ;  /* 0x00000011130d7c10 */ /* 0x000fe400097fe4ff */
[----:B------:R-:W-:-:S03]  /*bbd0*/  IADD3 R36, P2, R12, UR10, RZ ;  /* 0x0000000a0c247c10 */ /* 0x000fc6000ff5e0ff */
[----:B------:R-:W3:Y:S01]  /*bbe0*/  LDG.E.64 R18, desc[UR6][R12.64] ;  /* 0x000000060c127981 */ /* 0x000ee2000c1e1b00 */
[----:B------:R-:W-:Y:S01]  /*bbf0*/  IADD3.X R37, R13, UR17, RZ, P2, !PT ;  /* 0x000000110d257c10 */ /* 0x000fe200097fe4ff */
[-C--:B--2---:R-:W-:Y:S02]  /*bc00*/  IMAD R15, R15, R16.reuse, RZ ;  /* 0x000000100f0f7224 */ /* 0x084fe400078e02ff */
[----:B------:R-:W-:-:S04]  /*bc10*/  IMAD.WIDE.U32 R8, R14, R16, R8 ;  /* 0x000000100e087225 */ /* 0x000fc800078e0008 */
[----:B------:R-:W-:Y:S02]  /*bc20*/  IMAD R0, R14, R17, R15 ;  /* 0x000000110e007224 */ /* 0x000fe400078e020f */
[----:B------:R0:W2:Y:S04]  /*bc30*/  LDG.E.64 R14, desc[UR6][R36.64] ;  /* 0x00000006240e7981 */ /* 0x0000a8000c1e1b00 */
[----:B------:R-:W2:Y:S01]  /*bc40*/  LDL.64 R16, [UR13+0x30] ;  /* 0x0000300dff107983 */ /* 0x000ea20008100a00 */
[----:B------:R-:W-:Y:S01]  /*bc50*/  IADD3 R9, R9, R0, RZ ;  /* 0x0000000009097210 */ /* 0x000fe20007ffe0ff */
[----:B----4-:R-:W-:-:S04]  /*bc60*/  IMAD R11, R11, R6, RZ ;  /* 0x000000060b0b7224 */ /* 0x010fc800078e02ff */
[C---:B------:R-:W-:Y:S02]  /*bc70*/  IMAD R0, R10.reuse, R7, R11 ;  /* 0x000000070a007224 */ /* 0x040fe400078e020b */
[----:B------:R-:W-:Y:S01]  /*bc80*/  IMAD.WIDE.U32 R6, R10, R6, R8 ;  /* 0x000000060a067225 */ /* 0x000fe200078e0008 */
[----:B------:R-:W-:-:S03]  /*bc90*/  IADD3 R10, P2, R36, UR10, RZ ;  /* 0x0000000a240a7c10 */ /* 0x000fc6000ff5e0ff */
[----:B---3--:R-:W-:Y:S01]  /*bca0*/  IMAD R9, R19, R20, RZ ;  /* 0x0000001413097224 */ /* 0x008fe200078e02ff */
[----:B------:R-:W-:Y:S02]  /*bcb0*/  IADD3 R7, R7, R0, RZ ;  /* 0x0000000007077210 */ /* 0x000fe40007ffe0ff */
[----:B------:R-:W-:Y:S01]  /*bcc0*/  IADD3.X R11, R37, UR17, RZ, P2, !PT ;  /* 0x00000011250b7c10 */ /* 0x000fe200097fe4ff */
[C---:B------:R-:W-:Y:S02]  /*bcd0*/  IMAD R0, R18.reuse, R21, R9 ;  /* 0x0000001512007224 */ /* 0x040fe400078e0209 */
[----:B------:R-:W-:Y:S01]  /*bce0*/  IMAD.WIDE.U32 R18, R18, R20, R6 ;  /* 0x0000001412127225 */ /* 0x000fe200078e0006 */
[----:B------:R-:W-:Y:S01]  /*bcf0*/  IADD3 R20, P2, R10, UR10, RZ ;  /* 0x0000000a0a147c10 */ /* 0x000fe2000ff5e0ff */
[----:B------:R-:W3:Y:S04]  /*bd00*/  LDL.64 R6, [UR13+0x38] ;  /* 0x0000380dff067983 */ /* 0x000ee80008100a00 */
[----:B------:R-:W3:Y:S01]  /*bd10*/  LDG.E.64 R8, desc[UR6][R10.64] ;  /* 0x000000060a087981 */ /* 0x000ee2000c1e1b00 */
[----:B------:R-:W-:Y:S01]  /*bd20*/  IMAD.IADD R19, R19, 0x1, R0 ;  /* 0x0000000113137824 */ /* 0x000fe200078e0200 */
[----:B------:R-:W-:-:S02]  /*bd30*/  IADD3.X R21, R11, UR17, RZ, P2, !PT ;  /* 0x000000110b157c10 */ /* 0x000fc400097fe4ff */
[----:B0-----:R-:W-:-:S04]  /*bd40*/  IADD3 R36, P2, R20, UR10, RZ ;  /* 0x0000000a14247c10 */ /* 0x001fc8000ff5e0ff */
[----:B------:R-:W-:-:S05]  /*bd50*/  IADD3.X R37, R21, UR17, RZ, P2, !PT ;  /* 0x0000001115257c10 */ /* 0x000fca00097fe4ff */
[----:B------:R-:W4:Y:S01]  /*bd60*/  LDG.E.64 R10, desc[UR6][R36.64] ;  /* 0x00000006240a7981 */ /* 0x000f22000c1e1b00 */
[----:B--2---:R-:W-:-:S04]  /*bd70*/  IMAD R13, R15, R16, RZ ;  /* 0x000000100f0d7224 */ /* 0x004fc800078e02ff */
[C---:B------:R-:W-:Y:S02]  /*bd80*/  IMAD R0, R14.reuse, R17, R13 ;  /* 0x000000110e007224 */ /* 0x040fe400078e020d */
[----:B------:R-:W-:Y:S01]  /*bd90*/  IMAD.WIDE.U32 R14, R14, R16, R18 ;  /* 0x000000100e0e7225 */ /* 0x000fe200078e0012 */
[----:B------:R-:W4:Y:S04]  /*bda0*/  LDL.64 R12, [UR13+0x48] ;  /* 0x0000480dff0c7983 */ /* 0x000f280008100a00 */
[----:B------:R-:W2:Y:S04]  /*bdb0*/  LDL.64 R18, [UR13+0x40] ;  /* 0x0000400dff127983 */ /* 0x000ea80008100a00 */
[----:B------:R0:W2:Y:S01]  /*bdc0*/  LDG.E.64 R16, desc[UR6][R20.64] ;  /* 0x0000000614107981 */ /* 0x0000a2000c1e1b00 */
[----:B------:R-:W-:Y:S01]  /*bdd0*/  IADD3 R15, R15, R0, RZ ;  /* 0x000000000f0f7210 */ /* 0x000fe20007ffe0ff */
[----:B---3--:R-:W-:-:S04]  /*bde0*/  IMAD R9, R9, R6, RZ ;  /* 0x0000000609097224 */ /* 0x008fc800078e02ff */
[C---:B------:R-:W-:Y:S02]  /*bdf0*/  IMAD R0, R8.reuse, R7, R9 ;  /* 0x0000000708007224 */ /* 0x040fe400078e0209 */
[----:B------:R-:W-:Y:S01]  /*be00*/  IMAD.WIDE.U32 R6, R8, R6, R14 ;  /* 0x0000000608067225 */ /* 0x000fe200078e000e */
[----:B------:R-:W-:-:S04]  /*be10*/  IADD3 R14, P2, R36, UR10, RZ ;  /* 0x0000000a240e7c10 */ /* 0x000fc8000ff5e0ff */
[----:B------:R-:W-:Y:S02]  /*be20*/  IADD3 R7, R7, R0, RZ ;  /* 0x0000000007077210 */ /* 0x000fe40007ffe0ff */
[----:B------:R-:W-:Y:S02]  /*be30*/  IADD3.X R15, R37, UR17, RZ, P2, !PT ;  /* 0x00000011250f7c10 */ /* 0x000fe400097fe4ff */
[----:B0-----:R-:W-:-:S04]  /*be40*/  IADD3 R20, P2, R14, UR10, RZ ;  /* 0x0000000a0e147c10 */ /* 0x001fc8000ff5e0ff */
[----:B------:R-:W-:Y:S02]  /*be50*/  IADD3.X R21, R15, UR17, RZ, P2, !PT ;  /* 0x000000110f157c10 */ /* 0x000fe400097fe4ff */
[----:B------:R-:W-:-:S04]  /*be60*/  IADD3 R36, P2, R20, UR10, RZ ;  /* 0x0000000a14247c10 */ /* 0x000fc8000ff5e0ff */
[----:B------:R-:W-:Y:S01]  /*be70*/  IADD3.X R37, R21, UR17, RZ, P2, !PT ;  /* 0x0000001115257c10 */ /* 0x000fe200097fe4ff */
[----:B--2---:R-:W-:-:S04]  /*be80*/  IMAD R9, R17, R18, RZ ;  /* 0x0000001211097224 */ /* 0x004fc800078e02ff */
[C---:B------:R-:W-:Y:S02]  /*be90*/  IMAD R0, R16.reuse, R19, R9 ;  /* 0x0000001310007224 */ /* 0x040fe400078e0209 */
[----:B------:R-:W-:Y:S01]  /*bea0*/  IMAD.WIDE.U32 R16, R16, R18, R6 ;  /* 0x0000001210107225 */ /* 0x000fe200078e0006 */
[----:B------:R4:W2:Y:S04]  /*beb0*/  LDG.E.64 R8, desc[UR6][R14.64] ;  /* 0x000000060e087981 */ /* 0x0008a8000c1e1b00 */
[----:B------:R-:W2:Y:S01]  /*bec0*/  LDL.64 R6, [UR13+0x50] ;  /* 0x0000500dff067983 */ /* 0x000ea20008100a00 */
[----:B------:R-:W-:-:S03]  /*bed0*/  IMAD.IADD R17, R17, 0x1, R0 ;  /* 0x0000000111117824 */ /* 0x000fc600078e0200 */
[----:B------:R-:W3:Y:S01]  /*bee0*/  LDL.64 R18, [UR13+0x58] ;  /* 0x0000580dff127983 */ /* 0x000ee20008100a00 */
[----:B----4-:R-:W-:-:S03]  /*bef0*/  IMAD.WIDE.U32 R14, R10, R12, R16 ;  /* 0x0000000c0a0e7225 */ /* 0x010fc600078e0010 */
[----:B------:R-:W3:Y:S01]  /*bf00*/  LDG.E.64 R16, desc[UR6][R20.64] ;  /* 0x0000000614107981 */ /* 0x000ee2000c1e1b00 */
[----:B------:R-:W-:-:S04]  /*bf10*/  IMAD R11, R11, R12, RZ ;  /* 0x0000000c0b0b7224 */ /* 0x000fc800078e02ff */
[----:B------:R-:W-:Y:S02]  /*bf20*/  IMAD R0, R10, R13, R11 ;  /* 0x0000000d0a007224 */ /* 0x000fe400078e020b */
[----:B------:R0:W4:Y:S04]  /*bf30*/  LDG.E.64 R10, desc[UR6][R36.64] ;  /* 0x00000006240a7981 */ /* 0x000128000c1e1b00 */
[----:B------:R-:W4:Y:S01]  /*bf40*/  LDL.64 R12, [UR13+0x60] ;  /* 0x0000600dff0c7983 */ /* 0x000f220008100a00 */
[----:B------:R-:W-:Y:S01]  /*bf50*/  IADD3 R15, R15, R0, RZ ;  /* 0x000000000f0f7210 */ /* 0x000fe20007ffe0ff */
[----:B--2---:R-:W-:-:S04]  /*bf60*/  IMAD R9, R9, R6, RZ ;  /* 0x0000000609097224 */ /* 0x004fc800078e02ff */
        /* <DEDUP_REMOVED lines=9> */
[----:B------:R-:W2:Y:S04]  /*c000*/  LDL.64 R6, [UR13+0x68] ;  /* 0x0000680dff067983 */ /* 0x000ea80008100a00 */
[----:B------:R4:W2:Y:S01]  /*c010*/  LDG.E.64 R8, desc[UR6][R14.64] ;  /* 0x000000060e087981 */ /* 0x0008a2000c1e1b00 */
[----:B------:R-:W-:Y:S01]  /*c020*/  IMAD.IADD R17, R17, 0x1, R0 ;  /* 0x0000000111117824 */ /* 0x000fe200078e0200 */
[----:B------:R-:W-:-:S02]  /*c030*/  IADD3.X R21, R15, UR17, RZ, P2, !PT ;  /* 0x000000110f157c10 */ /* 0x000fc400097fe4ff */
[----:B------:R-:W3:Y:S01]  /*c040*/  LDL.64 R18, [UR13+0x70] ;  /* 0x0000700dff127983 */ /* 0x000ee20008100a00 */
[----:B0-----:R-:W-:Y:S01]  /*c050*/  IADD3 R36, P2, R20, UR10, RZ ;  /* 0x0000000a14247c10 */ /* 0x001fe2000ff5e0ff */
[-C--:B----4-:R-:W-:Y:S02]  /*c060*/  IMAD.WIDE.U32 R14, R10, R12.reuse, R16 ;  /* 0x0000000c0a0e7225 */ /* 0x090fe400078e0010 */
[----:B------:R-:W3:Y:S01]  /*c070*/  LDG.E.64 R16, desc[UR6][R20.64] ;  /* 0x0000000614107981 */ /* 0x000ee2000c1e1b00 */
[----:B------:R-:W-:Y:S01]  /*c080*/  IADD3.X R37, R21, UR17, RZ, P2, !PT ;  /* 0x0000001115257c10 */ /* 0x000fe200097fe4ff */
[----:B------:R-:W-:-:S04]  /*c090*/  IMAD R11, R11, R12, RZ ;  /* 0x0000000c0b0b7224 */ /* 0x000fc800078e02ff */
[----:B------:R-:W-:Y:S02]  /*c0a0*/  IMAD R0, R10, R13, R11 ;  /* 0x0000000d0a007224 */ /* 0x000fe400078e020b */
[----:B------:R-:W4:Y:S04]  /*c0b0*/  LDG.E.64 R10, desc[UR6][R36.64] ;  /* 0x00000006240a7981 */ /* 0x000f28000c1e1b00 */
[----:B------:R-:W4:Y:S01]  /*c0c0*/  LDL.64 R12, [UR13+0x78] ;  /* 0x0000780dff0c7983 */ /* 0x000f220008100a00 */
[----:B------:R-:W-:Y:S01]  /*c0d0*/  IADD3 R15, R15, R0, RZ ;  /* 0x000000000f0f7210 */ /* 0x000fe20007ffe0ff */
[----:B--2---:R-:W-:-:S04]  /*c0e0*/  IMAD R9, R9, R6, RZ ;  /* 0x0000000609097224 */ /* 0x004fc800078e02ff */
[C---:B------:R-:W-:Y:S02]  /*c0f0*/  IMAD R0, R8.reuse, R7, R9 ;  /* 0x0000000708007224 */ /* 0x040fe400078e0209 */
[----:B------:R-:W-:Y:S01]  /*c100*/  IMAD.WIDE.U32 R8, R8, R6, R14 ;  /* 0x0000000608087225 */ /* 0x000fe200078e000e */
[----:B------:R-:W-:-:S04]  /*c110*/  IADD3 R6, P2, R36, UR10, RZ ;  /* 0x0000000a24067c10 */ /* 0x000fc8000ff5e0ff */
[----:B------:R-:W-:Y:S01]  /*c120*/  IADD3 R9, R9, R0, RZ ;  /* 0x0000000009097210 */ /* 0x000fe20007ffe0ff */
[-C--:B---3--:R-:W-:Y:S01]  /*c130*/  IMAD R15, R17, R18.reuse, RZ ;  /* 0x00000012110f7224 */ /* 0x088fe200078e02ff */
[----:B------:R-:W-:Y:S02]  /*c140*/  IADD3.X R7, R37, UR17, RZ, P2, !PT ;  /* 0x0000001125077c10 */ /* 0x000fe400097fe4ff */
[----:B------:R-:W2:Y:S01]  /*c150*/  LDL.64 R36, [UR13+0x90] ;  /* 0x0000900dff247983 */ /* 0x000ea20008100a00 */
[C---:B------:R-:W-:Y:S02]  /*c160*/  IMAD R0, R16.reuse, R19, R15 ;  /* 0x0000001310007224 */ /* 0x040fe400078e020f */
[----:B------:R-:W-:Y:S01]  /*c170*/  IMAD.WIDE.U32 R16, R16, R18, R8 ;  /* 0x0000001210107225 */ /* 0x000fe200078e0008 */
[----:B------:R0:W3:Y:S01]  /*c180*/  LDG.E.64 R14, desc[UR6][R6.64] ;  /* 0x00000006060e7981 */ /* 0x0000e2000c1e1b00 */
[----:B------:R-:W-:-:S03]  /*c190*/  IADD3 R18, P2, R6, UR10, RZ ;  /* 0x0000000a06127c10 */ /* 0x000fc6000ff5e0ff */
[----:B------:R-:W3:Y:S01]  /*c1a0*/  LDL.64 R8, [UR13+0x80] ;  /* 0x0000800dff087983 */ /* 0x000ee20008100a00 */
[-C--:B----4-:R-:W-:Y:S01]  /*c1b0*/  IMAD R11, R11, R12.reuse, RZ ;  /* 0x0000000c0b0b7224 */ /* 0x090fe200078e02ff */
[----:B------:R-:W-:Y:S01]  /*c1c0*/  IADD3.X R19, R7, UR17, RZ, P2, !PT ;  /* 0x0000001107137c10 */ /* 0x000fe200097fe4ff */
[----:B------:R-:W-:Y:S02]  /*c1d0*/  IMAD.IADD R17, R17, 0x1, R0 ;  /* 0x0000000111117824 */ /* 0x000fe400078e0200 */
[----:B------:R-:W-:Y:S01]  /*c1e0*/  IMAD R0, R10, R13, R11 ;  /* 0x0000000d0a007224 */ /* 0x000fe200078e020b */
[----:B0-----:R-:W-:Y:S01]  /*c1f0*/  IADD3 R6, P2, R18, UR10, RZ ;  /* 0x0000000a12067c10 */ /* 0x001fe2000ff5e0ff */
[----:B------:R-:W-:Y:S02]  /*c200*/  IMAD.WIDE.U32 R16, R10, R12, R16 ;  /* 0x0000000c0a107225 */ /* 0x000fe400078e0010 */
[----:B------:R-:W4:Y:S01]  /*c210*/  LDL.64 R12, [UR13+0x88] ;  /* 0x0000880dff0c7983 */ /* 0x000f220008100a00 */
[----:B------:R-:W-:-:S03]  /*c220*/  IADD3.X R7, R19, UR17, RZ, P2, !PT ;  /* 0x0000001113077c10 */ /* 0x000fc600097fe4ff */
[----:B------:R-:W4:Y:S04]  /*c230*/  LDG.E.64 R10, desc[UR6][R18.64] ;  /* 0x00000006120a7981 */ /* 0x000f28000c1e1b00 */
[----:B------:R0:W2:Y:S01]  /*c240*/  LDG.E.64 R20, desc[UR6][R6.64] ;  /* 0x0000000606147981 */ /* 0x0000a2000c1e1b00 */
[----:B------:R-:W-:Y:S01]  /*c250*/  UIADD3 UR9, UP0, UR9, -0x10, URZ ;  /* 0xfffffff009097890 */ /* 0x000fe2000ff1e03f */
[----:B------:R-:W-:-:S03]  /*c260*/  IADD3 R17, R17, R0, RZ ;  /* 0x0000000011117210 */ /* 0x000fc60007ffe0ff */
[----:B------:R-:W-:Y:S02]  /*c270*/  UIADD3.X UR12, UR12, -0x1, URZ, UP0, !UPT ;  /* 0xffffffff0c0c7890 */ /* 0x000fe400087fe43f */
[----:B------:R-:W-:-:S04]  /*c280*/  UISETP.GT.U32.AND UP0, UPT, UR9, 0xc, UPT ;  /* 0x0000000c0900788c */ /* 0x000fc8000bf04070 */
[----:B------:R-:W-:-:S06]  /*c290*/  UISETP.GT.AND.EX UP0, UPT, UR12, URZ, UPT, UP0 ;  /* 0x0000003f0c00728c */ /* 0x000fcc000bf04300 */
[----:B------:R-:W-:Y:S01]  /*c2a0*/  PLOP3.LUT P3, PT, PT, PT, UP0, 0x80, 0x0 ;  /* 0x000000000000781c */ /* 0x000fe20003f6f008 */
[----:B------:R-:W-:Y:S01]  /*c2b0*/  UIADD3 UR4, UP1, UR4, 0x10, URZ ;  /* 0x0000001004047890 */ /* 0x000fe2000ff3e03f */
[----:B------:R-:W-:-:S03]  /*c2c0*/  IADD3 R0, P2, R6, UR10, RZ ;  /* 0x0000000a06007c10 */ /* 0x000fc6000ff5e0ff */
[----:B------:R-:W-:Y:S01]  /*c2d0*/  UIADD3.X UR5, URZ, UR5, URZ, UP1, !UPT ;  /* 0x000000053f057290 */ /* 0x000fe20008ffe43f */
[----:B0-----:R-:W-:Y:S01]  /*c2e0*/  IADD3.X R7, R7, UR17, RZ, P2, !PT ;  /* 0x0000001107077c10 */ /* 0x001fe200097fe4ff */
[----:B---3--:R-:W-:-:S04]  /*c2f0*/  IMAD R15, R15, R8, RZ ;  /* 0x000000080f0f7224 */ /* 0x008fc800078e02ff */
[C---:B------:R-:W-:Y:S02]  /*c300*/  IMAD R15, R14.reuse, R9, R15 ;  /* 0x000000090e0f7224 */ /* 0x040fe400078e020f */
[----:B------:R-:W-:-:S05]  /*c310*/  IMAD.WIDE.U32 R8, R14, R8, R16 ;  /* 0x000000080e087225 */ /* 0x000fca00078e0010 */
[----:B------:R-:W-:Y:S01]  /*c320*/  IADD3 R9, R9, R15, RZ ;  /* 0x0000000f09097210 */ /* 0x000fe20007ffe0ff */
[----:B----4-:R-:W-:-:S04]  /*c330*/  IMAD R11, R11, R12, RZ ;  /* 0x0000000c0b0b7224 */ /* 0x010fc800078e02ff */
[C---:B------:R-:W-:Y:S02]  /*c340*/  IMAD R13, R10.reuse, R13, R11 ;  /* 0x0000000d0a0d7224 */ /* 0x040fe400078e020b */
[----:B------:R-:W-:-:S04]  /*c350*/  IMAD.WIDE.U32 R10, R10, R12, R8 ;  /* 0x0000000c0a0a7225 */ /* 0x000fc800078e0008 */
[-C--:B--2---:R-:W-:Y:S02]  /*c360*/  IMAD R9, R21, R36.reuse, RZ ;  /* 0x0000002415097224 */ /* 0x084fe400078e02ff */
[----:B------:R-:W-:Y:S02]  /*c370*/  IMAD.IADD R11, R11, 0x1, R13 ;  /* 0x000000010b0b7824 */ /* 0x000fe400078e020d */
[C---:B------:R-:W-:Y:S02]  /*c380*/  IMAD R13, R20.reuse, R37, R9 ;  /* 0x00000025140d7224 */ /* 0x040fe400078e0209 */
[----:B------:R-:W-:-:S05]  /*c390*/  IMAD.WIDE.U32 R8, R20, R36, R10 ;  /* 0x0000002414087225 */ /* 0x000fca00078e000a */
[----:B------:R-:W-:Y:S01]  /*c3a0*/  IADD3 R9, R9, R13, RZ ;  /* 0x0000000d09097210 */ /* 0x000fe20007ffe0ff */
[----:B------:R-:W-:Y:S06]  /*c3b0*/  @P3 BRA `(.L_x_1686) ;  /* 0xfffffff400d83947 */ /* 0x000fec000383ffff */
.L_x_1685:
        /* <DEDUP_REMOVED lines=13> */
[----:B------:R-:W-:Y:S02]  /*c490*/  IADD3.X R21, R17, UR17, RZ, P0, !PT ;  /* 0x0000001111157c10 */ /* 0x000fe400087fe4ff */
[----:B------:R-:W-:-:S04]  /*c4a0*/  IADD3 R36, P0, R20, UR10, RZ ;  /* 0x0000000a14247c10 */ /* 0x000fc8000ff1e0ff */
[----:B------:R-:W-:-:S05]  /*c4b0*/  IADD3.X R37, R21, UR17, RZ, P0, !PT ;  /* 0x0000001115257c10 */ /* 0x000fca00087fe4ff */
[----:B------:R-:W4:Y:S01]  /*c4c0*/  LDG.E.64 R16, desc[UR6][R36.64] ;  /* 0x0000000624107981 */ /* 0x000f22000c1e1b00 */
[-C--:B--2---:R-:W-:Y:S02]  /*c4d0*/  IMAD R11, R11, R12.reuse, RZ ;  /* 0x0000000c0b0b7224 */ /* 0x084fe400078e02ff */
[----:B------:R-:W-:-:S04]  /*c4e0*/  IMAD.WIDE.U32 R8, R10, R12, R8 ;  /* 0x0000000c0a087225 */ /* 0x000fc800078e0008 */
[----:B------:R-:W-:Y:S02]  /*c4f0*/  IMAD R19, R10, R13, R11 ;  /* 0x0000000d0a137224 */ /* 0x000fe400078e020b */
[----:B------:R-:W2:Y:S04]  /*c500*/  LDL.64 R10, [UR13+0x28] ;  /* 0x0000280dff0a7983 */ /* 0x000ea80008100a00 */
[----:B------:R0:W2:Y:S01]  /*c510*/  LDG.E.64 R12, desc[UR6][R20.64] ;  /* 0x00000006140c7981 */ /* 0x0000a2000c1e1b00 */
[----:B------:R-:W-:Y:S02]  /*c520*/  IMAD.IADD R9, R9, 0x1, R19 ;  /* 0x0000000109097824 */ /* 0x000fe400078e0213 */
[----:B---3--:R-:W-:Y:S01]  /*c530*/  IMAD R15, R15, R6, RZ ;  /* 0x000000060f0f7224 */ /* 0x008fe200078e02ff */
[----:B------:R-:W4:Y:S03]  /*c540*/  LDL.64 R18, [UR13+0x30] ;  /* 0x0000300dff127983 */ /* 0x000f260008100a00 */
[----:B------:R-:W-:-:S02]  /*c550*/  IMAD R0, R14, R7, R15 ;  /* 0x000000070e007224 */ /* 0x000fc400078e020f */
[----:B------:R-:W-:Y:S01]  /*c560*/  IMAD.WIDE.U32 R14, R14, R6, R8 ;  /* 0x000000060e0e7225 */ /* 0x000fe200078e0008 */
[----:B0-----:R-:W-:Y:S01]  /*c570*/  IADD3 R20, P0, R36, UR10, RZ ;  /* 0x0000000a24147c10 */ /* 0x001fe2000ff1e0ff */
[----:B------:R-:W3:Y:S03]  /*c580*/  LDL.64 R8, [UR13+0x38] ;  /* 0x0000380dff087983 */ /* 0x000ee60008100a00 */
[----:B------:R-:W-:-:S05]  /*c590*/  IADD3.X R21, R37, UR17, RZ, P0, !PT ;  /* 0x0000001125157c10 */ /* 0x000fca00087fe4ff */
[----:B------:R-:W3:Y:S01]  /*c5a0*/  LDG.E.64 R6, desc[UR6][R20.64] ;  /* 0x0000000614067981 */ /* 0x000ee2000c1e1b00 */
[----:B------:R-:W-:Y:S02]  /*c5b0*/  IADD3 R15, R15, R0, RZ ;  /* 0x000000000f0f7210 */ /* 0x000fe40007ffe0ff */
[----:B------:R-:W-:-:S04]  /*c5c0*/  IADD3 R36, P0, R20, UR10, RZ ;  /* 0x0000000a14247c10 */ /* 0x000fc8000ff1e0ff */
[----:B------:R-:W-:Y:S01]  /*c5d0*/  IADD3.X R37, R21, UR17, RZ, P0, !PT ;  /* 0x0000001115257c10 */ /* 0x000fe200087fe4ff */
[----:B--2---:R-:W-:-:S04]  /*c5e0*/  IMAD R13, R13, R10, RZ ;  /* 0x0000000a0d0d7224 */ /* 0x004fc800078e02ff */
[C---:B------:R-:W-:Y:S02]  /*c5f0*/  IMAD R13, R12.reuse, R11, R13 ;  /* 0x0000000b0c0d7224 */ /* 0x040fe400078e020d */
[----:B------:R-:W-:-:S05]  /*c600*/  IMAD.WIDE.U32 R10, R12, R10, R14 ;  /* 0x0000000a0c0a7225 */ /* 0x000fca00078e000e */
[----:B------:R-:W-:Y:S01]  /*c610*/  IADD3 R11, R11, R13, RZ ;  /* 0x0000000d0b0b7210 */ /* 0x000fe20007ffe0ff */
[----:B----4-:R-:W-:Y:S01]  /*c620*/  IMAD R13, R17, R18, RZ ;  /* 0x00000012110d7224 */ /* 0x010fe200078e02ff */
[----:B------:R-:W-:-:S03]  /*c630*/  IADD3 R14, P0, R36, UR10, RZ ;  /* 0x0000000a240e7c10 */ /* 0x000fc6000ff1e0ff */
[C---:B------:R-:W-:Y:S02]  /*c640*/  IMAD R15, R16.reuse, R19, R13 ;  /* 0x00000013100f7224 */ /* 0x040fe400078e020d */
[----:B------:R-:W-:Y:S01]  /*c650*/  IMAD.WIDE.U32 R16, R16, R18, R10 ;  /* 0x0000001210107225 */ /* 0x000fe200078e000a */
[----:B------:R-:W2:Y:S04]  /*c660*/  LDL.64 R12, [UR13+0x40] ;  /* 0x0000400dff0c7983 */ /* 0x000ea80008100a00 */
[----:B------:R-:W2:Y:S01]  /*c670*/  LDG.E.64 R10, desc[UR6][R36.64] ;  /* 0x00000006240a7981 */ /* 0x000ea2000c1e1b00 */
[----:B------:R-:W-:Y:S01]  /*c680*/  IMAD.IADD R17, R17, 0x1, R15 ;  /* 0x0000000111117824 */ /* 0x000fe200078e020f */
[----:B------:R-:W-:Y:S01]  /*c690*/  IADD3.X R15, R37, UR17, RZ, P0, !PT ;  /* 0x00000011250f7c10 */ /* 0x000fe200087fe4ff */
[----:B---3--:R-:W-:-:S02]  /*c6a0*/  IMAD R7, R7, R8, RZ ;  /* 0x0000000807077224 */ /* 0x008fc400078e02ff */
[C---:B------:R-:W-:Y:S02]  /*c6b0*/  IMAD.WIDE.U32 R18, R6.reuse, R8, R16 ;  /* 0x0000000806127225 */ /* 0x040fe400078e0010 */
[----:B------:R-:W3:Y:S02]  /*c6c0*/  LDL.64 R16, [UR13+0x48] ;  /* 0x0000480dff107983 */ /* 0x000ee40008100a00 */
[----:B------:R-:W-:Y:S01]  /*c6d0*/  IMAD R0, R6, R9, R7 ;  /* 0x0000000906007224 */ /* 0x000fe200078e0207 */
[----:B------:R-:W-:Y:S01]  /*c6e0*/  IADD3 R6, P0, R14, UR10, RZ ;  /* 0x0000000a0e067c10 */ /* 0x000fe2000ff1e0ff */
[----:B------:R-:W3:Y:S03]  /*c6f0*/  LDG.E.64 R8, desc[UR6][R14.64] ;  /* 0x000000060e087981 */ /* 0x000ee6000c1e1b00 */
[----:B------:R-:W-:Y:S01]  /*c700*/  IADD3.X R7, R15, UR17, RZ, P0, !PT ;  /* 0x000000110f077c10 */ /* 0x000fe200087fe4ff */
[----:B------:R-:W4:Y:S04]  /*c710*/  LDL.64 R36, [UR13+0x50] ;  /* 0x0000500dff247983 */ /* 0x000f280008100a00 */
[----:B------:R0:W4:Y:S01]  /*c720*/  LDG.E.64 R20, desc[UR6][R6.64] ;  /* 0x0000000606147981 */ /* 0x000122000c1e1b00 */
[----:B------:R-:W-:-:S02]  /*c730*/  IADD3 R19, R19, R0, RZ ;  /* 0x0000000013137210 */ /* 0x000fc40007ffe0ff */
[----:B------:R-:W-:Y:S01]  /*c740*/  IADD3 R0, P2, R6, UR10, RZ ;  /* 0x0000000a06007c10 */ /* 0x000fe2000ff5e0ff */
[----:B------:R-:W-:Y:S01]  /*c750*/  UIADD3 UR9, UP1, UR9, -0x8, URZ ;  /* 0xfffffff809097890 */ /* 0x000fe2000ff3e03f */
[----:B------:R-:W-:Y:S01]  /*c760*/  PLOP3.LUT P0, PT, PT, PT, PT, 0x8, 0x0 ;  /* 0x000000000000781c */ /* 0x000fe20003f0e170 */
[----:B------:R-:W-:Y:S01]  /*c770*/  UIADD3 UR4, UP0, UR4, 0x8, URZ ;  /* 0x0000000804047890 */ /* 0x000fe2000ff1e03f */
[----:B0-----:R-:W-:Y:S01]  /*c780*/  IADD3.X R7, R7, UR17, RZ, P2, !PT ;  /* 0x0000001107077c10 */ /* 0x001fe200097fe4ff */
[----:B------:R-:W-:Y:S02]  /*c790*/  UIADD3.X UR12, UR12, -0x1, URZ, UP1, !UPT ;  /* 0xffffffff0c0c7890 */ /* 0x000fe40008ffe43f */
[----:B------:R-:W-:Y:S01]  /*c7a0*/  UIADD3.X UR5, URZ, UR5, URZ, UP0, !UPT ;  /* 0x000000053f057290 */ /* 0x000fe200087fe43f */
[----:B--2---:R-:W-:-:S04]  /*c7b0*/  IMAD R11, R11, R12, RZ ;  /* 0x0000000c0b0b7224 */ /* 0x004fc800078e02ff */
[C---:B------:R-:W-:Y:S02]  /*c7c0*/  IMAD R13, R10.reuse, R13, R11 ;  /* 0x0000000d0a0d7224 */ /* 0x040fe400078e020b */
[----:B------:R-:W-:-:S05]  /*c7d0*/  IMAD.WIDE.U32 R10, R10, R12, R18 ;  /* 0x0000000c0a0a7225 */ /* 0x000fca00078e0012 */
[----:B------:R-:W-:Y:S01]  /*c7e0*/  IADD3 R11, R11, R13, RZ ;  /* 0x0000000d0b0b7210 */ /* 0x000fe20007ffe0ff */
[----:B---3--:R-:W-:-:S04]  /*c7f0*/  IMAD R9, R9, R16, RZ ;  /* 0x0000001009097224 */ /* 0x008fc800078e02ff */
[C---:B------:R-:W-:Y:S02]  /*c800*/  IMAD R13, R8.reuse, R17, R9 ;  /* 0x00000011080d7224 */ /* 0x040fe400078e0209 */
[----:B------:R-:W-:-:S04]  /*c810*/  IMAD.WIDE.U32 R8, R8, R16, R10 ;  /* 0x0000001008087225 */ /* 0x000fc800078e000a */
[-C--:B----4-:R-:W-:Y:S02]  /*c820*/  IMAD R11, R21, R36.reuse, RZ ;  /* 0x00000024150b7224 */ /* 0x090fe400078e02ff */
[----:B------:R-:W-:Y:S02]  /*c830*/  IMAD.IADD R9, R9, 0x1, R13 ;  /* 0x0000000109097824 */ /* 0x000fe400078e020d */
[C---:B------:R-:W-:Y:S02]  /*c840*/  IMAD R11, R20.reuse, R37, R11 ;  /* 0x00000025140b7224 */ /* 0x040fe400078e020b */
[----:B------:R-:W-:-:S05]  /*c850*/  IMAD.WIDE.U32 R8, R20, R36, R8 ;  /* 0x0000002414087225 */ /* 0x000fca00078e0008 */
[----:B------:R-:W-:-:S07]  /*c860*/  IADD3 R9, R9, R11, RZ ;  /* 0x0000000b09097210 */ /* 0x000fce0007ffe0ff */
.L_x_1687:
[----:B------:R-:W-:-:S04]  /*c870*/  ISETP.NE.U32.AND P2, PT, RZ, UR9, PT ;  /* 0x00000009ff007c0c */ /* 0x000fc8000bf45070 */
[----:B------:R-:W-:-:S13]  /*c880*/  ISETP.NE.OR.EX P0, PT, RZ, UR12, P0, P2 ;  /* 0x0000000cff007c0c */ /* 0x000fda0008705720 */
[----:B------:R-:W-:Y:S05]  /*c890*/  @!P0 BRA `(.L_x_1683) ;  /* 0x0000000000a48947 */ /* 0x000fea0003800000 */
.L_x_1684:
[----:B------:R-:W-:Y:S01]  /*c8a0*/  ULEA UR13, UR4, UR14, 0x3 ;  /* 0x0000000e040d7291 */ /* 0x000fe2000f8e183f */
[----:B------:R-:W-:-:S05]  /*c8b0*/  MOV R6, R0 ;  /* 0x0000000000067202 */ /* 0x000fca0000000f00 */
        /* <DEDUP_REMOVED lines=8> */
[----:B------:R-:W-:-:S03]  /*c940*/  IADD3.X R13, R21, UR17, RZ, P0, !PT ;  /* 0x00000011150d7c10 */ /* 0x000fc600087fe4ff */
[----:B------:R-:W5:Y:S01]  /*c950*/  LDL.64 R36, [UR13+0x30] ;  /* 0x0000300dff247983 */ /* 0x000f620008100a00 */
[-C--:B--2---:R-:W-:Y:S02]  /*c960*/  IMAD R15, R15, R16.reuse, RZ ;  /* 0x000000100f0f7224 */ /* 0x084fe400078e02ff */
[----:B------:R-:W-:-:S04]  /*c970*/  IMAD.WIDE.U32 R8, R14, R16, R8 ;  /* 0x000000100e087225 */ /* 0x000fc800078e0008 */
[----:B------:R-:W-:Y:S02]  /*c980*/  IMAD R0, R14, R17, R15 ;  /* 0x000000110e007224 */ /* 0x000fe400078e020f */
[----:B------:R-:W3:Y:S01]  /*c990*/  LDG.E.64 R16, desc[UR6][R12.64] ;  /* 0x000000060c107981 */ /* 0x000ee2000c1e1b00 */
[----:B------:R-:W-:-:S04]  /*c9a0*/  IADD3 R14, P0, R12, UR10, RZ ;  /* 0x0000000a0c0e7c10 */ /* 0x000fc8000ff1e0ff */
[----:B------:R-:W-:-:S05]  /*c9b0*/  IADD3.X R15, R13, UR17, RZ, P0, !PT ;  /* 0x000000110d0f7c10 */ /* 0x000fca00087fe4ff */
[----:B------:R-:W5:Y:S01]  /*c9c0*/  LDG.E.64 R20, desc[UR6][R14.64] ;  /* 0x000000060e147981 */ /* 0x000f62000c1e1b00 */
[-C--:B----4-:R-:W-:Y:S02]  /*c9d0*/  IMAD R11, R11, R6.reuse, RZ ;  /* 0x000000060b0b7224 */ /* 0x090fe400078e02ff */
[----:B------:R-:W-:Y:S02]  /*c9e0*/  IMAD.IADD R9, R9, 0x1, R0 ;  /* 0x0000000109097824 */ /* 0x000fe400078e0200 */
[C---:B------:R-:W-:Y:S02]  /*c9f0*/  IMAD R11, R10.reuse, R7, R11 ;  /* 0x000000070a0b7224 */ /* 0x040fe400078e020b */
[----:B------:R-:W-:Y:S01]  /*ca00*/  IMAD.WIDE.U32 R6, R10, R6, R8 ;  /* 0x000000060a067225 */ /* 0x000fe200078e0008 */
[----:B------:R-:W-:-:S04]  /*ca10*/  UIADD3 UR9, UP0, UR9, -0x4, URZ ;  /* 0xfffffffc09097890 */ /* 0x000fc8000ff1e03f */
[----:B------:R-:W-:Y:S01]  /*ca20*/  IADD3 R7, R7, R11, RZ ;  /* 0x0000000b07077210 */ /* 0x000fe20007ffe0ff */
[----:B------:R-:W-:Y:S01]  /*ca30*/  UIADD3.X UR12, UR12, -0x1, URZ, UP0, !UPT ;  /* 0xffffffff0c0c7890 */ /* 0x000fe200087fe43f */
[----:B------:R-:W-:-:S05]  /*ca40*/  ISETP.NE.U32.AND P0, PT, RZ, UR9, PT ;  /* 0x00000009ff007c0c */ /* 0x000fca000bf05070 */
[----:B------:R-:W-:Y:S01]  /*ca50*/  ISETP.NE.AND.EX P0, PT, RZ, UR12, PT, P0 ;  /* 0x0000000cff007c0c */ /* 0x000fe2000bf05300 */
[----:B------:R-:W-:Y:S01]  /*ca60*/  UIADD3 UR4, UP0, UR4, 0x4, URZ ;  /* 0x0000000404047890 */ /* 0x000fe2000ff1e03f */
[----:B------:R-:W-:-:S03]  /*ca70*/  IADD3 R0, P2, R14, UR10, RZ ;  /* 0x0000000a0e007c10 */ /* 0x000fc6000ff5e0ff */
[----:B------:R-:W-:Y:S01]  /*ca80*/  UIADD3.X UR5, URZ, UR5, URZ, UP0, !UPT ;  /* 0x000000053f057290 */ /* 0x000fe200087fe43f */
[----:B---3--:R-:W-:-:S04]  /*ca90*/  IMAD R9, R17, R18, RZ ;  /* 0x0000001211097224 */ /* 0x008fc800078e02ff */
[C---:B------:R-:W-:Y:S02]  /*caa0*/  IMAD R9, R16.reuse, R19, R9 ;  /* 0x0000001310097224 */ /* 0x040fe400078e0209 */
[----:B------:R-:W-:-:S04]  /*cab0*/  IMAD.WIDE.U32 R16, R16, R18, R6 ;  /* 0x0000001210107225 */ /* 0x000fc800078e0006 */
[----:B-----5:R-:W-:Y:S01]  /*cac0*/  IMAD R7, R21, R36, RZ ;  /* 0x0000002415077224 */ /* 0x020fe200078e02ff */
[----:B------:R-:W-:-:S03]  /*cad0*/  IADD3 R17, R17, R9, RZ ;  /* 0x0000000911117210 */ /* 0x000fc60007ffe0ff */
[C---:B------:R-:W-:Y:S02]  /*cae0*/  IMAD R7, R20.reuse, R37, R7 ;  /* 0x0000002514077224 */ /* 0x040fe400078e0207 */
[----:B------:R-:W-:-:S04]  /*caf0*/  IMAD.WIDE.U32 R8, R20, R36, R16 ;  /* 0x0000002414087225 */ /* 0x000fc800078e0010 */
[----:B------:R-:W-:Y:S01]  /*cb00*/  IMAD.IADD R9, R9, 0x1, R7 ;  /* 0x0000000109097824 */ /* 0x000fe200078e0207 */
[----:B------:R-:W-:Y:S01]  /*cb10*/  IADD3.X R7, R15, UR17, RZ, P2, !PT ;  /* 0x000000110f077c10 */ /* 0x000fe200097fe4ff */
[----:B------:R-:W-:Y:S06]  /*cb20*/  @P0 BRA `(.L_x_1684) ;  /* 0xfffffffc005c0947 */ /* 0x000fec000383ffff */
.L_x_1683:
        /* <DEDUP_REMOVED lines=8> */
[----:B0-----:R-:W-:-:S03]  /*cbb0*/  IMAD R0, R6, UR5, RZ ;  /* 0x0000000506007c24 */ /* 0x001fc6000f8e02ff */
[----:B------:R-:W-:-:S04]  /*cbc0*/  IMAD.WIDE.U32 R12, R6, UR4, R4 ;  /* 0x00000004060c7c25 */ /* 0x000fc8000f8e0004 */
[----:B------:R-:W-:Y:S01]  /*cbd0*/  IMAD R15, R7, UR4, R0 ;  /* 0x00000004070f7c24 */ /* 0x000fe2000f8e0200 */
[----:B------:R-:W-:Y:S02]  /*cbe0*/  LEA R10, P0, R12, UR10, 0x3 ;  /* 0x0000000a0c0a7c11 */ /* 0x000fe4000f8018ff */
[----:B------:R-:W-:Y:S01]  /*cbf0*/  MOV R0, UR4 ;  /* 0x0000000400007c02 */ /* 0x000fe20008000f00 */
[----:B------:R-:W-:-:S03]  /*cc00*/  IMAD.IADD R11, R13, 0x1, R15 ;  /* 0x000000010d0b7824 */ /* 0x000fc600078e020f */
[----:B------:R-:W-:Y:S02]  /*cc10*/  LEA R0, R0, R1, 0x3 ;  /* 0x0000000100007211 */ /* 0x000fe400078e18ff */
[----:B------:R-:W-:-:S03]  /*cc20*/  LEA.HI.X R11, R12, UR11, R11, 0x3, P0 ;  /* 0x0000000b0c0b7c11 */ /* 0x000fc600080f1c0b */
[----:B------:R-:W2:Y:S04]  /*cc30*/  LDL.64 R12, [R0+0x18] ;  /* 0x00001800000c7983 */ /* 0x000ea80000100a00 */
        /* <DEDUP_REMOVED lines=10> */
[----:B------:R-:W-:Y:S01]  /*cce0*/  IMAD.U32 R10, RZ, RZ, UR12 ;  /* 0x0000000cff0a7e24 */ /* 0x000fe2000f8e00ff */
[----:B------:R-:W-:Y:S02]  /*ccf0*/  MOV R11, UR13 ;  /* 0x0000000d000b7c02 */ /* 0x000fe40008000f00 */
[----:B------:R-:W-:Y:S01]  /*cd00*/  ISETP.NE.AND.EX P0, PT, RZ, RZ, PT, P0 ;  /* 0x000000ffff00720c */ /* 0x000fe20003f05300 */
[----:B------:R-:W-:-:S03]  /*cd10*/  IMAD.WIDE.U32 R10, R6, UR4, R10 ;  /* 0x00000004060a7c25 */ /* 0x000fc6000f8e000a */
        /* <DEDUP_REMOVED lines=19> */
.L_x_1682:
[----:B------:R-:W-:Y:S05]  /*ce50*/  BSYNC B0 ;  /* 0x0000000000007941 */ /* 0x000fea0003800000 */
.L_x_1681:
[----:B-1----:R-:W0:Y:S01]  /*ce60*/  S2R R4, SR_TID.X ;  /* 0x0000000000047919 */ /* 0x002e220000002100 */
[----:B------:R-:W-:Y:S01]  /*ce70*/  ULDC UR4, c[0x0][0x210] ;  /* 0x0000840000047ab9 */ /* 0x000fe20000000800 */
[----:B------:R-:W-:Y:S01]  /*ce80*/  BSSY B0, `(.L_x_1688) ;  /* 0x0000166000007945 */ /* 0x000fe20003800000 */
[----:B------:R-:W-:Y:S01]  /*ce90*/  UIADD3 UR4, -UR8, UR4, URZ ;  /* 0x0000000408047290 */ /* 0x000fe2000fffe13f */
[----:B------:R-:W-:Y:S01]  /*cea0*/  IMAD.MOV.U32 R2, RZ, RZ, R8 ;  /* 0x000000ffff027224 */ /* 0x000fe200078e0008 */
[----:B------:R-:W-:Y:S02]  /*ceb0*/  MOV R3, R9 ;  /* 0x0000000900037202 */ /* 0x000fe40000000f00 */
[----:B0-----:R-:W-:-:S04]  /*cec0*/  IADD3 R0, R4, 0x80, RZ ;  /* 0x0000008004007810 */ /* 0x001fc80007ffe0ff */
[----:B------:R-:W-:-:S13]  /*ced0*/  ISETP.GE.AND P0, PT, R0, UR4, PT ;  /* 0x0000000400007c0c */ /* 0x000fda000bf06270 */
[----:B------:R-:W-:Y:S05]  /*cee0*/  @P0 BRA `(.L_x_1689) ;  /* 0x00000014007c0947 */ /* 0x000fea0003800000 */
[----:B------:R-:W-:Y:S01]  /*cef0*/  ULDC.64 UR10, c[0x0][0x228] ;  /* 0x00008a00000a7ab9 */ /* 0x000fe20000000a00 */
[----:B------:R-:W-:Y:S01]  /*cf00*/  ULDC.64 UR4, c[0x0][0x220] ;  /* 0x0000880000047ab9 */ /* 0x000fe20000000a00 */
[----:B------:R-:W-:Y:S01]  /*cf10*/  UISETP.GE.U32.AND UP0, UPT, UR10, 0x1, UPT ;  /* 0x000000010a00788c */ /* 0x000fe2000bf06070 */
[----:B-----5:R-:W-:Y:S01]  /*cf20*/  IMAD R5, R23, UR4, RZ ;  /* 0x0000000417057c24 */ /* 0x020fe2000f8e02ff */
        /* <DEDUP_REMOVED lines=8> */
[----:B------:R-:W-:Y:S01]  /*cfb0*/  ULOP3.LUT UR9, UR10, 0x3, URZ, 0xc0, !UPT ;  /* 0x000000030a097892 */ /* 0x000fe2000f8ec03f */
[----:B------:R-:W-:Y:S01]  /*cfc0*/  CS2R R10, SRZ ;  /* 0x00000000000a7805 */ /* 0x000fe2000001ff00 */
[----:B------:R-:W-:Y:S02]  /*cfd0*/  UIADD3.X UR5, UR11, -0x1, URZ, UP0, !UPT ;  /* 0xffffffff0b057890 */ /* 0x000fe400087fe43f */
        /* <DEDUP_REMOVED lines=8> */
[----:B------:R-:W-:Y:S01]  /*d060*/  ULDC.64 UR4, c[0x0][0x218] ;  /* 0x0000860000047ab9 */ /* 0x000fe20000000a00 */
[----:B------:R-:W-:Y:S02]  /*d070*/  USHF.L.U32 UR17, UR17, 0x3, URZ ;  /* 0x0000000311117899 */ /* 0x000fe4000800063f */
[----:B------:R-:W-:Y:S02]  /*d080*/  UIADD3.X UR12, UR11, -0x1, URZ, UP0, !UPT ;  /* 0xffffffff0b0c7890 */ /* 0x000fe400087fe43f */
[----:B------:R-:W-:Y:S01]  /*d090*/  ISETP.LT.U32.AND P0, PT, RZ, UR9, PT ;  /* 0x00000009ff007c0c */ /* 0x000fe2000bf01070 */
[----:B------:R-:W-:-:S03]  /*d0a0*/  UIMAD.WIDE.U32 UR10, UR16, 0x8, URZ ;  /* 0x00000008100a78a5 */ /* 0x000fc6000f8e003f */
[----:B------:R-:W-:Y:S01]  /*d0b0*/  IMAD.U32 R0, RZ, RZ, UR12 ;  /* 0x0000000cff007e24 */ /* 0x000fe2000f8e00ff */
[----:B------:R-:W-:-:S04]  /*d0c0*/  UIADD3 UR17, UR11, UR17, URZ ;  /* 0x000000110b117290 */ /* 0x000fc8000fffe03f */
        /* <DEDUP_REMOVED lines=12> */
.L_x_1693:
[----:B------:R-:W-:Y:S01]  /*d190*/  ULEA UR13, UR4, UR14, 0x3 ;  /* 0x0000000e040d7291 */ /* 0x000fe2000f8e183f */
[----:B------:R-:W-:Y:S02]  /*d1a0*/  MOV R18, R0 ;  /* 0x0000000000127202 */ /* 0x000fe40000000f00 */
[----:B------:R-:W-:Y:S02]  /*d1b0*/  MOV R19, R5 ;  /* 0x0000000500137202 */ /* 0x000fe40000000f00 */
        /* <DEDUP_REMOVED lines=23> */
[----:B------:R-:W-:-:S05]  /*d330*/  IADD3.X R23, R21, UR17, RZ, P2, !PT ;  /* 0x0000001115177c10 */ /* 0x000fca00097fe4ff */
[----:B------:R-:W4:Y:S01]  /*d340*/  LDG.E.64 R12, desc[UR6][R22.64] ;  /* 0x00000006160c7981 */ /* 0x000f22000c1e1b00 */
[-C--:B--2---:R-:W-:Y:S02]  /*d350*/  IMAD R5, R19, R10.reuse, RZ ;  /* 0x0000000a13057224 */ /* 0x084fe400078e02ff */
[----:B------:R-:W-:-:S04]  /*d360*/  IMAD.WIDE.U32 R36, R18, R10, R36 ;  /* 0x0000000a12247225 */ /* 0x000fc800078e0024 */
[----:B------:R-:W-:Y:S02]  /*d370*/  IMAD R0, R18, R11, R5 ;  /* 0x0000000b12007224 */ /* 0x000fe400078e0205 */
[----:B------:R-:W4:Y:S01]  /*d380*/  LDL.64 R10, [UR13+0x38] ;  /* 0x0000380dff0a7983 */ /* 0x000f220008100a00 */
[----:B------:R-:W-:Y:S02]  /*d390*/  IADD3 R18, P2, R22, UR10, RZ ;  /* 0x0000000a16127c10 */ /* 0x000fe4000ff5e0ff */
[----:B------:R-:W-:Y:S02]  /*d3a0*/  IADD3 R37, R37, R0, RZ ;  /* 0x0000000025257210 */ /* 0x000fe40007ffe0ff */
[----:B------:R-:W-:Y:S01]  /*d3b0*/  IADD3.X R19, R23, UR17, RZ, P2, !PT ;  /* 0x0000001117137c10 */ /* 0x000fe200097fe4ff */
[-C--:B---3--:R-:W-:Y:S02]  /*d3c0*/  IMAD R5, R17, R14.reuse, RZ ;  /* 0x0000000e11057224 */ /* 0x088fe400078e02ff */
[----:B------:R-:W-:-:S04]  /*d3d0*/  IMAD.WIDE.U32 R36, R16, R14, R36 ;  /* 0x0000000e10247225 */ /* 0x000fc800078e0024 */
[----:B------:R-:W-:Y:S02]  /*d3e0*/  IMAD R0, R16, R15, R5 ;  /* 0x0000000f10007224 */ /* 0x000fe400078e0205 */
[----:B------:R-:W2:Y:S04]  /*d3f0*/  LDL.64 R14, [UR13+0x40] ;  /* 0x0000400dff0e7983 */ /* 0x000ea80008100a00 */
[----:B------:R0:W2:Y:S01]  /*d400*/  LDG.E.64 R16, desc[UR6][R18.64] ;  /* 0x0000000612107981 */ /* 0x0000a2000c1e1b00 */
[----:B------:R-:W-:Y:S01]  /*d410*/  IADD3 R20, P2, R18, UR10, RZ ;  /* 0x0000000a12147c10 */ /* 0x000fe2000ff5e0ff */
[----:B------:R-:W-:-:S03]  /*d420*/  IMAD.IADD R37, R37, 0x1, R0 ;  /* 0x0000000125257824 */ /* 0x000fc600078e0200 */
[----:B------:R-:W-:Y:S02]  /*d430*/  IADD3.X R21, R19, UR17, RZ, P2, !PT ;  /* 0x0000001113157c10 */ /* 0x000fe400097fe4ff */
[----:B0-----:R-:W-:-:S04]  /*d440*/  IADD3 R18, P2, R20, UR10, RZ ;  /* 0x0000000a14127c10 */ /* 0x001fc8000ff5e0ff */
[----:B------:R-:W-:Y:S01]  /*d450*/  IADD3.X R19, R21, UR17, RZ, P2, !PT ;  /* 0x0000001115137c10 */ /* 0x000fe200097fe4ff */
[-C--:B----4-:R-:W-:Y:S02]  /*d460*/  IMAD R5, R13, R10.reuse, RZ ;  /* 0x0000000a0d057224 */ /* 0x090fe400078e02ff */
[----:B------:R-:W-:-:S04]  /*d470*/  IMAD.WIDE.U32 R22, R12, R10, R36 ;  /* 0x0000000a0c167225 */ /* 0x000fc800078e0024 */
[----:B------:R-:W-:Y:S02]  /*d480*/  IMAD R0, R12, R11, R5 ;  /* 0x0000000b0c007224 */ /* 0x000fe400078e0205 */
[----:B------:R-:W3:Y:S04]  /*d490*/  LDL.64 R10, [UR13+0x48] ;  /* 0x0000480dff0a7983 */ /* 0x000ee80008100a00 */
[----:B------:R0:W3:Y:S01]  /*d4a0*/  LDG.E.64 R12, desc[UR6][R20.64] ;  /* 0x00000006140c7981 */ /* 0x0000e2000c1e1b00 */
[----:B------:R-:W-:Y:S01]  /*d4b0*/  IADD3 R23, R23, R0, RZ ;  /* 0x0000000017177210 */ /* 0x000fe20007ffe0ff */
        /* <DEDUP_REMOVED lines=36> */
[----:B------:R-:W2:Y:S01]  /*d700*/  LDG.E.64 R16, desc[UR6][R18.64] ;  /* 0x0000000612107981 */ /* 0x000ea2000c1e1b00 */
[----:B0-----:R-:W-:Y:S01]  /*d710*/  IADD3 R20, P2, R18, UR10, RZ ;  /* 0x0000000a12147c10 */ /* 0x001fe2000ff5e0ff */
[----:B------:R-:W-:-:S03]  /*d720*/  IMAD.IADD R23, R23, 0x1, R0 ;  /* 0x0000000117177824 */ /* 0x000fc600078e0200 */
[----:B------:R-:W-:Y:S02]  /*d730*/  IADD3.X R21, R19, UR17, RZ, P2, !PT ;  /* 0x0000001113157c10 */ /* 0x000fe400097fe4ff */
[----:B------:R-:W4:Y:S01]  /*d740*/  LDL.64 R18, [UR13+0x88] ;  /* 0x0000880dff127983 */ /* 0x000f220008100a00 */
[-C--:B---3--:R-:W-:Y:S02]  /*d750*/  IMAD R5, R13, R10.reuse, RZ ;  /* 0x0000000a0d057224 */ /* 0x088fe400078e02ff */
[----:B------:R-:W-:Y:S01]  /*d760*/  IMAD.WIDE.U32 R36, R12, R10, R22 ;  /* 0x0000000a0c247225 */ /* 0x000fe200078e0016 */
[----:B------:R-:W-:-:S03]  /*d770*/  IADD3 R22, P2, R20, UR10, RZ ;  /* 0x0000000a14167c10 */ /* 0x000fc6000ff5e0ff */
[----:B------:R-:W-:Y:S02]  /*d780*/  IMAD R0, R12, R11, R5 ;  /* 0x0000000b0c007224 */ /* 0x000fe400078e0205 */
[----:B------:R-:W3:Y:S04]  /*d790*/  LDL.64 R10, [UR13+0x78] ;  /* 0x0000780dff0a7983 */ /* 0x000ee80008100a00 */
[----:B------:R0:W3:Y:S01]  /*d7a0*/  LDG.E.64 R12, desc[UR6][R20.64] ;  /* 0x00000006140c7981 */ /* 0x0000e2000c1e1b00 */
[----:B------:R-:W-:Y:S02]  /*d7b0*/  IADD3 R37, R37, R0, RZ ;  /* 0x0000000025257210 */ /* 0x000fe40007ffe0ff */
[----:B------:R-:W-:Y:S01]  /*d7c0*/  IADD3.X R23, R21, UR17, RZ, P2, !PT ;  /* 0x0000001115177c10 */ /* 0x000fe200097fe4ff */
[----:B--2---:R-:W-:-:S02]  /*d7d0*/  IMAD R5, R17, R14, RZ ;  /* 0x0000000e11057224 */ /* 0x004fc400078e02ff */
        /* <DEDUP_REMOVED lines=8> */
[----:B------:R-:W-:-:S04]  /*d860*/  IMAD.WIDE.U32 R36, R12, R10, R36 ;  /* 0x0000000a0c247225 */ /* 0x000fc800078e0024 */
[----:B------:R-:W-:Y:S02]  /*d870*/  IMAD R5, R12, R11, R5 ;  /* 0x0000000b0c057224 */ /* 0x000fe400078e0205 */
[----:B------:R-:W4:Y:S01]  /*d880*/  LDG.E.64 R10, desc[UR6][R20.64] ;  /* 0x00000006140a7981 */ /* 0x000f22000c1e1b00 */
        /* <DEDUP_REMOVED lines=17> */
[----:B----4-:R-:W-:-:S04]  /*d9a0*/  IMAD R5, R11, R18, RZ ;  /* 0x000000120b057224 */ /* 0x010fc800078e02ff */
[C---:B------:R-:W-:Y:S02]  /*d9b0*/  IMAD R5, R10.reuse, R19, R5 ;  /* 0x000000130a057224 */ /* 0x040fe400078e0205 */
[----:B------:R-:W-:-:S05]  /*d9c0*/  IMAD.WIDE.U32 R10, R10, R18, R36 ;  /* 0x000000120a0a7225 */ /* 0x000fca00078e0024 */
[----:B------:R-:W-:Y:S01]  /*d9d0*/  IADD3 R11, R11, R5, RZ ;  /* 0x000000050b0b7210 */ /* 0x000fe20007ffe0ff */
[-C--:B--2---:R-:W-:Y:S02]  /*d9e0*/  IMAD R5, R15, R16.reuse, RZ ;  /* 0x000000100f057224 */ /* 0x084fe400078e02ff */
[----:B------:R-:W-:-:S04]  /*d9f0*/  IMAD.WIDE.U32 R10, R14, R16, R10 ;  /* 0x000000100e0a7225 */ /* 0x000fc800078e000a */
[----:B------:R-:W-:-:S04]  /*da00*/  IMAD R5, R14, R17, R5 ;  /* 0x000000110e057224 */ /* 0x000fc800078e0205 */
[----:B------:R-:W-:Y:S01]  /*da10*/  IMAD.IADD R11, R11, 0x1, R5 ;  /* 0x000000010b0b7824 */ /* 0x000fe200078e0205 */
[----:B------:R-:W-:Y:S01]  /*da20*/  IADD3.X R5, R13, UR17, RZ, P2, !PT ;  /* 0x000000110d057c10 */ /* 0x000fe200097fe4ff */
[----:B------:R-:W-:Y:S06]  /*da30*/  @P3 BRA `(.L_x_1693) ;  /* 0xfffffff400d43947 */ /* 0x000fec000383ffff */
.L_x_1692:
[----:B------:R-:W-:-:S04]  /*da40*/  UISETP.GT.U32.AND UP0, UPT, UR9, 0x4, UPT ;  /* 0x000000040900788c */ /* 0x000fc8000bf04070 */
[----:B------:R-:W-:-:S06]  /*da50*/  UISETP.GT.AND.EX UP0, UPT, UR12, URZ, UPT, UP0 ;  /* 0x0000003f0c00728c */ /* 0x000fcc000bf04300 */
[----:B------:R-:W-:-:S13]  /*da60*/  PLOP3.LUT P2, PT, PT, PT, UP0, 0x80, 0x0 ;  /* 0x000000000000781c */ /* 0x000fda0003f4f008 */
[----:B------:R-:W-:Y:S05]  /*da70*/  @!P2 BRA `(.L_x_1694) ;  /* 0x000000040020a947 */ /* 0x000fea0003800000 */
        /* <DEDUP_REMOVED lines=8> */
[----:B------:R0:W3:Y:S01]  /*db00*/  LDG.E.64 R18, desc[UR6][R36.64] ;  /* 0x0000000624127981 */ /* 0x0000e2000c1e1b00 */
[----:B------:R-:W-:-:S04]  /*db10*/  IADD3 R16, P0, R36, UR10, RZ ;  /* 0x0000000a24107c10 */ /* 0x000fc8000ff1e0ff */
[----:B------:R-:W-:Y:S02]  /*db20*/  IADD3.X R17, R37, UR17, RZ, P0, !PT ;  /* 0x0000001125117c10 */ /* 0x000fe400087fe4ff */
[----:B0-----:R-:W-:-:S04]  /*db30*/  IADD3 R36, P0, R16, UR10, RZ ;  /* 0x0000000a10247c10 */ /* 0x001fc8000ff1e0ff */
[----:B------:R-:W-:Y:S01]  /*db40*/  IADD3.X R37, R17, UR17, RZ, P0, !PT ;  /* 0x0000001111257c10 */ /* 0x000fe200087fe4ff */
[-C--:B--2---:R-:W-:Y:S02]  /*db50*/  IMAD R5, R13, R14.reuse, RZ ;  /* 0x0000000e0d057224 */ /* 0x084fe400078e02ff */
[C---:B------:R-:W-:Y:S02]  /*db60*/  IMAD.WIDE.U32 R22, R12.reuse, R14, R10 ;  /* 0x0000000e0c167225 */ /* 0x040fe400078e000a */
[----:B------:R-:W2:Y:S02]  /*db70*/  LDL.64 R10, [UR13+0x28] ;  /* 0x0000280dff0a7983 */ /* 0x000ea40008100a00 */
[----:B------:R-:W-:Y:S02]  /*db80*/  IMAD R5, R12, R15, R5 ;  /* 0x0000000f0c057224 */ /* 0x000fe400078e0205 */
[----:B------:R-:W2:Y:S02]  /*db90*/  LDG.E.64 R12, desc[UR6][R16.64] ;  /* 0x00000006100c7981 */ /* 0x000ea4000c1e1b00 */
[----:B------:R-:W-:-:S02]  /*dba0*/  IMAD.IADD R23, R23, 0x1, R5 ;  /* 0x0000000117177824 */ /* 0x000fc400078e0205 */
[-C--:B---3--:R-:W-:Y:S01]  /*dbb0*/  IMAD R5, R19, R20.reuse, RZ ;  /* 0x0000001413057224 */ /* 0x088fe200078e02ff */
[----:B------:R-:W3:Y:S03]  /*dbc0*/  LDL.64 R14, [UR13+0x30] ;  /* 0x0000300dff0e7983 */ /* 0x000ee60008100a00 */
[C---:B------:R-:W-:Y:S02]  /*dbd0*/  IMAD R0, R18.reuse, R21, R5 ;  /* 0x0000001512007224 */ /* 0x040fe400078e0205 */
[----:B------:R-:W-:Y:S01]  /*dbe0*/  IMAD.WIDE.U32 R20, R18, R20, R22 ;  /* 0x0000001412147225 */ /* 0x000fe200078e0016 */
[----:B------:R-:W4:Y:S04]  /*dbf0*/  LDL.64 R16, [UR13+0x38] ;  /* 0x0000380dff107983 */ /* 0x000f280008100a00 */
[----:B------:R-:W3:Y:S01]  /*dc00*/  LDG.E.64 R18, desc[UR6][R36.64] ;  /* 0x0000000624127981 */ /* 0x000ee2000c1e1b00 */
[----:B------:R-:W-:-:S02]  /*dc10*/  IADD3 R22, P0, R36, UR10, RZ ;  /* 0x0000000a24167c10 */ /* 0x000fc4000ff1e0ff */
[----:B------:R-:W-:Y:S02]  /*dc20*/  IADD3 R21, R21, R0, RZ ;  /* 0x0000000015157210 */ /* 0x000fe40007ffe0ff */
[----:B------:R-:W-:Y:S01]  /*dc30*/  IADD3.X R23, R37, UR17, RZ, P0, !PT ;  /* 0x0000001125177c10 */ /* 0x000fe200087fe4ff */
[----:B--2---:R-:W-:-:S04]  /*dc40*/  IMAD R5, R13, R10, RZ ;  /* 0x0000000a0d057224 */ /* 0x004fc800078e02ff */
[C---:B------:R-:W-:Y:S02]  /*dc50*/  IMAD R0, R12.reuse, R11, R5 ;  /* 0x0000000b0c007224 */ /* 0x040fe400078e0205 */
[----:B------:R-:W-:Y:S02]  /*dc60*/  IMAD.WIDE.U32 R10, R12, R10, R20 ;  /* 0x0000000a0c0a7225 */ /* 0x000fe400078e0014 */
[----:B------:R0:W4:Y:S03]  /*dc70*/  LDG.E.64 R20, desc[UR6][R22.64] ;  /* 0x0000000616147981 */ /* 0x000126000c1e1b00 */
[----:B------:R-:W-:Y:S01]  /*dc80*/  IADD3 R11, R11, R0, RZ ;  /* 0x000000000b0b7210 */ /* 0x000fe20007ffe0ff */
[----:B---3--:R-:W-:Y:S01]  /*dc90*/  IMAD R5, R19, R14, RZ ;  /* 0x0000000e13057224 */ /* 0x008fe200078e02ff */
[----:B0-----:R-:W-:-:S03]  /*dca0*/  IADD3 R22, P0, R22, UR10, RZ ;  /* 0x0000000a16167c10 */ /* 0x001fc6000ff1e0ff */
[C---:B------:R-:W-:Y:S01]  /*dcb0*/  IMAD R0, R18.reuse, R15, R5 ;  /* 0x0000000f12007224 */ /* 0x040fe200078e0205 */
[----:B------:R-:W-:Y:S01]  /*dcc0*/  IADD3.X R23, R23, UR17, RZ, P0, !PT ;  /* 0x0000001117177c10 */ /* 0x000fe200087fe4ff */
[----:B------:R-:W-:Y:S02]  /*dcd0*/  IMAD.WIDE.U32 R14, R18, R14, R10 ;  /* 0x0000000e120e7225 */ /* 0x000fe400078e000a */
[----:B------:R-:W2:Y:S04]  /*dce0*/  LDL.64 R10, [UR13+0x40] ;  /* 0x0000400dff0a7983 */ /* 0x000ea80008100a00 */
[----:B------:R-:W2:Y:S01]  /*dcf0*/  LDG.E.64 R12, desc[UR6][R22.64] ;  /* 0x00000006160c7981 */ /* 0x000ea2000c1e1b00 */
[----:B------:R-:W-:Y:S01]  /*dd00*/  IADD3 R36, P0, R22, UR10, RZ ;  /* 0x0000000a16247c10 */ /* 0x000fe2000ff1e0ff */
[----:B------:R-:W-:-:S02]  /*dd10*/  IMAD.IADD R15, R15, 0x1, R0 ;  /* 0x000000010f0f7824 */ /* 0x000fc400078e0200 */
[----:B------:R-:W3:Y:S01]  /*dd20*/  LDL.64 R18, [UR13+0x48] ;  /* 0x0000480dff127983 */ /* 0x000ee20008100a00 */
[----:B------:R-:W-:Y:S01]  /*dd30*/  IADD3.X R37, R23, UR17, RZ, P0, !PT ;  /* 0x0000001117257c10 */ /* 0x000fe200087fe4ff */
[----:B----4-:R-:W-:-:S04]  /*dd40*/  IMAD R5, R21, R16, RZ ;  /* 0x0000001015057224 */ /* 0x010fc800078e02ff */
[C---:B------:R-:W-:Y:S02]  /*dd50*/  IMAD R5, R20.reuse, R17, R5 ;  /* 0x0000001114057224 */ /* 0x040fe400078e0205 */
[----:B------:R-:W-:Y:S01]  /*dd60*/  IMAD.WIDE.U32 R20, R20, R16, R14 ;  /* 0x0000001014147225 */ /* 0x000fe200078e000e */
[----:B------:R-:W-:Y:S01]  /*dd70*/  IADD3 R14, P0, R36, UR10, RZ ;  /* 0x0000000a240e7c10 */ /* 0x000fe2000ff1e0ff */
[----:B------:R-:W3:Y:S03]  /*dd80*/  LDG.E.64 R16, desc[UR6][R36.64] ;  /* 0x0000000624107981 */ /* 0x000ee6000c1e1b00 */
[----:B------:R-:W-:Y:S02]  /*dd90*/  IADD3 R21, R21, R5, RZ ;  /* 0x0000000515157210 */ /* 0x000fe40007ffe0ff */
[----:B------:R-:W-:Y:S01]  /*dda0*/  IADD3.X R15, R37, UR17, RZ, P0, !PT ;  /* 0x00000011250f7c10 */ /* 0x000fe200087fe4ff */
[----:B--2---:R-:W-:-:S02]  /*ddb0*/  IMAD R5, R13, R10, RZ ;  /* 0x0000000a0d057224 */ /* 0x004fc400078e02ff */
        /* <DEDUP_REMOVED lines=11> */
[----:B---3--:R-:W-:-:S04]  /*de70*/  IMAD R5, R17, R18, RZ ;  /* 0x0000001211057224 */ /* 0x008fc800078e02ff */
[C---:B------:R-:W-:Y:S02]  /*de80*/  IMAD R5, R16.reuse, R19, R5 ;  /* 0x0000001310057224 */ /* 0x040fe400078e0205 */
[----:B------:R-:W-:-:S04]  /*de90*/  IMAD.WIDE.U32 R16, R16, R18, R20 ;  /* 0x0000001210107225 */ /* 0x000fc800078e0014 */
[----:B------:R-:W-:Y:S02]  /*dea0*/  IMAD.IADD R17, R17, 0x1, R5 ;  /* 0x0000000111117824 */ /* 0x000fe400078e0205 */
[----:B--2---:R-:W-:-:S04]  /*deb0*/  IMAD R11, R11, R12, RZ ;  /* 0x0000000c0b0b7224 */ /* 0x004fc800078e02ff */
[C---:B------:R-:W-:Y:S02]  /*dec0*/  IMAD R5, R10.reuse, R13, R11 ;  /* 0x0000000d0a057224 */ /* 0x040fe400078e020b */
[----:B------:R-:W-:-:S05]  /*ded0*/  IMAD.WIDE.U32 R10, R10, R12, R16 ;  /* 0x0000000c0a0a7225 */ /* 0x000fca00078e0010 */
[----:B------:R-:W-:Y:S02]  /*dee0*/  IADD3 R11, R11, R5, RZ ;  /* 0x000000050b0b7210 */ /* 0x000fe40007ffe0ff */
[----:B------:R-:W-:-:S07]  /*def0*/  IADD3.X R5, R15, UR17, RZ, P2, !PT ;  /* 0x000000110f057c10 */ /* 0x000fce00097fe4ff */
.L_x_1694:
[----:B------:R-:W-:-:S04]  /*df00*/  ISETP.NE.U32.AND P2, PT, RZ, UR9, PT ;  /* 0x00000009ff007c0c */ /* 0x000fc8000bf45070 */
[----:B------:R-:W-:-:S13]  /*df10*/  ISETP.NE.OR.EX P0, PT, RZ, UR12, P0, P2 ;  /* 0x0000000cff007c0c */ /* 0x000fda0008705720 */
[----:B------:R-:W-:Y:S05]  /*df20*/  @!P0 BRA `(.L_x_1690) ;  /* 0x0000000000a88947 */ /* 0x000fea0003800000 */
.L_x_1691:
        /* <DEDUP_REMOVED lines=9> */
[----:B------:R-:W-:-:S03]  /*dfc0*/  IADD3 R20, P0, R36, UR10, RZ ;  /* 0x0000000a24147c10 */ /* 0x000fc6000ff1e0ff */
[----:B------:R-:W4:Y:S01]  /*dfd0*/  LDL.64 R22, [UR13+0x28] ;  /* 0x0000280dff167983 */ /* 0x000f220008100a00 */
[----:B------:R-:W-:Y:S01]  /*dfe0*/  IADD3.X R21, R37, UR17, RZ, P0, !PT ;  /* 0x0000001125157c10 */ /* 0x000fe200087fe4ff */
[-C--:B--2---:R-:W-:Y:S02]  /*dff0*/  IMAD R5, R15, R12.reuse, RZ ;  /* 0x0000000c0f057224 */ /* 0x084fe400078e02ff */
[----:B------:R-:W-:Y:S01]  /*e000*/  IMAD.WIDE.U32 R10, R14, R12, R10 ;  /* 0x0000000c0e0a7225 */ /* 0x000fe200078e000a */
[----:B------:R-:W-:-:S03]  /*e010*/  IADD3 R12, P0, R20, UR10, RZ ;  /* 0x0000000a140c7c10 */ /* 0x000fc6000ff1e0ff */
[----:B------:R-:W-:Y:S02]  /*e020*/  IMAD R5, R14, R13, R5 ;  /* 0x0000000d0e057224 */ /* 0x000fe400078e0205 */
[----:B------:R-:W4:Y:S01]  /*e030*/  LDG.E.64 R14, desc[UR6][R20.64] ;  /* 0x00000006140e7981 */ /* 0x000f22000c1e1b00 */
[----:B------:R-:W-:Y:S02]  /*e040*/  IADD3.X R13, R21, UR17, RZ, P0, !PT ;  /* 0x00000011150d7c10 */ /* 0x000fe400087fe4ff */
[----:B------:R-:W-:Y:S01]  /*e050*/  IADD3 R11, R11, R5, RZ ;  /* 0x000000050b0b7210 */ /* 0x000fe20007ffe0ff */
[----:B---3--:R-:W-:-:S04]  /*e060*/  IMAD R5, R19, R16, RZ ;  /* 0x0000001013057224 */ /* 0x008fc800078e02ff */
[C---:B------:R-:W-:Y:S02]  /*e070*/  IMAD R0, R18.reuse, R17, R5 ;  /* 0x0000001112007224 */ /* 0x040fe400078e0205 */
[----:B------:R-:W-:Y:S02]  /*e080*/  IMAD.WIDE.U32 R18, R18, R16, R10 ;  /* 0x0000001012127225 */ /* 0x000fe400078e000a */
[----:B------:R-:W2:Y:S04]  /*e090*/  LDL.64 R16, [UR13+0x30] ;  /* 0x0000300dff107983 */ /* 0x000ea80008100a00 */
[----:B------:R-:W2:Y:S01]  /*e0a0*/  LDG.E.64 R10, desc[UR6][R12.64] ;  /* 0x000000060c0a7981 */ /* 0x000ea2000c1e1b00 */
[----:B------:R-:W-:Y:S01]  /*e0b0*/  UIADD3 UR9, UP0, UR9, -0x4, URZ ;  /* 0xfffffffc09097890 */ /* 0x000fe2000ff1e03f */
[----:B------:R-:W-:-:S03]  /*e0c0*/  IADD3 R19, R19, R0, RZ ;  /* 0x0000000013137210 */ /* 0x000fc60007ffe0ff */
[----:B------:R-:W-:Y:S02]  /*e0d0*/  UIADD3.X UR12, UR12, -0x1, URZ, UP0, !UPT ;  /* 0xffffffff0c0c7890 */ /* 0x000fe400087fe43f */
[----:B------:R-:W-:-:S04]  /*e0e0*/  ISETP.NE.U32.AND P0, PT, RZ, UR9, PT ;  /* 0x00000009ff007c0c */ /* 0x000fc8000bf05070 */
[----:B------:R-:W-:Y:S01]  /*e0f0*/  ISETP.NE.AND.EX P0, PT, RZ, UR12, PT, P0 ;  /* 0x0000000cff007c0c */ /* 0x000fe2000bf05300 */
[----:B------:R-:W-:Y:S01]  /*e100*/  UIADD3 UR4, UP0, UR4, 0x4, URZ ;  /* 0x0000000404047890 */ /* 0x000fe2000ff1e03f */
[----:B------:R-:W-:-:S03]  /*e110*/  IADD3 R0, P2, R12, UR10, RZ ;  /* 0x0000000a0c007c10 */ /* 0x000fc6000ff5e0ff */
        /* <DEDUP_REMOVED lines=8> */
[----:B------:R-:W-:Y:S02]  /*e1a0*/  IADD3 R11, R11, R5, RZ ;  /* 0x000000050b0b7210 */ /* 0x000fe40007ffe0ff */
[----:B------:R-:W-:Y:S01]  /*e1b0*/  IADD3.X R5, R13, UR17, RZ, P2, !PT ;  /* 0x000000110d057c10 */ /* 0x000fe200097fe4ff */
[----:B------:R-:W-:Y:S06]  /*e1c0*/  @P0 BRA `(.L_x_1691) ;  /* 0xfffffffc00580947 */ /* 0x000fec000383ffff */
.L_x_1690:
[----:B------:R-:W0:Y:S02]  /*e1d0*/  LDC R18, c[0x0][0x228] ;  /* 0x00008a00ff127b82 */ /* 0x000e240000000800 */
[----:B0-----:R-:W-:-:S13]  /*e1e0*/  LOP3.LUT P0, RZ, R18, 0x3, RZ, 0xc0, !PT ;  /* 0x0000000312ff7812 */ /* 0x001fda000780c0ff */
[----:B------:R-:W-:Y:S05]  /*e1f0*/  @!P0 BRA `(.L_x_1689) ;  /* 0x0000000000b88947 */ /* 0x000fea0003800000 */
[----:B------:R-:W0:Y:S01]  /*e200*/  LDC.64 R12, c[0x0][0x270] ;  /* 0x00009c00ff0c7b82 */ /* 0x000e220000000a00 */
[----:B------:R-:W-:Y:S01]  /*e210*/  MOV R8, R6 ;  /* 0x0000000600087202 */ /* 0x000fe20000000f00 */
[----:B------:R-:W-:Y:S01]  /*e220*/  ULDC.64 UR10, c[0x0][0x218] ;  /* 0x00008600000a7ab9 */ /* 0x000fe20000000a00 */
[----:B0-----:R-:W-:-:S03]  /*e230*/  IMAD R0, R12, UR5, RZ ;  /* 0x000000050c007c24 */ /* 0x001fc6000f8e02ff */
[----:B------:R-:W-:-:S04]  /*e240*/  IMAD.WIDE.U32 R16, R12, UR4, R8 ;  /* 0x000000040c107c25 */ /* 0x000fc8000f8e0008 */
[----:B------:R-:W-:Y:S01]  /*e250*/  IMAD R5, R13, UR4, R0 ;  /* 0x000000040d057c24 */ /* 0x000fe2000f8e0200 */
[----:B------:R-:W-:Y:S01]  /*e260*/  LEA R14, P0, R16, UR10, 0x3 ;  /* 0x0000000a100e7c11 */ /* 0x000fe2000f8018ff */
[----:B------:R-:W-:-:S03]  /*e270*/  IMAD.U32 R0, RZ, RZ, UR4 ;  /* 0x00000004ff007e24 */ /* 0x000fc6000f8e00ff */
[----:B------:R-:W-:Y:S02]  /*e280*/  IADD3 R15, R17, R5, RZ ;  /* 0x00000005110f7210 */ /* 0x000fe40007ffe0ff */
[----:B------:R-:W-:Y:S02]  /*e290*/  LEA R0, R0, R1, 0x3 ;  /* 0x0000000100007211 */ /* 0x000fe400078e18ff */
[----:B------:R-:W-:-:S03]  /*e2a0*/  LEA.HI.X R15, R16, UR11, R15, 0x3, P0 ;  /* 0x0000000b100f7c11 */ /* 0x000fc600080f1c0f */
[----:B------:R-:W2:Y:S04]  /*e2b0*/  LDL.64 R16, [R0+0x18] ;  /* 0x0000180000107983 */ /* 0x000ea80000100a00 */
[----:B------:R-:W2:Y:S01]  /*e2c0*/  LDG.E.64 R14, desc[UR6][R14.64] ;  /* 0x000000060e0e7981 */ /* 0x000ea2000c1e1b00 */
[----:B------:R-:W-:-:S04]  /*e2d0*/  LOP3.LUT R18, R18, 0x3, RZ, 0xc0, !PT ;  /* 0x0000000312127812 */ /* 0x000fc800078ec0ff */
        /* <DEDUP_REMOVED lines=8> */
[----:B------:R-:W-:Y:S02]  /*e360*/  ISETP.NE.U32.AND P0, PT, R18, 0x2, PT ;  /* 0x000000021200780c */ /* 0x000fe40003f05070 */
[----:B------:R-:W-:Y:S02]  /*e370*/  MOV R14, UR12 ;  /* 0x0000000c000e7c02 */ /* 0x000fe40008000f00 */
        /* <DEDUP_REMOVED lines=8> */
[----:B------:R-:W2:Y:S03]  /*e400*/  LDL.64 R6, [R0+0x20] ;  /* 0x0000200000067983 */ /* 0x000ea60000100a00 */
[----:B------:R-:W-:Y:S01]  /*e410*/  @P0 LEA.HI.X R15, R12, R17, R13, 0x3, P2 ;  /* 0x000000110c0f0211 */ /* 0x000fe200010f1c0d */
[----:B------:R-:W2:Y:S04]  /*e420*/  LDG.E.64 R8, desc[UR6][R16.64] ;  /* 0x0000000610087981 */ /* 0x000ea8000c1e1b00 */
[----:B------:R-:W3:Y:S04]  /*e430*/  @P0 LDL.64 R12, [R0+0x28] ;  /* 0x00002800000c0983 */ /* 0x000ee80000100a00 */
        /* <DEDUP_REMOVED lines=10> */
.L_x_1689:
[----:B------:R-:W-:Y:S05]  /*e4e0*/  BSYNC B0 ;  /* 0x0000000000007941 */ /* 0x000fea0003800000 */
.L_x_1688:
[----:B------:R-:W-:Y:S01]  /*e4f0*/  ULDC UR13, c[0x0][0x210] ;  /* 0x00008400000d7ab9 */ /* 0x000fe20000000800 */
[----:B------:R-:W-:Y:S01]  /*e500*/  VIADD R0, R4, 0x100 ;  /* 0x0000010004007836 */ /* 0x000fe20000000000 */
[----:B------:R-:W-:Y:S01]  /*e510*/  UIADD3 UR4, -UR8, UR13, URZ ;  /* 0x0000000d08047290 */ /* 0x000fe2000fffe13f */
[----:B------:R-:W-:Y:S01]  /*e520*/  BSSY B0, `(.L_x_1695) ;  /* 0x0000164000007945 */ /* 0x000fe20003800000 */
[----:B------:R-:W-:Y:S02]  /*e530*/  MOV R6, R10 ;  /* 0x0000000a00067202 */ /* 0x000fe40000000f00 */
[----:B------:R-:W-:Y:S02]  /*e540*/  MOV R7, R11 ;  /* 0x0000000b00077202 */ /* 0x000fe40000000f00 */
        /* <DEDUP_REMOVED lines=13> */
[----:B------:R-:W-:Y:S01]  /*e620*/  IMAD.IADD R11, R9, 0x1, R5 ;  /* 0x00000001090b7824 */ /* 0x000fe200078e0205 */
        /* <DEDUP_REMOVED lines=30> */
.L_x_1700:
        /* <DEDUP_REMOVED lines=17> */
[----:B------:R-:W-:-:S02]  /*e920*/  IADD3.X R23, R15, UR17, RZ, P2, !PT ;  /* 0x000000110f177c10 */ /* 0x000fc400097fe4ff */
[----:B------:R-:W-:Y:S01]  /*e930*/  IADD3 R25, R25, R5, RZ ;  /* 0x0000000519197210 */ /* 0x000fe20007ffe0ff */
[----:B---3--:R-:W-:-:S04]  /*e940*/  IMAD R5, R17, R18, RZ ;  /* 0x0000001211057224 */ /* 0x008fc800078e02ff */
[C---:B------:R-:W-:Y:S02]  /*e950*/  IMAD R0, R16.reuse, R19, R5 ;  /* 0x0000001310007224 */ /* 0x040fe400078e0205 */
[----:B------:R-:W-:Y:S02]  /*e960*/  IMAD.WIDE.U32 R36, R16, R18, R24 ;  /* 0x0000001210247225 */ /* 0x000fe400078e0018 */
[----:B------:R-:W3:Y:S04]  /*e970*/  LDL.64 R16, [UR15+0x30] ;  /* 0x0000300fff107983 */ /* 0x000ee80008100a00 */
[----:B------:R-:W3:Y:S01]  /*e980*/  LDG.E.64 R18, desc[UR6][R22.64] ;  /* 0x0000000616127981 */ /* 0x000ee2000c1e1b00 */
[----:B------:R-:W-:Y:S02]  /*e990*/  IADD3 R24, P2, R22, UR10, RZ ;  /* 0x0000000a16187c10 */ /* 0x000fe4000ff5e0ff */
[----:B------:R-:W-:-:S02]  /*e9a0*/  IADD3 R37, R37, R0, RZ ;  /* 0x0000000025257210 */ /* 0x000fc40007ffe0ff */
[----:B------:R-:W-:-:S05]  /*e9b0*/  IADD3.X R25, R23, UR17, RZ, P2, !PT ;  /* 0x0000001117197c10 */ /* 0x000fca00097fe4ff */
[----:B------:R-:W4:Y:S01]  /*e9c0*/  LDG.E.64 R14, desc[UR6][R24.64] ;  /* 0x00000006180e7981 */ /* 0x000f22000c1e1b00 */
[-C--:B--2---:R-:W-:Y:S02]  /*e9d0*/  IMAD R5, R21, R12.reuse, RZ ;  /* 0x0000000c15057224 */ /* 0x084fe400078e02ff */
[----:B------:R-:W-:-:S04]  /*e9e0*/  IMAD.WIDE.U32 R36, R20, R12, R36 ;  /* 0x0000000c14247225 */ /* 0x000fc800078e0024 */
[----:B------:R-:W-:Y:S01]  /*e9f0*/  IMAD R0, R20, R13, R5 ;  /* 0x0000000d14007224 */ /* 0x000fe200078e0205 */
[----:B------:R-:W-:Y:S01]  /*ea00*/  IADD3 R20, P2, R24, UR10, RZ ;  /* 0x0000000a18147c10 */ /* 0x000fe2000ff5e0ff */
        /* <DEDUP_REMOVED lines=58> */
[----:B------:R-:W-:-:S02]  /*edb0*/  IADD3.X R23, R21, UR17, RZ, P2, !PT ;  /* 0x0000001115177c10 */ /* 0x000fc400097fe4ff */
        /* <DEDUP_REMOVED lines=14> */
[----:B0-----:R-:W-:Y:S01]  /*eea0*/  IADD3 R22, P2, R24, UR10, RZ ;  /* 0x0000000a18167c10 */ /* 0x001fe2000ff5e0ff */
[----:B------:R-:W-:-:S03]  /*eeb0*/  IMAD.IADD R37, R37, 0x1, R0 ;  /* 0x0000000125257824 */ /* 0x000fc600078e0200 */
[----:B------:R-:W-:Y:S01]  /*eec0*/  IADD3.X R23, R25, UR17, RZ, P2, !PT ;  /* 0x0000001119177c10 */ /* 0x000fe200097fe4ff */
[-C--:B---3--:R-:W-:Y:S02]  /*eed0*/  IMAD R5, R15, R12.reuse, RZ ;  /* 0x0000000c0f057224 */ /* 0x088fe400078e02ff */
[----:B------:R-:W-:-:S04]  /*eee0*/  IMAD.WIDE.U32 R36, R14, R12, R36 ;  /* 0x0000000c0e247225 */ /* 0x000fc800078e0024 */
[----:B------:R-:W-:Y:S01]  /*eef0*/  IMAD R5, R14, R13, R5 ;  /* 0x0000000d0e057224 */ /* 0x000fe200078e0205 */
[----:B------:R-:W-:Y:S01]  /*ef00*/  IADD3 R14, P2, R22, UR10, RZ ;  /* 0x0000000a160e7c10 */ /* 0x000fe2000ff5e0ff */
[----:B------:R-:W4:Y:S03]  /*ef10*/  LDG.E.64 R12, desc[UR6][R22.64] ;  /* 0x00000006160c7981 */ /* 0x000f26000c1e1b00 */
[----:B------:R-:W-:Y:S02]  /*ef20*/  IADD3 R37, R37, R5, RZ ;  /* 0x0000000525257210 */ /* 0x000fe40007ffe0ff */
        /* <DEDUP_REMOVED lines=17> */
[----:B------:R-:W-:-:S04]  /*f040*/  IMAD.WIDE.U32 R12, R12, R20, R36 ;  /* 0x000000140c0c7225 */ /* 0x000fc800078e0024 */
[----:B------:R-:W-:Y:S02]  /*f050*/  IMAD.IADD R13, R13, 0x1, R5 ;  /* 0x000000010d0d7824 */ /* 0x000fe400078e0205 */
[-C--:B--2---:R-:W-:Y:S02]  /*f060*/  IMAD R5, R17, R18.reuse, RZ ;  /* 0x0000001211057224 */ /* 0x084fe400078e02ff */
[----:B------:R-:W-:-:S04]  /*f070*/  IMAD.WIDE.U32 R12, R16, R18, R12 ;  /* 0x00000012100c7225 */ /* 0x000fc800078e000c */
[----:B------:R-:W-:-:S05]  /*f080*/  IMAD R5, R16, R19, R5 ;  /* 0x0000001310057224 */ /* 0x000fca00078e0205 */
[----:B------:R-:W-:Y:S02]  /*f090*/  IADD3 R13, R13, R5, RZ ;  /* 0x000000050d0d7210 */ /* 0x000fe40007ffe0ff */
[----:B------:R-:W-:Y:S01]  /*f0a0*/  IADD3.X R5, R15, UR17, RZ, P2, !PT ;  /* 0x000000110f057c10 */ /* 0x000fe200097fe4ff */
[----:B------:R-:W-:Y:S06]  /*f0b0*/  @P3 BRA `(.L_x_1700) ;  /* 0xfffffff400d43947 */ /* 0x000fec000383ffff */
.L_x_1699:
[----:B------:R-:W-:-:S04]  /*f0c0*/  UISETP.GT.U32.AND UP0, UPT, UR9, 0x4, UPT ;  /* 0x000000040900788c */ /* 0x000fc8000bf04070 */
[----:B------:R-:W-:-:S06]  /*f0d0*/  UISETP.GT.AND.EX UP0, UPT, UR12, URZ, UPT, UP0 ;  /* 0x0000003f0c00728c */ /* 0x000fcc000bf04300 */
[----:B------:R-:W-:-:S13]  /*f0e0*/  PLOP3.LUT P2, PT, PT, PT, UP0, 0x80, 0x0 ;  /* 0x000000000000781c */ /* 0x000fda0003f4f008 */
[----:B------:R-:W-:Y:S05]  /*f0f0*/  @!P2 BRA `(.L_x_1701) ;  /* 0x000000040020a947 */ /* 0x000fea0003800000 */
        /* <DEDUP_REMOVED lines=17> */
[----:B------:R-:W2:Y:S03]  /*f210*/  LDG.E.64 R14, desc[UR6][R18.64] ;  /* 0x00000006120e7981 */ /* 0x000ea6000c1e1b00 */
[----:B------:R-:W-:Y:S01]  /*f220*/  IADD3 R25, R25, R5, RZ ;  /* 0x0000000519197210 */ /* 0x000fe20007ffe0ff */
[----:B---3--:R-:W-:Y:S01]  /*f230*/  IMAD R5, R21, R22, RZ ;  /* 0x0000001615057224 */ /* 0x008fe200078e02ff */
[----:B------:R-:W3:Y:S03]  /*f240*/  LDL.64 R16, [UR15+0x30] ;  /* 0x0000300fff107983 */ /* 0x000ee60008100a00 */
[----:B------:R-:W-:-:S02]  /*f250*/  IMAD R0, R20, R23, R5 ;  /* 0x0000001714007224 */ /* 0x000fc400078e0205 */
[----:B------:R-:W-:Y:S01]  /*f260*/  IMAD.WIDE.U32 R22, R20, R22, R24 ;  /* 0x0000001614167225 */ /* 0x000fe200078e0018 */
[----:B------:R-:W4:Y:S04]  /*f270*/  LDL.64 R18, [UR15+0x38] ;  /* 0x0000380fff127983 */ /* 0x000f280008100a00 */
[----:B------:R-:W3:Y:S01]  /*f280*/  LDG.E.64 R20, desc[UR6][R36.64] ;  /* 0x0000000624147981 */ /* 0x000ee2000c1e1b00 */
[----:B------:R-:W-:Y:S02]  /*f290*/  IADD3 R24, P0, R36, UR10, RZ ;  /* 0x0000000a24187c10 */ /* 0x000fe4000ff1e0ff */
[----:B------:R-:W-:Y:S02]  /*f2a0*/  IADD3 R23, R23, R0, RZ ;  /* 0x0000000017177210 */ /* 0x000fe40007ffe0ff */
[----:B------:R-:W-:Y:S01]  /*f2b0*/  IADD3.X R25, R37, UR17, RZ, P0, !PT ;  /* 0x0000001125197c10 */ /* 0x000fe200087fe4ff */
[----:B--2---:R-:W-:-:S04]  /*f2c0*/  IMAD R5, R15, R12, RZ ;  /* 0x0000000c0f057224 */ /* 0x004fc800078e02ff */
[C---:B------:R-:W-:Y:S02]  /*f2d0*/  IMAD R0, R14.reuse, R13, R5 ;  /* 0x0000000d0e007224 */ /* 0x040fe400078e0205 */
[----:B------:R-:W-:Y:S02]  /*f2e0*/  IMAD.WIDE.U32 R12, R14, R12, R22 ;  /* 0x0000000c0e0c7225 */ /* 0x000fe400078e0016 */
[----:B------:R0:W4:Y:S02]  /*f2f0*/  LDG.E.64 R22, desc[UR6][R24.64] ;  /* 0x0000000618167981 */ /* 0x000124000c1e1b00 */
[----:B------:R-:W-:Y:S02]  /*f300*/  IMAD.IADD R13, R13, 0x1, R0 ;  /* 0x000000010d0d7824 */ /* 0x000fe400078e0200 */
[----:B---3--:R-:W-:Y:S01]  /*f310*/  IMAD R5, R21, R16, RZ ;  /* 0x0000001015057224 */ /* 0x008fe200078e02ff */
[----:B0-----:R-:W-:-:S03]  /*f320*/  IADD3 R24, P0, R24, UR10, RZ ;  /* 0x0000000a18187c10 */ /* 0x001fc6000ff1e0ff */
[C---:B------:R-:W-:Y:S01]  /*f330*/  IMAD R0, R20.reuse, R17, R5 ;  /* 0x0000001114007224 */ /* 0x040fe200078e0205 */
[----:B------:R-:W-:Y:S01]  /*f340*/  IADD3.X R25, R25, UR17, RZ, P0, !PT ;  /* 0x0000001119197c10 */ /* 0x000fe200087fe4ff */
[----:B------:R-:W-:Y:S02]  /*f350*/  IMAD.WIDE.U32 R16, R20, R16, R12 ;  /* 0x0000001014107225 */ /* 0x000fe400078e000c */
[----:B------:R-:W2:Y:S04]  /*f360*/  LDL.64 R12, [UR15+0x40] ;  /* 0x0000400fff0c7983 */ /* 0x000ea80008100a00 */
[----:B------:R-:W2:Y:S01]  /*f370*/  LDG.E.64 R14, desc[UR6][R24.64] ;  /* 0x00000006180e7981 */ /* 0x000ea2000c1e1b00 */
[----:B------:R-:W-:Y:S02]  /*f380*/  IADD3 R36, P0, R24, UR10, RZ ;  /* 0x0000000a18247c10 */ /* 0x000fe4000ff1e0ff */
[----:B------:R-:W-:Y:S01]  /*f390*/  IADD3 R17, R17, R0, RZ ;  /* 0x0000000011117210 */ /* 0x000fe20007ffe0ff */
        /* <DEDUP_REMOVED lines=14> */
[----:B------:R-:W-:Y:S01]  /*f480*/  IMAD.IADD R23, R23, 0x1, R0 ;  /* 0x0000000117177824 */ /* 0x000fe200078e0200 */
        /* <DEDUP_REMOVED lines=8> */
[----:B------:R-:W-:-:S05]  /*f510*/  IMAD.WIDE.U32 R18, R18, R20, R22 ;  /* 0x0000001412127225 */ /* 0x000fca00078e0016 */
[----:B------:R-:W-:Y:S01]  /*f520*/  IADD3 R19, R19, R5, RZ ;  /* 0x0000000513137210 */ /* 0x000fe20007ffe0ff */
[----:B--2---:R-:W-:-:S04]  /*f530*/  IMAD R13, R13, R14, RZ ;  /* 0x0000000e0d0d7224 */ /* 0x004fc800078e02ff */
[C---:B------:R-:W-:Y:S02]  /*f540*/  IMAD R5, R12.reuse, R15, R13 ;  /* 0x0000000f0c057224 */ /* 0x040fe400078e020d */
[----:B------:R-:W-:-:S05]  /*f550*/  IMAD.WIDE.U32 R12, R12, R14, R18 ;  /* 0x0000000e0c0c7225 */ /* 0x000fca00078e0012 */
[----:B------:R-:W-:Y:S02]  /*f560*/  IADD3 R13, R13, R5, RZ ;  /* 0x000000050d0d7210 */ /* 0x000fe40007ffe0ff */
[----:B------:R-:W-:-:S07]  /*f570*/  IADD3.X R5, R17, UR17, RZ, P2, !PT ;  /* 0x0000001111057c10 */ /* 0x000fce00097fe4ff */
.L_x_1701:
[----:B------:R-:W-:-:S04]  /*f580*/  ISETP.NE.U32.AND P2, PT, RZ, UR9, PT ;  /* 0x00000009ff007c0c */ /* 0x000fc8000bf45070 */
[----:B------:R-:W-:-:S13]  /*f590*/  ISETP.NE.OR.EX P0, PT, RZ, UR12, P0, P2 ;  /* 0x0000000cff007c0c */ /* 0x000fda0008705720 */
[----:B------:R-:W-:Y:S05]  /*f5a0*/  @!P0 BRA `(.L_x_1697) ;  /* 0x0000000000a88947 */ /* 0x000fea0003800000 */
.L_x_1698:
        /* <DEDUP_REMOVED lines=25> */
[----:B------:R-:W-:-:S03]  /*f740*/  IMAD.IADD R21, R21, 0x1, R0 ;  /* 0x0000000115157824 */ /* 0x000fc600078e0200 */
        /* <DEDUP_REMOVED lines=8> */
[----:B------:R-:W-:-:S05]  /*f7d0*/  IMAD.WIDE.U32 R16, R16, R24, R20 ;  /* 0x0000001810107225 */ /* 0x000fca00078e0014 */
[----:B------:R-:W-:Y:S01]  /*f7e0*/  IADD3 R17, R17, R5, RZ ;  /* 0x0000000511117210 */ /* 0x000fe20007ffe0ff */
[----:B--2---:R-:W-:-:S04]  /*f7f0*/  IMAD R5, R13, R18, RZ ;  /* 0x000000120d057224 */ /* 0x004fc800078e02ff */
[C---:B------:R-:W-:Y:S02]  /*f800*/  IMAD R5, R12.reuse, R19, R5 ;  /* 0x000000130c057224 */ /* 0x040fe400078e0205 */
[----:B------:R-:W-:-:S05]  /*f810*/  IMAD.WIDE.U32 R12, R12, R18, R16 ;  /* 0x000000120c0c7225 */ /* 0x000fca00078e0010 */
[----:B------:R-:W-:Y:S02]  /*f820*/  IADD3 R13, R13, R5, RZ ;  /* 0x000000050d0d7210 */ /* 0x000fe40007ffe0ff */
[----:B------:R-:W-:Y:S01]  /*f830*/  IADD3.X R5, R15, UR17, RZ, P2, !PT ;  /* 0x000000110f057c10 */ /* 0x000fe200097fe4ff */
[----:B------:R-:W-:Y:S06]  /*f840*/  @P0 BRA `(.L_x_1698) ;  /* 0xfffffffc00580947 */ /* 0x000fec000383ffff */
.L_x_1697:
[----:B------:R-:W0:Y:S02]  /*f850*/  LDC R20, c[0x0][0x228] ;  /* 0x00008a00ff147b82 */ /* 0x000e240000000800 */
[----:B0-----:R-:W-:-:S13]  /*f860*/  LOP3.LUT P0, RZ, R20, 0x3, RZ, 0xc0, !PT ;  /* 0x0000000314ff7812 */ /* 0x001fda000780c0ff */
[----:B------:R-:W-:Y:S05]  /*f870*/  @!P0 BRA `(.L_x_1696) ;  /* 0x0000000000b88947 */ /* 0x000fea0003800000 */
[----:B------:R-:W0:Y:S01]  /*f880*/  LDC.64 R14, c[0x0][0x270] ;  /* 0x00009c00ff0e7b82 */ /* 0x000e220000000a00 */
[----:B------:R-:W-:Y:S01]  /*f890*/  IMAD.MOV.U32 R10, RZ, RZ, R8 ;  /* 0x000000ffff0a7224 */ /* 0x000fe200078e0008 */
[----:B------:R-:W-:Y:S01]  /*f8a0*/  ULDC.64 UR10, c[0x0][0x218] ;  /* 0x00008600000a7ab9 */ /* 0x000fe20000000a00 */
[C---:B0-----:R-:W-:Y:S02]  /*f8b0*/  IMAD R0, R14.reuse, UR5, RZ ;  /* 0x000000050e007c24 */ /* 0x041fe4000f8e02ff */
[----:B------:R-:W-:-:S04]  /*f8c0*/  IMAD.WIDE.U32 R18, R14, UR4, R10 ;  /* 0x000000040e127c25 */ /* 0x000fc8000f8e000a */
[----:B------:R-:W-:Y:S01]  /*f8d0*/  IMAD R5, R15, UR4, R0 ;  /* 0x000000040f057c24 */ /* 0x000fe2000f8e0200 */
[----:B------:R-:W-:Y:S02]  /*f8e0*/  MOV R0, UR4 ;  /* 0x0000000400007c02 */ /* 0x000fe40008000f00 */
[----:B------:R-:W-:Y:S02]  /*f8f0*/  LEA R16, P0, R18, UR10, 0x3 ;  /* 0x0000000a12107c11 */ /* 0x000fe4000f8018ff */
[----:B------:R-:W-:Y:S01]  /*f900*/  IADD3 R17, R19, R5, RZ ;  /* 0x0000000513117210 */ /* 0x000fe20007ffe0ff */
[----:B------:R-:W-:-:S03]  /*f910*/  IMAD.U32 R0, R0, 0x8, R1 ;  /* 0x0000000800007824 */ /* 0x000fc600078e0001 */
[----:B------:R-:W-:Y:S02]  /*f920*/  LEA.HI.X R17, R18, UR11, R17, 0x3, P0 ;  /* 0x0000000b12117c11 */ /* 0x000fe400080f1c11 */
[----:B------:R-:W2:Y:S04]  /*f930*/  LDL.64 R18, [R0+0x18] ;  /* 0x0000180000127983 */ /* 0x000ea80000100a00 */
[----:B------:R-:W2:Y:S01]  /*f940*/  LDG.E.64 R16, desc[UR6][R16.64] ;  /* 0x0000000610107981 */ /* 0x000ea2000c1e1b00 */
[----:B------:R-:W-:-:S04]  /*f950*/  LOP3.LUT R20, R20, 0x3, RZ, 0xc0, !PT ;  /* 0x0000000314147812 */ /* 0x000fc800078ec0ff */
        /* <DEDUP_REMOVED lines=11> */
[----:B------:R-:W-:-:S03]  /*fa10*/  ISETP.NE.AND.EX P0, PT, RZ, RZ, PT, P0 ;  /* 0x000000ffff00720c */ /* 0x000fc60003f05300 */
        /* <DEDUP_REMOVED lines=20> */
.L_x_1696:
[----:B------:R-:W-:Y:S05]  /*fb60*/  BSYNC B0 ;  /* 0x0000000000007941 */ /* 0x000fea0003800000 */
.L_x_1695:
[----:B------:R-:W-:Y:S01]  /*fb70*/  UIADD3 UR9, -UR8, UR13, URZ ;  /* 0x0000000d08097290 */ /* 0x000fe2000fffe13f */
[----:B------:R-:W-:Y:S01]  /*fb80*/  IADD3 R0, R4, 0x180, RZ ;  /* 0x0000018004007810 */ /* 0x000fe20007ffe0ff */
[----:B------:R-:W-:Y:S01]  /*fb90*/  BSSY B0, `(.L_x_1702) ;  /* 0x0000165000007945 */ /* 0x000fe20003800000 */
[----:B------:R-:W-:Y:S01]  /*fba0*/  MOV R8, R12 ;  /* 0x0000000c00087202 */ /* 0x000fe20000000f00 */
[----:B------:R-:W-:Y:S02]  /*fbb0*/  IMAD.MOV.U32 R9, RZ, RZ, R13 ;  /* 0x000000ffff097224 */ /* 0x000fe400078e000d */
        /* <DEDUP_REMOVED lines=26> */
[----:B------:R-:W-:Y:S02]  /*fd60*/  UIMAD.WIDE.U32 UR10, UR16, 0x8, URZ ;  /* 0x00000008100a78a5 */ /* 0x000fe4000f8e003f */
[----:B------:R-:W-:Y:S02]  /*fd70*/  UIADD3.X UR13, UR13, -0x1, URZ, UP0, !UPT ;  /* 0xffffffff0d0d7890 */ /* 0x000fe400087fe43f */
[----:B------:R-:W-:Y:S01]  /*fd80*/  ISETP.LT.U32.AND P0, PT, RZ, UR12, PT ;  /* 0x0000000cff007c0c */ /* 0x000fe2000bf01070 */
[----:B------:R-:W-:-:S03]  /*fd90*/  USHF.L.U32 UR17, UR17, 0x3, URZ ;  /* 0x0000000311117899 */ /* 0x000fc6000800063f */
        /* <DEDUP_REMOVED lines=14> */
.L_x_1707:
        /* <DEDUP_REMOVED lines=98> */
[----:B------:R-:W-:Y:S01]  /*104a0*/  IMAD.IADD R37, R37, 0x1, R0 ;  /* 0x0000000125257824 */ /* 0x000fe200078e0200 */
[----:B------:R-:W-:Y:S01]  /*104b0*/  IADD3.X R27, R25, UR17, RZ, P2, !PT ;  /* 0x00000011191b7c10 */ /* 0x000fe200097fe4ff */
        /* <DEDUP_REMOVED lines=12> */
[----:B------:R-:W-:Y:S02]  /*10580*/  IADD3 R16, P2, R24, UR10, RZ ;  /* 0x0000000a18107c10 */ /* 0x000fe4000ff5e0ff */
        /* <DEDUP_REMOVED lines=22> */
[----:B------:R-:W-:-:S05]  /*106f0*/  IMAD R5, R18, R21, R5 ;  /* 0x0000001512057224 */ /* 0x000fca00078e0205 */
[----:B------:R-:W-:Y:S02]  /*10700*/  IADD3 R15, R15, R5, RZ ;  /* 0x000000050f0f7210 */ /* 0x000fe40007ffe0ff */
[----:B------:R-:W-:Y:S01]  /*10710*/  IADD3.X R5, R17, UR17, RZ, P2, !PT ;  /* 0x0000001111057c10 */ /* 0x000fe200097fe4ff */
[----:B------:R-:W-:Y:S06]  /*10720*/  @P3 BRA `(.L_x_1707) ;  /* 0xfffffff400d43947 */ /* 0x000fec000383ffff */
.L_x_1706:
[----:B------:R-:W-:-:S04]  /*10730*/  UISETP.GT.U32.AND UP0, UPT, UR12, 0x4, UPT ;  /* 0x000000040c00788c */ /* 0x000fc8000bf04070 */
[----:B------:R-:W-:-:S06]  /*10740*/  UISETP.GT.AND.EX UP0, UPT, UR13, URZ, UPT, UP0 ;  /* 0x0000003f0d00728c */ /* 0x000fcc000bf04300 */
[----:B------:R-:W-:-:S13]  /*10750*/  PLOP3.LUT P2, PT, PT, PT, UP0, 0x80, 0x0 ;  /* 0x000000000000781c */ /* 0x000fda0003f4f008 */
[----:B------:R-:W-:Y:S05]  /*10760*/  @!P2 BRA `(.L_x_1708) ;  /* 0x000000040020a947 */ /* 0x000fea0003800000 */
        /* <DEDUP_REMOVED lines=25> */
[----:B------:R-:W-:Y:S01]  /*10900*/  IADD3 R26, P0, R36, UR10, RZ ;  /* 0x0000000a241a7c10 */ /* 0x000fe2000ff1e0ff */
[----:B------:R-:W-:-:S03]  /*10910*/  IMAD.IADD R25, R25, 0x1, R0 ;  /* 0x0000000119197824 */ /* 0x000fc600078e0200 */
        /* <DEDUP_REMOVED lines=21> */
[----:B------:R-:W3:Y:S02]  /*10a70*/  LDG.E.64 R20, desc[UR6][R36.64] ;  /* 0x0000000624147981 */ /* 0x000ee4000c1e1b00 */
[----:B------:R-:W-:Y:S01]  /*10a80*/  IMAD.IADD R25, R25, 0x1, R5 ;  /* 0x0000000119197824 */ /* 0x000fe200078e0205 */
[----:B------:R-:W-:Y:S01]  /*10a90*/  IADD3.X R19, R37, UR17, RZ, P0, !PT ;  /* 0x0000001125137c10 */ /* 0x000fe200087fe4ff */
[-C--:B--2---:R-:W-:Y:S02]  /*10aa0*/  IMAD R5, R17, R14.reuse, RZ ;  /* 0x0000000e11057224 */ /* 0x084fe400078e02ff */
        /* <DEDUP_REMOVED lines=17> */
[----:B------:R-:W-:-:S04]  /*10bc0*/  IMAD.WIDE.U32 R14, R14, R16, R20 ;  /* 0x000000100e0e7225 */ /* 0x000fc800078e0014 */
[----:B------:R-:W-:Y:S01]  /*10bd0*/  IMAD.IADD R15, R15, 0x1, R5 ;  /* 0x000000010f0f7824 */ /* 0x000fe200078e0205 */
[----:B------:R-:W-:-:S07]  /*10be0*/  IADD3.X R5, R19, UR17, RZ, P2, !PT ;  /* 0x0000001113057c10 */ /* 0x000fce00097fe4ff */
.L_x_1708:
[----:B------:R-:W-:-:S04]  /*10bf0*/  ISETP.NE.U32.AND P2, PT, RZ, UR12, PT ;  /* 0x0000000cff007c0c */ /* 0x000fc8000bf45070 */
[----:B------:R-:W-:-:S13]  /*10c00*/  ISETP.NE.OR.EX P0, PT, RZ, UR13, P0, P2 ;  /* 0x0000000dff007c0c */ /* 0x000fda0008705720 */
[----:B------:R-:W-:Y:S05]  /*10c10*/  @!P0 BRA `(.L_x_1704) ;  /* 0x0000000000a88947 */ /* 0x000fea0003800000 */
.L_x_1705:
        /* <DEDUP_REMOVED lines=16> */
[----:B------:R-:W4:Y:S02]  /*10d20*/  LDG.E.64 R18, desc[UR6][R24.64] ;  /* 0x0000000618127981 */ /* 0x000f24000c1e1b00 */
[----:B------:R-:W-:Y:S01]  /*10d30*/  IMAD.IADD R15, R15, 0x1, R5 ;  /* 0x000000010f0f7824 */ /* 0x000fe200078e0205 */
[----:B------:R-:W-:Y:S01]  /*10d40*/  IADD3.X R17, R25, UR17, RZ, P0, !PT ;  /* 0x0000001119117c10 */ /* 0x000fe200087fe4ff */
        /* <DEDUP_REMOVED lines=20> */
[----:B------:R-:W-:Y:S01]  /*10e90*/  IMAD.IADD R15, R15, 0x1, R5 ;  /* 0x000000010f0f7824 */ /* 0x000fe200078e0205 */
[----:B------:R-:W-:Y:S01]  /*10ea0*/  IADD3.X R5, R17, UR17, RZ, P2, !PT ;  /* 0x0000001111057c10 */ /* 0x000fe200097fe4ff */
[----:B------:R-:W-:Y:S06]  /*10eb0*/  @P0 BRA `(.L_x_1705) ;  /* 0xfffffffc00580947 */ /* 0x000fec000383ffff */
.L_x_1704:
        /* <DEDUP_REMOVED lines=50> */
.L_x_1703:
[----:B------:R-:W-:Y:S05]  /*111e0*/  BSYNC B0 ;  /* 0x0000000000007941 */ /* 0x000fea0003800000 */
.L_x_1702:
[----:B------:R-:W-:Y:S01]  /*111f0*/  IADD3 R0, R4, 0x200, RZ ;  /* 0x0000020004007810 */ /* 0x000fe20007ffe0ff */
[----:B------:R-:W-:Y:S01]  /*11200*/  BSSY B0, `(.L_x_1709) ;  /* 0x0000174000007945 */ /* 0x000fe20003800000 */
[----:B------:R-:W-:Y:S01]  /*11210*/  IMAD.MOV.U32 R10, RZ, RZ, R14 ;  /* 0x000000ffff0a7224 */ /* 0x000fe200078e000e */
[----:B------:R-:W-:Y:S02]  /*11220*/  MOV R11, R15 ;  /* 0x0000000f000b7202 */ /* 0x000fe40000000f00 */
[----:B------:R-:W-:-:S13]  /*11230*/  ISETP.GE.AND P0, PT, R0, UR9, PT ;  /* 0x0000000900007c0c */ /* 0x000fda000bf06270 */
        /* <DEDUP_REMOVED lines=25> */
[----:B------:R-:W-:Y:S02]  /*113d0*/  UIADD3 UR10, UP0, -UR12, UR10, URZ ;  /* 0x0000000a0c0a7290 */ /* 0x000fe4000ff1e13f */
        /* <DEDUP_REMOVED lines=9> */
[----:B------:R-:W-:-:S02]  /*11470*/  LEA.HI.X R21, R12, UR13, R15, 0x3, P2 ;  /* 0x0000000d0c157c11 */ /* 0x000fc400090f1c0f */
        /* <DEDUP_REMOVED lines=8> */
[----:B------:R-:W-:-:S13]  /*11500*/  PLOP3.LUT P0, PT, PT, PT, PT, 0x8, 0x0 ;  /* 0x000000000000781c */ /* 0x000fda0003f0e170 */
.L_x_1714:
[----:B------:R-:W-:Y:S01]  /*11510*/  ULEA UR13, UR4, UR14, 0x3 ;  /* 0x0000000e040d7291 */ /* 0x000fe2000f8e183f */
[----:B------:R-:W2:Y:S01]  /*11520*/  LDG.E.64 R22, desc[UR6][R20.64] ;  /* 0x0000000614167981 */ /* 0x000ea2000c1e1b00 */
[----:B------:R-:W-:-:S07]  /*11530*/  IADD3 R28, P2, R20, UR18, RZ ;  /* 0x00000012141c7c10 */ /* 0x000fce000ff5e0ff */
[----:B------:R-:W2:Y:S01]  /*11540*/  LDL.64 R24, [UR13+0x18] ;  /* 0x0000180dff187983 */ /* 0x000ea20008100a00 */
[----:B------:R-:W-:-:S03]  /*11550*/  IADD3.X R29, R21, UR12, RZ, P2, !PT ;  /* 0x0000000c151d7c10 */ /* 0x000fc600097fe4ff */
[----:B------:R-:W3:Y:S04]  /*11560*/  LDL.64 R20, [UR13+0x20] ;  /* 0x0000200dff147983 */ /* 0x000ee80008100a00 */
[----:B------:R-:W3:Y:S01]  /*11570*/  LDG.E.64 R18, desc[UR6][R28.64] ;  /* 0x000000061c127981 */ /* 0x000ee2000c1e1b00 */
[----:B------:R-:W-:Y:S01]  /*11580*/  IADD3 R16, P2, R28, UR18, RZ ;  /* 0x000000121c107c10 */ /* 0x000fe2000ff5e0ff */
[----:B------:R-:W-:Y:S01]  /*11590*/  IMAD.MOV.U32 R27, RZ, RZ, R5 ;  /* 0x000000ffff1b7224 */ /* 0x000fe200078e0005 */
        /* <DEDUP_REMOVED lines=10> */
[----:B---3--:R-:W-:-:S04]  /*11640*/  IMAD R5, R19, R20, RZ ;  /* 0x0000001413057224 */ /* 0x008fc800078e02ff */
[C---:B------:R-:W-:Y:S02]  /*11650*/  IMAD R0, R18.reuse, R21, R5 ;  /* 0x0000001512007224 */ /* 0x040fe400078e0205 */
[----:B------:R-:W-:Y:S02]  /*11660*/  IMAD.WIDE.U32 R28, R18, R20, R26 ;  /* 0x00000014121c7225 */ /* 0x000fe400078e001a */
[----:B------:R-:W3:Y:S04]  /*11670*/  LDL.64 R18, [UR13+0x30] ;  /* 0x0000300dff127983 */ /* 0x000ee80008100a00 */
[----:B------:R-:W3:Y:S01]  /*11680*/  LDG.E.64 R20, desc[UR6][R36.64] ;  /* 0x0000000624147981 */ /* 0x000ee2000c1e1b00 */
[----:B------:R-:W-:Y:S02]  /*11690*/  IADD3 R26, P2, R36, UR18, RZ ;  /* 0x00000012241a7c10 */ /* 0x000fe4000ff5e0ff */
[----:B------:R-:W-:Y:S01]  /*116a0*/  IADD3 R29, R29, R0, RZ ;  /* 0x000000001d1d7210 */ /* 0x000fe20007ffe0ff */
[----:B------:R-:W4:Y:S01]  /*116b0*/  LDL.64 R16, [UR13+0x38] ;  /* 0x0000380dff107983 */ /* 0x000f220008100a00 */
[----:B------:R-:W-:Y:S01]  /*116c0*/  IADD3.X R27, R37, UR12, RZ, P2, !PT ;  /* 0x0000000c251b7c10 */ /* 0x000fe200097fe4ff */
[----:B--2---:R-:W-:-:S02]  /*116d0*/  IMAD R5, R25, R22, RZ ;  /* 0x0000001619057224 */ /* 0x004fc400078e02ff */
[----:B------:R-:W-:-:S04]  /*116e0*/  IMAD.WIDE.U32 R28, R24, R22, R28 ;  /* 0x00000016181c7225 */ /* 0x000fc800078e001c */
[----:B------:R-:W-:Y:S01]  /*116f0*/  IMAD R0, R24, R23, R5 ;  /* 0x0000001718007224 */ /* 0x000fe200078e0205 */
[----:B------:R-:W-:Y:S01]  /*11700*/  IADD3 R24, P2, R26, UR18, RZ ;  /* 0x000000121a187c10 */ /* 0x000fe2000ff5e0ff */
[----:B------:R0:W4:Y:S02]  /*11710*/  LDG.E.64 R22, desc[UR6][R26.64] ;  /* 0x000000061a167981 */ /* 0x000124000c1e1b00 */
[----:B------:R-:W-:Y:S01]  /*11720*/  IMAD.IADD R29, R29, 0x1, R0 ;  /* 0x000000011d1d7824 */ /* 0x000fe200078e0200 */
[----:B------:R-:W-:Y:S01]  /*11730*/  IADD3.X R25, R27, UR12, RZ, P2, !PT ;  /* 0x0000000c1b197c10 */ /* 0x000fe200097fe4ff */
[-C--:B---3--:R-:W-:Y:S02]  /*11740*/  IMAD R5, R21, R18.reuse, RZ ;  /* 0x0000001215057224 */ /* 0x088fe400078e02ff */
        /* <DEDUP_REMOVED lines=73> */
[----:B------:R-:W-:Y:S01]  /*11be0*/  IMAD.WIDE.U32 R36, R22, R16, R36 ;  /* 0x0000001016247225 */ /* 0x000fe200078e0024 */
[----:B------:R-:W-:-:S03]  /*11bf0*/  IADD3 R16, P2, R26, UR18, RZ ;  /* 0x000000121a107c10 */ /* 0x000fc6000ff5e0ff */
[----:B------:R-:W-:Y:S02]  /*11c00*/  IMAD R5, R22, R17, R5 ;  /* 0x0000001116057224 */ /* 0x000fe400078e0205 */
[----:B------:R-:W4:Y:S01]  /*11c10*/  LDG.E.64 R22, desc[UR6][R26.64] ;  /* 0x000000061a167981 */ /* 0x000f22000c1e1b00 */
[----:B------:R-:W-:Y:S02]  /*11c20*/  IADD3.X R17, R27, UR12, RZ, P2, !PT ;  /* 0x0000000c1b117c10 */ /* 0x000fe400097fe4ff */
[----:B------:R-:W-:Y:S01]  /*11c30*/  IADD3 R37, R37, R5, RZ ;  /* 0x0000000525257210 */ /* 0x000fe20007ffe0ff */
        /* <DEDUP_REMOVED lines=13> */
[----:B----4-:R-:W-:-:S04]  /*11d10*/  IMAD R5, R23, R24, RZ ;  /* 0x0000001817057224 */ /* 0x010fc800078e02ff */
        /* <DEDUP_REMOVED lines=8> */
[----:B------:R-:W-:Y:S02]  /*11da0*/  IADD3 R5, R19, R5, RZ ;  /* 0x0000000513057210 */ /* 0x000fe40007ffe0ff */
[----:B------:R-:W-:Y:S01]  /*11db0*/  MOV R0, R18 ;  /* 0x0000001200007202 */ /* 0x000fe20000000f00 */
[----:B------:R-:W-:Y:S06]  /*11dc0*/  @P3 BRA `(.L_x_1714) ;  /* 0xfffffff400d03947 */ /* 0x000fec000383ffff */
.L_x_1713:
[----:B------:R-:W-:-:S04]  /*11dd0*/  UISETP.GT.U32.AND UP0, UPT, UR10, 0x4, UPT ;  /* 0x000000040a00788c */ /* 0x000fc8000bf04070 */
[----:B------:R-:W-:-:S06]  /*11de0*/  UISETP.GT.AND.EX UP0, UPT, UR11, URZ, UPT, UP0 ;  /* 0x0000003f0b00728c */ /* 0x000fcc000bf04300 */
[----:B------:R-:W-:-:S13]  /*11df0*/  PLOP3.LUT P2, PT, PT, PT, UP0, 0x80, 0x0 ;  /* 0x000000000000781c */ /* 0x000fda0003f4f008 */
[----:B------:R-:W-:Y:S05]  /*11e00*/  @!P2 BRA `(.L_x_1715) ;  /* 0x000000040024a947 */ /* 0x000fea0003800000 */
[----:B------:R-:W-:Y:S01]  /*11e10*/  ULEA UR13, UR4, UR14, 0x3 ;  /* 0x0000000e040d7291 */ /* 0x000fe2000f8e183f */
[----:B------:R0:W2:Y:S01]  /*11e20*/  LDG.E.64 R16, desc[UR6][R20.64] ;  /* 0x0000000614107981 */ /* 0x0000a2000c1e1b00 */
[----:B------:R-:W-:-:S07]  /*11e30*/  IADD3 R28, P0, R20, UR18, RZ ;  /* 0x00000012141c7c10 */ /* 0x000fce000ff1e0ff */
[----:B------:R-:W2:Y:S01]  /*11e40*/  LDL.64 R18, [UR13+0x18] ;  /* 0x0000180dff127983 */ /* 0x000ea20008100a00 */
[----:B------:R-:W-:-:S03]  /*11e50*/  IADD3.X R29, R21, UR12, RZ, P0, !PT ;  /* 0x0000000c151d7c10 */ /* 0x000fc600087fe4ff */
[----:B------:R-:W3:Y:S04]  /*11e60*/  LDL.64 R24, [UR13+0x20] ;  /* 0x0000200dff187983 */ /* 0x000ee80008100a00 */
[----:B------:R-:W3:Y:S01]  /*11e70*/  LDG.E.64 R22, desc[UR6][R28.64] ;  /* 0x000000061c167981 */ /* 0x000ee2000c1e1b00 */
[----:B0-----:R-:W-:Y:S01]  /*11e80*/  IADD3 R20, P0, R28, UR18, RZ ;  /* 0x000000121c147c10 */ /* 0x001fe2000ff1e0ff */
        /* <DEDUP_REMOVED lines=16> */
[----:B------:R-:W-:Y:S01]  /*11f90*/  IADD3 R28, P0, R36, UR18, RZ ;  /* 0x00000012241c7c10 */ /* 0x000fe2000ff1e0ff */
[----:B------:R-:W-:-:S02]  /*11fa0*/  IMAD.IADD R27, R27, 0x1, R0 ;  /* 0x000000011b1b7824 */ /* 0x000fc400078e0200 */
[----:B------:R-:W4:Y:S01]  /*11fb0*/  LDL.64 R20, [UR13+0x38] ;  /* 0x0000380dff147983 */ /* 0x000f220008100a00 */
        /* <DEDUP_REMOVED lines=28> */
[----:B------:R0:W2:Y:S01]  /*12180*/  LDG.E.64 R16, desc[UR6][R20.64] ;  /* 0x0000000614107981 */ /* 0x0000a2000c1e1b00 */
[----:B------:R-:W-:Y:S01]  /*12190*/  IADD3 R27, R27, R0, RZ ;  /* 0x000000001b1b7210 */ /* 0x000fe20007ffe0ff */
[----:B------:R-:W-:Y:S01]  /*121a0*/  UIADD3 UR10, UP1, UR10, -0x8, URZ ;  /* 0xfffffff80a0a7890 */ /* 0x000fe2000ff3e03f */
[----:B------:R-:W-:Y:S01]  /*121b0*/  PLOP3.LUT P0, PT, PT, PT, PT, 0x8, 0x0 ;  /* 0x000000000000781c */ /* 0x000fe20003f0e170 */
[----:B------:R-:W-:Y:S01]  /*121c0*/  UIADD3 UR4, UP0, UR4, 0x8, URZ ;  /* 0x0000000804047890 */ /* 0x000fe2000ff1e03f */
[----:B0-----:R-:W-:Y:S01]  /*121d0*/  IADD3 R20, P2, R20, UR18, RZ ;  /* 0x0000001214147c10 */ /* 0x001fe2000ff5e0ff */
[----:B------:R-:W-:-:S03]  /*121e0*/  UIADD3.X UR11, UR11, -0x1, URZ, UP1, !UPT ;  /* 0xffffffff0b0b7890 */ /* 0x000fc60008ffe43f */
[----:B------:R-:W-:Y:S01]  /*121f0*/  IADD3.X R21, R21, UR12, RZ, P2, !PT ;  /* 0x0000000c15157c10 */ /* 0x000fe200097fe4ff */
        /* <DEDUP_REMOVED lines=9> */
[----:B------:R-:W-:-:S07]  /*12290*/  MOV R0, R16 ;  /* 0x0000001000007202 */ /* 0x000fce0000000f00 */
.L_x_1715:
[----:B------:R-:W-:-:S04]  /*122a0*/  ISETP.NE.U32.AND P2, PT, RZ, UR10, PT ;  /* 0x0000000aff007c0c */ /* 0x000fc8000bf45070 */
[----:B------:R-:W-:-:S13]  /*122b0*/  ISETP.NE.OR.EX P0, PT, RZ, UR11, P0, P2 ;  /* 0x0000000bff007c0c */ /* 0x000fda0008705720 */
[----:B------:R-:W-:Y:S05]  /*122c0*/  @!P0 BRA `(.L_x_1711) ;  /* 0x0000000000ac8947 */ /* 0x000fea0003800000 */
.L_x_1712:
        /* <DEDUP_REMOVED lines=9> */
[----:B------:R-:W-:Y:S01]  /*12360*/  MOV R26, R0 ;  /* 0x00000000001a7202 */ /* 0x000fe20000000f00 */
[----:B------:R-:W4:Y:S01]  /*12370*/  LDL.64 R28, [UR13+0x28] ;  /* 0x0000280dff1c7983 */ /* 0x000f220008100a00 */
[----:B------:R-:W-:Y:S01]  /*12380*/  IADD3.X R25, R37, UR12, RZ, P0, !PT ;  /* 0x0000000c25197c10 */ /* 0x000fe200087fe4ff */
[----:B--2---:R-:W-:-:S02]  /*12390*/  IMAD R19, R19, R16, RZ ;  /* 0x0000001013137224 */ /* 0x004fc400078e02ff */
[----:B------:R-:W-:Y:S01]  /*123a0*/  IMAD.WIDE.U32 R26, R18, R16, R26 ;  /* 0x00000010121a7225 */ /* 0x000fe200078e001a */
[----:B------:R-:W-:-:S03]  /*123b0*/  IADD3 R16, P0, R24, UR18, RZ ;  /* 0x0000001218107c10 */ /* 0x000fc6000ff1e0ff */
[----:B------:R-:W-:Y:S02]  /*123c0*/  IMAD R17, R18, R17, R19 ;  /* 0x0000001112117224 */ /* 0x000fe400078e0213 */
[----:B------:R-:W4:Y:S01]  /*123d0*/  LDG.E.64 R18, desc[UR6][R24.64] ;  /* 0x0000000618127981 */ /* 0x000f22000c1e1b00 */
[-C--:B---3--:R-:W-:Y:S02]  /*123e0*/  IMAD R5, R23, R20.reuse, RZ ;  /* 0x0000001417057224 */ /* 0x088fe400078e02ff */
[----:B------:R-:W-:Y:S02]  /*123f0*/  IADD3 R27, R27, R17, RZ ;  /* 0x000000111b1b7210 */ /* 0x000fe40007ffe0ff */
[----:B------:R-:W-:Y:S01]  /*12400*/  IADD3.X R17, R25, UR12, RZ, P0, !PT ;  /* 0x0000000c19117c10 */ /* 0x000fe200087fe4ff */
[C---:B------:R-:W-:Y:S02]  /*12410*/  IMAD R0, R22.reuse, R21, R5 ;  /* 0x0000001516007224 */ /* 0x040fe400078e0205 */
[----:B------:R-:W-:-:S02]  /*12420*/  IMAD.WIDE.U32 R26, R22, R20, R26 ;  /* 0x00000014161a7225 */ /* 0x000fc400078e001a */
[----:B------:R-:W2:Y:S04]  /*12430*/  LDL.64 R22, [UR13+0x30] ;  /* 0x0000300dff167983 */ /* 0x000ea80008100a00 */
[----:B------:R-:W2:Y:S01]  /*12440*/  LDG.E.64 R20, desc[UR6][R16.64] ;  /* 0x0000000610147981 */ /* 0x000ea2000c1e1b00 */
[----:B------:R-:W-:Y:S01]  /*12450*/  UIADD3 UR10, UP0, UR10, -0x4, URZ ;  /* 0xfffffffc0a0a7890 */ /* 0x000fe2000ff1e03f */
[----:B------:R-:W-:-:S03]  /*12460*/  IADD3 R27, R27, R0, RZ ;  /* 0x000000001b1b7210 */ /* 0x000fc60007ffe0ff */
[----:B------:R-:W-:Y:S02]  /*12470*/  UIADD3.X UR11, UR11, -0x1, URZ, UP0, !UPT ;  /* 0xffffffff0b0b7890 */ /* 0x000fe400087fe43f */
[----:B------:R-:W-:-:S04]  /*12480*/  ISETP.NE.U32.AND P0, PT, RZ, UR10, PT ;  /* 0x0000000aff007c0c */ /* 0x000fc8000bf05070 */
[----:B------:R-:W-:Y:S01]  /*12490*/  ISETP.NE.AND.EX P0, PT, RZ, UR11, PT, P0 ;  /* 0x0000000bff007c0c */ /* 0x000fe2000bf05300 */
        /* <DEDUP_REMOVED lines=14> */
.L_x_1711:
        /* <DEDUP_REMOVED lines=8> */
[----:B------:R-:W-:Y:S01]  /*12600*/  ULDC UR15, c[0x0][0x274] ;  /* 0x00009d00000f7ab9 */ /* 0x000fe20000000800 */
[----:B------:R-:W-:Y:S01]  /*12610*/  ULDC.64 UR18, c[0x0][0x218] ;  /* 0x0000860000127ab9 */ /* 0x000fe20000000a00 */
[----:B------:R-:W-:Y:S01]  /*12620*/  UIMAD UR12, UR4, UR15, UR5 ;  /* 0x0000000f040c72a4 */ /* 0x000fe2000f8e0205 */
        /* <DEDUP_REMOVED lines=17> */
[----:B------:R-:W-:Y:S01]  /*12740*/  ULDC.64 UR10, c[0x0][0x270] ;  /* 0x00009c00000a7ab9 */ /* 0x000fe20000000a00 */
[----:B------:R-:W-:Y:S01]  /*12750*/  ISETP.NE.U32.AND P0, PT, R18, 0x2, PT ;  /* 0x000000021200780c */ /* 0x000fe20003f05070 */
[----:B------:R-:W-:Y:S02]  /*12760*/  UIMAD.WIDE.U32 UR4, UR4, UR16, UR10 ;  /* 0x00000010040472a5 */ /* 0x000fe4000f8e000a */
[----:B------:R-:W-:Y:S01]  /*12770*/  MOV R19, UR16 ;  /* 0x0000001000137c02 */ /* 0x000fe20008000f00 */
[----:B------:R-:W2:Y:S01]  /*12780*/  LDL.64 R16, [UR13+0x20] ;  /* 0x0000200dff107983 */ /* 0x000ea20008100a00 */
[----:B------:R-:W-:Y:S02]  /*12790*/  ISETP.NE.AND.EX P0, PT, RZ, RZ, PT, P0 ;  /* 0x000000ffff00720c */ /* 0x000fe40003f05300 */
[----:B------:R-:W-:Y:S02]  /*127a0*/  IADD3 R12, P2, R12, UR4, RZ ;  /* 0x000000040c0c7c10 */ /* 0x000fe4000ff5e0ff */
[----:B------:R-:W-:-:S04]  /*127b0*/  MOV R13, UR5 ;  /* 0x00000005000d7c02 */ /* 0x000fc80008000f00 */
[----:B------:R-:W-:Y:S01]  /*127c0*/  IADD3.X R15, R15, UR12, R13, P2, !PT ;  /* 0x0000000c0f0f7c10 */ /* 0x000fe200097fe40d */
[----:B------:R-:W-:Y:S01]  /*127d0*/  IMAD.U32 R13, RZ, RZ, UR16 ;  /* 0x00000010ff0d7e24 */ /* 0x000fe2000f8e00ff */
[----:B------:R-:W-:-:S04]  /*127e0*/  LEA R20, P2, R12, UR18, 0x3 ;  /* 0x000000120c147c11 */ /* 0x000fc8000f8418ff */
[----:B------:R-:W-:Y:S02]  /*127f0*/  LEA.HI.X R21, R12, UR19, R15, 0x3, P2 ;  /* 0x000000130c157c11 */ /* 0x000fe400090f1c0f */
[----:B------:R-:W-:-:S03]  /*12800*/  MOV R12, UR15 ;  /* 0x0000000f000c7c02 */ /* 0x000fc60008000f00 */
[----:B------:R-:W2:Y:S01]  /*12810*/  LDG.E.64 R14, desc[UR6][R20.64] ;  /* 0x00000006140e7981 */ /* 0x000ea2000c1e1b00 */
[----:B------:R-:W-:-:S04]  /*12820*/  @P0 LEA R18, P2, R19, R20, 0x3 ;  /* 0x0000001413120211 */ /* 0x000fc800078418ff */
[----:B------:R-:W-:Y:S02]  /*12830*/  @P0 LEA.HI.X R19, R13, R21, R12, 0x3, P2 ;  /* 0x000000150d130211 */ /* 0x000fe400010f1c0c */
[----:B------:R-:W3:Y:S04]  /*12840*/  @P0 LDL.64 R12, [UR13+0x28] ;  /* 0x0000280dff0c0983 */ /* 0x000ee80008100a00 */
[----:B------:R-:W3:Y:S01]  /*12850*/  @P0 LDG.E.64 R18, desc[UR6][R18.64] ;  /* 0x0000000612120981 */ /* 0x000ee2000c1e1b00 */
[----:B------:R-:W-:Y:S01]  /*12860*/  MOV R22, R0 ;  /* 0x0000000000167202 */ /* 0x000fe20000000f00 */
[----:B------:R-:W-:Y:S02]  /*12870*/  IMAD.MOV.U32 R23, RZ, RZ, R5 ;  /* 0x000000ffff177224 */ /* 0x000fe400078e0005 */
[----:B--2---:R-:W-:-:S02]  /*12880*/  IMAD R15, R15, R16, RZ ;  /* 0x000000100f0f7224 */ /* 0x004fc400078e02ff */
[----:B------:R-:W-:-:S04]  /*12890*/  IMAD.WIDE.U32 R22, R14, R16, R22 ;  /* 0x000000100e167225 */ /* 0x000fc800078e0016 */
[----:B------:R-:W-:Y:S01]  /*128a0*/  IMAD R15, R14, R17, R15 ;  /* 0x000000110e0f7224 */ /* 0x000fe200078e020f */
[----:B------:R-:W-:-:S04]  /*128b0*/  MOV R0, R22 ;  /* 0x0000001600007202 */ /* 0x000fc80000000f00 */
[----:B------:R-:W-:Y:S01]  /*128c0*/  IADD3 R5, R23, R15, RZ ;  /* 0x0000000f17057210 */ /* 0x000fe20007ffe0ff */
[-C--:B---3--:R-:W-:Y:S02]  /*128d0*/  @P0 IMAD R17, R19, R12.reuse, RZ ;  /* 0x0000000c13110224 */ /* 0x088fe400078e02ff */
[----:B------:R-:W-:Y:S01]  /*128e0*/  @P0 IMAD.MOV.U32 R14, RZ, RZ, R0 ;  /* 0x000000ffff0e0224 */ /* 0x000fe200078e0000 */
[----:B------:R-:W-:Y:S01]  /*128f0*/  @P0 MOV R15, R5 ;  /* 0x00000005000f0202 */ /* 0x000fe20000000f00 */
[C---:B------:R-:W-:Y:S02]  /*12900*/  @P0 IMAD R17, R18.reuse, R13, R17 ;  /* 0x0000000d12110224 */ /* 0x040fe400078e0211 */
[----:B------:R-:W-:-:S04]  /*12910*/  @P0 IMAD.WIDE.U32 R12, R18, R12, R14 ;  /* 0x0000000c120c0225 */ /* 0x000fc800078e000e */
[----:B------:R-:W-:Y:S01]  /*12920*/  @P0 IMAD.MOV.U32 R0, RZ, RZ, R12 ;  /* 0x000000ffff000224 */ /* 0x000fe200078e000c */
[----:B------:R-:W-:-:S07]  /*12930*/  @P0 IADD3 R5, R13, R17, RZ ;  /* 0x000000110d050210 */ /* 0x000fce0007ffe0ff */
.L_x_1710:
[----:B------:R-:W-:Y:S05]  /*12940*/  BSYNC B0 ;  /* 0x0000000000007941 */ /* 0x000fea0003800000 */
.L_x_1709:
[----:B------:R-:W-:Y:S01]  /*12950*/  IADD3 R12, R4, 0x280, RZ ;  /* 0x00000280040c7810 */ /* 0x000fe20007ffe0ff */
[----:B------:R-:W-:Y:S01]  /*12960*/  BSSY B0, `(.L_x_1716) ;  /* 0x0000173000007945 */ /* 0x000fe20003800000 */
[----:B------:R-:W-:Y:S02]  /*12970*/  IMAD.MOV.U32 R13, RZ, RZ, R5 ;  /* 0x000000ffff0d7224 */ /* 0x000fe400078e0005 */
        /* <DEDUP_REMOVED lines=10> */
[----:B------:R-:W-:Y:S01]  /*12a20*/  IMAD R17, R30, UR5, R5 ;  /* 0x000000051e117c24 */ /* 0x000fe2000f8e0205 */
[----:B------:R-:W-:Y:S02]  /*12a30*/  MOV R5, RZ ;  /* 0x000000ff00057202 */ /* 0x000fe40000000f00 */
[----:B------:R-:W-:-:S13]  /*12a40*/  PLOP3.LUT P0, PT, PT, PT, UP0, 0x80, 0x0 ;  /* 0x000000000000781c */ /* 0x000fda0003f0f008 */
[----:B------:R-:W-:Y:S05]  /*12a50*/  @!P0 BRA `(.L_x_1717) ;  /* 0x00000014008c8947 */ /* 0x000fea0003800000 */
[----:B------:R-:W-:Y:S01]  /*12a60*/  UIADD3 UR4, UP0, UR10, -0x1, URZ ;  /* 0xffffffff0a047890 */ /* 0x000fe2000ff1e03f */
[----:B------:R-:W-:Y:S01]  /*12a70*/  IMAD.IADD R17, R15, 0x1, R17 ;  /* 0x000000010f117824 */ /* 0x000fe200078e0211 */
[----:B------:R-:W-:Y:S01]  /*12a80*/  ULOP3.LUT UR12, UR10, 0x3, URZ, 0xc0, !UPT ;  /* 0x000000030a0c7892 */ /* 0x000fe2000f8ec03f */
[----:B------:R-:W-:Y:S01]  /*12a90*/  MOV R0, RZ ;  /* 0x000000ff00007202 */ /* 0x000fe20000000f00 */
        /* <DEDUP_REMOVED lines=29> */
.L_x_1721:
[----:B------:R-:W-:Y:S01]  /*12c70*/  ULEA UR13, UR4, UR14, 0x3 ;  /* 0x0000000e040d7291 */ /* 0x000fe2000f8e183f */
[----:B------:R-:W2:Y:S01]  /*12c80*/  LDG.E.64 R24, desc[UR6][R22.64] ;  /* 0x0000000616187981 */ /* 0x000ea2000c1e1b00 */
[----:B------:R-:W-:-:S07]  /*12c90*/  IADD3 R30, P2, R22, UR18, RZ ;  /* 0x00000012161e7c10 */ /* 0x000fce000ff5e0ff */
[----:B------:R-:W2:Y:S01]  /*12ca0*/  LDL.64 R26, [UR13+0x18] ;  /* 0x0000180dff1a7983 */ /* 0x000ea20008100a00 */
[----:B------:R-:W-:-:S03]  /*12cb0*/  IADD3.X R31, R23, UR12, RZ, P2, !PT ;  /* 0x0000000c171f7c10 */ /* 0x000fc600097fe4ff */
[----:B------:R-:W3:Y:S04]  /*12cc0*/  LDL.64 R22, [UR13+0x20] ;  /* 0x0000200dff167983 */ /* 0x000ee80008100a00 */
[----:B------:R-:W3:Y:S01]  /*12cd0*/  LDG.E.64 R20, desc[UR6][R30.64] ;  /* 0x000000061e147981 */ /* 0x000ee2000c1e1b00 */
[----:B------:R-:W-:Y:S02]  /*12ce0*/  IADD3 R18, P2, R30, UR18, RZ ;  /* 0x000000121e127c10 */ /* 0x000fe4000ff5e0ff */
[----:B------:R-:W-:Y:S02]  /*12cf0*/  MOV R28, R0 ;  /* 0x00000000001c7202 */ /* 0x000fe40000000f00 */
        /* <DEDUP_REMOVED lines=11> */
[----:B------:R-:W-:-:S04]  /*12db0*/  IMAD.WIDE.U32 R30, R20, R22, R28 ;  /* 0x00000016141e7225 */ /* 0x000fc800078e001c */
[----:B------:R-:W-:Y:S01]  /*12dc0*/  IMAD R0, R20, R23, R5 ;  /* 0x0000001714007224 */ /* 0x000fe200078e0205 */
[----:B------:R-:W3:Y:S04]  /*12dd0*/  LDL.64 R18, [UR13+0x38] ;  /* 0x0000380dff127983 */ /* 0x000ee80008100a00 */
[----:B------:R-:W4:Y:S04]  /*12de0*/  LDL.64 R20, [UR13+0x30] ;  /* 0x0000300dff147983 */ /* 0x000f280008100a00 */
[----:B------:R-:W4:Y:S01]  /*12df0*/  LDG.E.64 R22, desc[UR6][R36.64] ;  /* 0x0000000624167981 */ /* 0x000f22000c1e1b00 */
[----:B------:R-:W-:-:S02]  /*12e00*/  IADD3 R28, P2, R36, UR18, RZ ;  /* 0x00000012241c7c10 */ /* 0x000fc4000ff5e0ff */
[----:B------:R-:W-:Y:S02]  /*12e10*/  IADD3 R31, R31, R0, RZ ;  /* 0x000000001f1f7210 */ /* 0x000fe40007ffe0ff */
[----:B------:R-:W-:Y:S01]  /*12e20*/  IADD3.X R29, R37, UR12, RZ, P2, !PT ;  /* 0x0000000c251d7c10 */ /* 0x000fe200097fe4ff */
[-C--:B--2---:R-:W-:Y:S02]  /*12e30*/  IMAD R5, R27, R24.reuse, RZ ;  /* 0x000000181b057224 */ /* 0x084fe400078e02ff */
[----:B------:R-:W-:-:S04]  /*12e40*/  IMAD.WIDE.U32 R30, R26, R24, R30 ;  /* 0x000000181a1e7225 */ /* 0x000fc800078e001e */
[----:B------:R-:W-:Y:S02]  /*12e50*/  IMAD R0, R26, R25, R5 ;  /* 0x000000191a007224 */ /* 0x000fe400078e0205 */
[----:B------:R0:W3:Y:S01]  /*12e60*/  LDG.E.64 R24, desc[UR6][R28.64] ;  /* 0x000000061c187981 */ /* 0x0000e2000c1e1b00 */
[----:B------:R-:W-:Y:S02]  /*12e70*/  IADD3 R26, P2, R28, UR18, RZ ;  /* 0x000000121c1a7c10 */ /* 0x000fe4000ff5e0ff */
[----:B------:R-:W-:Y:S02]  /*12e80*/  IADD3 R31, R31, R0, RZ ;  /* 0x000000001f1f7210 */ /* 0x000fe40007ffe0ff */
[----:B------:R-:W-:Y:S01]  /*12e90*/  IADD3.X R27, R29, UR12, RZ, P2, !PT ;  /* 0x0000000c1d1b7c10 */ /* 0x000fe200097fe4ff */
[-C--:B----4-:R-:W-:Y:S02]  /*12ea0*/  IMAD R5, R23, R20.reuse, RZ ;  /* 0x0000001417057224 */ /* 0x090fe400078e02ff */
        /* <DEDUP_REMOVED lines=73> */
[----:B------:R-:W-:Y:S01]  /*13340*/  IMAD.WIDE.U32 R36, R24, R18, R36 ;  /* 0x0000001218247225 */ /* 0x000fe200078e0024 */
[----:B------:R-:W-:-:S03]  /*13350*/  IADD3 R18, P2, R28, UR18, RZ ;  /* 0x000000121c127c10 */ /* 0x000fc6000ff5e0ff */
[----:B------:R-:W-:Y:S02]  /*13360*/  IMAD R5, R24, R19, R5 ;  /* 0x0000001318057224 */ /* 0x000fe400078e0205 */
[----:B------:R-:W4:Y:S01]  /*13370*/  LDG.E.64 R24, desc[UR6][R28.64] ;  /* 0x000000061c187981 */ /* 0x000f22000c1e1b00 */
[----:B------:R-:W-:Y:S01]  /*13380*/  IADD3.X R19, R29, UR12, RZ, P2, !PT ;  /* 0x0000000c1d137c10 */ /* 0x000fe200097fe4ff */
[----:B------:R-:W-:Y:S02]  /*13390*/  IMAD.IADD R37, R37, 0x1, R5 ;  /* 0x0000000125257824 */ /* 0x000fe400078e0205 */
        /* <DEDUP_REMOVED lines=23> */
[----:B------:R-:W-:Y:S01]  /*13510*/  MOV R0, R20 ;  /* 0x0000001400007202 */ /* 0x000fe20000000f00 */
[----:B------:R-:W-:Y:S06]  /*13520*/  @P3 BRA `(.L_x_1721) ;  /* 0xfffffff400d03947 */ /* 0x000fec000383ffff */
.L_x_1720:
        /* <DEDUP_REMOVED lines=59> */
[----:B------:R0:W2:Y:S01]  /*138e0*/  LDG.E.64 R18, desc[UR6][R22.64] ;  /* 0x0000000616127981 */ /* 0x0000a2000c1e1b00 */
[----:B------:R-:W-:Y:S01]  /*138f0*/  IMAD.IADD R29, R29, 0x1, R0 ;  /* 0x000000011d1d7824 */ /* 0x000fe200078e0200 */
        /* <DEDUP_REMOVED lines=14> */
[----:B------:R-:W-:Y:S01]  /*139e0*/  IMAD.MOV.U32 R0, RZ, RZ, R18 ;  /* 0x000000ffff007224 */ /* 0x000fe200078e0012 */
[----:B------:R-:W-:-:S07]  /*139f0*/  IADD3 R5, R19, R5, RZ ;  /* 0x0000000513057210 */ /* 0x000fce0007ffe0ff */
.L_x_1722:
[----:B------:R-:W-:-:S04]  /*13a00*/  ISETP.NE.U32.AND P2, PT, RZ, UR10, PT ;  /* 0x0000000aff007c0c */ /* 0x000fc8000bf45070 */
[----:B------:R-:W-:-:S13]  /*13a10*/  ISETP.NE.OR.EX P0, PT, RZ, UR11, P0, P2 ;  /* 0x0000000bff007c0c */ /* 0x000fda0008705720 */
[----:B------:R-:W-:Y:S05]  /*13a20*/  @!P0 BRA `(.L_x_1718) ;  /* 0x0000000000ac8947 */ /* 0x000fea0003800000 */
.L_x_1719:
        /* <DEDUP_REMOVED lines=8> */
[----:B------:R-:W-:Y:S01]  /*13ab0*/  MOV R28, R0 ;  /* 0x00000000001c7202 */ /* 0x000fe20000000f00 */
[----:B------:R-:W4:Y:S01]  /*13ac0*/  LDL.64 R30, [UR13+0x28] ;  /* 0x0000280dff1e7983 */ /* 0x000f220008100a00 */
[----:B------:R-:W-:Y:S02]  /*13ad0*/  MOV R29, R5 ;  /* 0x00000005001d7202 */ /* 0x000fe40000000f00 */
[----:B------:R-:W-:Y:S01]  /*13ae0*/  IADD3.X R27, R37, UR12, RZ, P0, !PT ;  /* 0x0000000c251b7c10 */ /* 0x000fe200087fe4ff */
[----:B--2---:R-:W-:-:S02]  /*13af0*/  IMAD R21, R21, R18, RZ ;  /* 0x0000001215157224 */ /* 0x004fc400078e02ff */
[----:B------:R-:W-:Y:S01]  /*13b00*/  IMAD.WIDE.U32 R28, R20, R18, R28 ;  /* 0x00000012141c7225 */ /* 0x000fe200078e001c */
[----:B------:R-:W-:-:S03]  /*13b10*/  IADD3 R18, P0, R26, UR18, RZ ;  /* 0x000000121a127c10 */ /* 0x000fc6000ff1e0ff */
[----:B------:R-:W-:Y:S02]  /*13b20*/  IMAD R19, R20, R19, R21 ;  /* 0x0000001314137224 */ /* 0x000fe400078e0215 */
[----:B------:R-:W4:Y:S01]  /*13b30*/  LDG.E.64 R20, desc[UR6][R26.64] ;  /* 0x000000061a147981 */ /* 0x000f22000c1e1b00 */
[-C--:B---3--:R-:W-:Y:S02]  /*13b40*/  IMAD R5, R25, R22.reuse, RZ ;  /* 0x0000001619057224 */ /* 0x088fe400078e02ff */
[----:B------:R-:W-:Y:S01]  /*13b50*/  IMAD.IADD R29, R29, 0x1, R19 ;  /* 0x000000011d1d7824 */ /* 0x000fe200078e0213 */
[----:B------:R-:W-:Y:S01]  /*13b60*/  IADD3.X R19, R27, UR12, RZ, P0, !PT ;  /* 0x0000000c1b137c10 */ /* 0x000fe200087fe4ff */
        /* <DEDUP_REMOVED lines=23> */
.L_x_1718:
        /* <DEDUP_REMOVED lines=24> */
[----:B------:R-:W-:-:S04]  /*13e60*/  MOV R0, R24 ;  /* 0x0000001800007202 */ /* 0x000fc80000000f00 */
[----:B------:R-:W-:Y:S01]  /*13e70*/  IADD3 R5, R25, R21, RZ ;  /* 0x0000001519057210 */ /* 0x000fe20007ffe0ff */
[----:B------:R-:W-:Y:S06]  /*13e80*/  @!P0 BRA `(.L_x_1717) ;  /* 0x0000000000808947 */ /* 0x000fec0003800000 */
[----:B------:R-:W-:Y:S01]  /*13e90*/  ULDC.64 UR10, c[0x0][0x270] ;  /* 0x00009c00000a7ab9 */ /* 0x000fe20000000a00 */
[----:B------:R-:W-:Y:S01]  /*13ea0*/  ISETP.NE.U32.AND P0, PT, R20, 0x2, PT ;  /* 0x000000021400780c */ /* 0x000fe20003f05070 */
[----:B------:R-:W-:Y:S02]  /*13eb0*/  UIMAD.WIDE.U32 UR4, UR4, UR16, UR10 ;  /* 0x00000010040472a5 */ /* 0x000fe4000f8e000a */
[----:B------:R-:W-:Y:S01]  /*13ec0*/  MOV R21, UR16 ;  /* 0x0000001000157c02 */ /* 0x000fe20008000f00 */
[----:B------:R-:W2:Y:S01]  /*13ed0*/  LDL.64 R18, [UR13+0x20] ;  /* 0x0000200dff127983 */ /* 0x000ea20008100a00 */
[----:B------:R-:W-:Y:S02]  /*13ee0*/  ISETP.NE.AND.EX P0, PT, RZ, RZ, PT, P0 ;  /* 0x000000ffff00720c */ /* 0x000fe40003f05300 */
[----:B------:R-:W-:Y:S01]  /*13ef0*/  IMAD.U32 R15, RZ, RZ, UR5 ;  /* 0x00000005ff0f7e24 */ /* 0x000fe2000f8e00ff */
[----:B------:R-:W-:-:S04]  /*13f00*/  IADD3 R14, P2, R14, UR4, RZ ;  /* 0x000000040e0e7c10 */ /* 0x000fc8000ff5e0ff */
[----:B------:R-:W-:Y:S02]  /*13f10*/  IADD3.X R17, R17, UR12, R15, P2, !PT ;  /* 0x0000000c11117c10 */ /* 0x000fe400097fe40f */
[C---:B------:R-:W-:Y:S02]  /*13f20*/  LEA R22, P2, R14.reuse, UR18, 0x3 ;  /* 0x000000120e167c11 */ /* 0x040fe4000f8418ff */
[----:B------:R-:W-:Y:S02]  /*13f30*/  MOV R15, UR16 ;  /* 0x00000010000f7c02 */ /* 0x000fe40008000f00 */
[----:B------:R-:W-:Y:S01]  /*13f40*/  LEA.HI.X R23, R14, UR19, R17, 0x3, P2 ;  /* 0x000000130e177c11 */ /* 0x000fe200090f1c11 */
[----:B------:R-:W-:Y:S01]  /*13f50*/  IMAD.U32 R14, RZ, RZ, UR17 ;  /* 0x00000011ff0e7e24 */ /* 0x000fe2000f8e00ff */
[----:B------:R-:W-:-:S03]  /*13f60*/  @P0 LEA R20, P2, R21, R22, 0x3 ;  /* 0x0000001615140211 */ /* 0x000fc600078418ff */
[----:B------:R-:W2:Y:S01]  /*13f70*/  LDG.E.64 R16, desc[UR6][R22.64] ;  /* 0x0000000616107981 */ /* 0x000ea2000c1e1b00 */
[----:B------:R-:W-:-:S03]  /*13f80*/  @P0 LEA.HI.X R21, R15, R23, R14, 0x3, P2 ;  /* 0x000000170f150211 */ /* 0x000fc600010f1c0e */
[----:B------:R-:W3:Y:S04]  /*13f90*/  @P0 LDL.64 R14, [UR13+0x28] ;  /* 0x0000280dff0e0983 */ /* 0x000ee80008100a00 */
[----:B------:R-:W3:Y:S01]  /*13fa0*/  @P0 LDG.E.64 R20, desc[UR6][R20.64] ;  /* 0x0000000614140981 */ /* 0x000ee2000c1e1b00 */
[----:B------:R-:W-:Y:S02]  /*13fb0*/  MOV R24, R0 ;  /* 0x0000000000187202 */ /* 0x000fe40000000f00 */
        /* <DEDUP_REMOVED lines=13> */
.L_x_1717:
[----:B------:R-:W-:Y:S05]  /*14090*/  BSYNC B0 ;  /* 0x0000000000007941 */ /* 0x000fea0003800000 */
.L_x_1716:
[----:B------:R-:W-:Y:S01]  /*140a0*/  VIADD R14, R4, 0x300 ;  /* 0x00000300040e7836 */ /* 0x000fe20000000000 */
[----:B------:R-:W-:Y:S01]  /*140b0*/  BSSY B0, `(.L_x_1723) ;  /* 0x0000174000007945 */ /* 0x000fe20003800000 */
[----:B------:R-:W-:-:S03]  /*140c0*/  MOV R15, R5 ;  /* 0x00000005000f7202 */ /* 0x000fc60000000f00 */
[----:B------:R-:W-:Y:S02]  /*140d0*/  ISETP.GE.AND P0, PT, R14, UR9, PT ;  /* 0x000000090e007c0c */ /* 0x000fe4000bf06270 */
[----:B------:R-:W-:-:S11]  /*140e0*/  MOV R14, R0 ;  /* 0x00000000000e7202 */ /* 0x000fd60000000f00 */
[----:B------:R-:W-:Y:S05]  /*140f0*/  @P0 BRA `(.L_x_1724) ;  /* 0x0000001400bc0947 */ /* 0x000fea0003800000 */
[----:B------:R-:W-:Y:S01]  /*14100*/  ULDC.64 UR10, c[0x0][0x228] ;  /* 0x00008a00000a7ab9 */ /* 0x000fe20000000a00 */
[----:B------:R-:W-:Y:S01]  /*14110*/  ULDC.64 UR4, c[0x0][0x220] ;  /* 0x0000880000047ab9 */ /* 0x000fe20000000a00 */
[----:B------:R-:W-:Y:S01]  /*14120*/  UISETP.GE.U32.AND UP0, UPT, UR10, 0x1, UPT ;  /* 0x000000010a00788c */ /* 0x000fe2000bf06070 */
[----:B-----5:R-:W-:Y:S02]  /*14130*/  IMAD R5, R33, UR4, RZ ;  /* 0x0000000421057c24 */ /* 0x020fe4000f8e02ff */
[----:B------:R-:W-:Y:S01]  /*14140*/  IMAD.WIDE.U32 R16, R32, UR4, RZ ;  /* 0x0000000420107c25 */ /* 0x000fe2000f8e00ff */
[----:B------:R-:W-:-:S03]  /*14150*/  UISETP.GE.AND.EX UP0, UPT, UR11, URZ, UPT, UP0 ;  /* 0x0000003f0b00728c */ /* 0x000fc6000bf06300 */
[----:B------:R-:W-:Y:S01]  /*14160*/  IMAD R19, R32, UR5, R5 ;  /* 0x0000000520137c24 */ /* 0x000fe2000f8e0205 */
[----:B------:R-:W-:Y:S01]  /*14170*/  HFMA2.MMA R5, -RZ, RZ, 0, 0 ;  /* 0x00000000ff057435 */ /* 0x000fe200000001ff */
        /* <DEDUP_REMOVED lines=36> */
.L_x_1728:
        /* <DEDUP_REMOVED lines=28> */
[-C--:B--2---:R-:W-:Y:S02]  /*14580*/  IMAD R5, R29, R26.reuse, RZ ;  /* 0x0000001a1d057224 */ /* 0x084fe400078e02ff */
[----:B------:R-:W-:-:S04]  /*14590*/  IMAD.WIDE.U32 R32, R28, R26, R32 ;  /* 0x0000001a1c207225 */ /* 0x000fc800078e0020 */
[----:B------:R-:W-:Y:S02]  /*145a0*/  IMAD R0, R28, R27, R5 ;  /* 0x0000001b1c007224 */ /* 0x000fe400078e0205 */
[----:B------:R0:W4:Y:S01]  /*145b0*/  LDG.E.64 R26, desc[UR6][R30.64] ;  /* 0x000000061e1a7981 */ /* 0x000122000c1e1b00 */
        /* <DEDUP_REMOVED lines=105> */
[----:B------:R-:W-:Y:S01]  /*14c50*/  IMAD.MOV.U32 R0, RZ, RZ, R22 ;  /* 0x000000ffff007224 */ /* 0x000fe200078e0016 */
[----:B------:R-:W-:Y:S01]  /*14c60*/  IADD3 R5, R23, R5, RZ ;  /* 0x0000000517057210 */ /* 0x000fe20007ffe0ff */
[----:B------:R-:W-:Y:S06]  /*14c70*/  @P3 BRA `(.L_x_1728) ;  /* 0xfffffff400d03947 */ /* 0x000fec000383ffff */
.L_x_1727:
        /* <DEDUP_REMOVED lines=11> */
[----:B0-----:R-:W-:Y:S02]  /*14d30*/  IADD3 R24, P0, R32, UR18, RZ ;  /* 0x0000001220187c10 */ /* 0x001fe4000ff1e0ff */
        /* <DEDUP_REMOVED lines=14> */
[----:B------:R-:W-:Y:S01]  /*14e20*/  IADD3 R32, P0, R36, UR18, RZ ;  /* 0x0000001224207c10 */ /* 0x000fe2000ff1e0ff */
[----:B------:R-:W3:Y:S04]  /*14e30*/  LDL.64 R26, [UR13+0x30] ;  /* 0x0000300dff1a7983 */ /* 0x000ee80008100a00 */
[----:B------:R-:W3:Y:S01]  /*14e40*/  LDG.E.64 R28, desc[UR6][R36.64] ;  /* 0x00000006241c7981 */ /* 0x000ee2000c1e1b00 */
[----:B------:R-:W-:Y:S02]  /*14e50*/  IADD3 R31, R31, R0, RZ ;  /* 0x000000001f1f7210 */ /* 0x000fe40007ffe0ff */
[----:B------:R-:W-:Y:S01]  /*14e60*/  IADD3.X R33, R37, UR12, RZ, P0, !PT ;  /* 0x0000000c25217c10 */ /* 0x000fe200087fe4ff */
[----:B------:R-:W4:Y:S01]  /*14e70*/  LDL.64 R24, [UR13+0x38] ;  /* 0x0000380dff187983 */ /* 0x000f220008100a00 */
        /* <DEDUP_REMOVED lines=44> */
[----:B------:R-:W-:-:S07]  /*15140*/  MOV R0, R20 ;  /* 0x0000001400007202 */ /* 0x000fce0000000f00 */
.L_x_1729:
[----:B------:R-:W-:-:S04]  /*15150*/  ISETP.NE.U32.AND P2, PT, RZ, UR10, PT ;  /* 0x0000000aff007c0c */ /* 0x000fc8000bf45070 */
[----:B------:R-:W-:-:S13]  /*15160*/  ISETP.NE.OR.EX P0, PT, RZ, UR11, P0, P2 ;  /* 0x0000000bff007c0c */ /* 0x000fda0008705720 */
[----:B------:R-:W-:Y:S05]  /*15170*/  @!P0 BRA `(.L_x_1725) ;  /* 0x0000000000ac8947 */ /* 0x000fea0003800000 */
.L_x_1726:
        /* <DEDUP_REMOVED lines=43> */
.L_x_1725:
[----:B------:R-:W-:-:S04]  /*15430*/  ISETP.NE.U32.AND P0, PT, RZ, UR15, PT ;  /* 0x0000000fff007c0c */ /* 0x000fc8000bf05070 */
[----:B------:R-:W-:-:S13]  /*15440*/  ISETP.NE.AND.EX P0, PT, RZ, RZ, PT, P0 ;  /* 0x000000ffff00720c */ /* 0x000fda0003f05300 */
[----:B------:R-:W-:Y:S05]  /*15450*/  @!P0 BRA `(.L_x_1724) ;  /* 0x0000000000e48947 */ /* 0x000fea0003800000 */
[----:B------:R-:W-:Y:S01]  /*15460*/  UIMAD UR5, UR5, UR16, URZ ;  /* 0x00000010050572a4 */ /* 0x000fe2000f8e023f */
[----:B------:R-:W-:Y:S01]  /*15470*/  MOV R21, UR4 ;  /* 0x0000000400157c02 */ /* 0x000fe20008000f00 */
[----:B------:R-:W-:Y:S01]  /*15480*/  ULDC.64 UR18, c[0x0][0x218] ;  /* 0x0000860000127ab9 */ /* 0x000fe20000000a00 */
[----:B------:R-:W-:Y:S01]  /*15490*/  MOV R18, R16 ;  /* 0x0000001000127202 */ /* 0x000fe20000000f00 */
[----:B------:R-:W-:Y:S02]  /*154a0*/  UIMAD UR12, UR4, UR17, UR5 ;  /* 0x00000011040c72a4 */ /* 0x000fe4000f8e0205 */
[----:B------:R-:W-:Y:S02]  /*154b0*/  ULEA UR13, UR4, UR14, 0x3 ;  /* 0x0000000e040d7291 */ /* 0x000fe4000f8e183f */
[----:B------:R-:W-:-:S04]  /*154c0*/  IMAD.WIDE.U32 R20, R21, UR16, R18 ;  /* 0x0000001015147c25 */ /* 0x000fc8000f8e0012 */
[----:B------:R-:W-:Y:S01]  /*154d0*/  VIADD R21, R21, UR12 ;  /* 0x0000000c15157c36 */ /* 0x000fe20008000000 */
[C---:B------:R-:W-:Y:S02]  /*154e0*/  LEA R24, P0, R20.reuse, UR18, 0x3 ;  /* 0x0000001214187c11 */ /* 0x040fe4000f8018ff */
[----:B------:R-:W2:Y:S02]  /*154f0*/  LDL.64 R22, [UR13+0x18] ;  /* 0x0000180dff167983 */ /* 0x000ea40008100a00 */
[----:B------:R-:W-:-:S05]  /*15500*/  LEA.HI.X R25, R20, UR19, R21, 0x3, P0 ;  /* 0x0000001314197c11 */ /* 0x000fca00080f1c15 */
[----:B------:R-:W2:Y:S01]  /*15510*/  LDG.E.64 R20, desc[UR6][R24.64] ;  /* 0x0000000618147981 */ /* 0x000ea2000c1e1b00 */
[----:B------:R-:W-:-:S04]  /*15520*/  UISETP.NE.U32.AND UP0, UPT, UR15, 0x1, UPT ;  /* 0x000000010f00788c */ /* 0x000fc8000bf05070 */
[----:B------:R-:W-:Y:S01]  /*15530*/  UISETP.NE.AND.EX UP0, UPT, URZ, URZ, UPT, UP0 ;  /* 0x0000003f3f00728c */ /* 0x000fe2000bf05300 */
[----:B------:R-:W-:-:S05]  /*15540*/  MOV R26, R0 ;  /* 0x00000000001a7202 */ /* 0x000fca0000000f00 */
[----:B------:R-:W-:Y:S02]  /*15550*/  PLOP3.LUT P0, PT, PT, PT, UP0, 0x80, 0x0 ;  /* 0x000000000000781c */ /* 0x000fe40003f0f008 */
[----:B------:R-:W-:Y:S01]  /*15560*/  MOV R27, R5 ;  /* 0x00000005001b7202 */ /* 0x000fe20000000f00 */
        /* <DEDUP_REMOVED lines=10> */
[----:B------:R-:W2:Y:S01]  /*15610*/  LDL.64 R20, [UR13+0x20] ;  /* 0x0000200dff147983 */ /* 0x000ea20008100a00 */
[----:B------:R-:W-:-:S04]  /*15620*/  UISETP.NE.AND.EX UP0, UPT, URZ, URZ, UPT, UP0 ;  /* 0x0000003f3f00728c */ /* 0x000fc8000bf05300 */
[----:B------:R-:W-:Y:S01]  /*15630*/  IMAD.U32 R17, RZ, RZ, UR5 ;  /* 0x00000005ff117e24 */ /* 0x000fe2000f8e00ff */
[----:B------:R-:W-:Y:S02]  /*15640*/  IADD3 R18, P0, R16, UR4, RZ ;  /* 0x0000000410127c10 */ /* 0x000fe4000ff1e0ff */
[----:B------:R-:W-:Y:S02]  /*15650*/  PLOP3.LUT P2, PT, PT, PT, UP0, 0x80, 0x0 ;  /* 0x000000000000781c */ /* 0x000fe40003f4f008 */
[----:B------:R-:W-:Y:S02]  /*15660*/  IADD3.X R17, R19, UR12, R17, P0, !PT ;  /* 0x0000000c13117c10 */ /* 0x000fe400087fe411 */
[C---:B------:R-:W-:Y:S02]  /*15670*/  LEA R24, P0, R18.reuse, UR18, 0x3 ;  /* 0x0000001212187c11 */ /* 0x040fe4000f8018ff */
[----:B------:R-:W-:Y:S01]  /*15680*/  MOV R16, UR4 ;  /* 0x0000000400107c02 */ /* 0x000fe20008000f00 */
[----:B------:R-:W-:Y:S01]  /*15690*/  IMAD.U32 R16, RZ, RZ, UR17 ;  /* 0x00000011ff107e24 */ /* 0x000fe2000f8e00ff */
[----:B------:R-:W-:-:S02]  /*156a0*/  LEA.HI.X R25, R18, UR19, R17, 0x3, P0 ;  /* 0x0000001312197c11 */ /* 0x000fc400080f1c11 */
[----:B------:R-:W-:-:S03]  /*156b0*/  MOV R17, UR16 ;  /* 0x0000001000117c02 */ /* 0x000fc60008000f00 */
[----:B------:R-:W2:Y:S01]  /*156c0*/  LDG.E.64 R18, desc[UR6][R24.64] ;  /* 0x0000000618127981 */ /* 0x000ea2000c1e1b00 */
[----:B------:R-:W-:-:S04]  /*156d0*/  @P2 LEA R22, P0, R23, R24, 0x3 ;  /* 0x0000001817162211 */ /* 0x000fc800078018ff */
[----:B------:R-:W-:Y:S02]  /*156e0*/  @P2 LEA.HI.X R23, R17, R25, R16, 0x3, P0 ;  /* 0x0000001911172211 */ /* 0x000fe400000f1c10 */
[----:B------:R-:W3:Y:S04]  /*156f0*/  @P2 LDL.64 R16, [UR13+0x28] ;  /* 0x0000280dff102983 */ /* 0x000ee80008100a00 */
[----:B------:R-:W3:Y:S01]  /*15700*/  @P2 LDG.E.64 R22, desc[UR6][R22.64] ;  /* 0x0000000616162981 */ /* 0x000ee2000c1e1b00 */
        /* <DEDUP_REMOVED lines=14> */
.L_x_1724:
[----:B------:R-:W-:Y:S05]  /*157f0*/  BSYNC B0 ;  /* 0x0000000000007941 */ /* 0x000fea0003800000 */
.L_x_1723:
        /* <DEDUP_REMOVED lines=50> */
.L_x_1735:
        /* <DEDUP_REMOVED lines=140> */
.L_x_1734:
        /* <DEDUP_REMOVED lines=77> */
.L_x_1736:
[----:B------:R-:W-:-:S04]  /*168b0*/  ISETP.NE.U32.AND P2, PT, RZ, UR10, PT ;  /* 0x0000000aff007c0c */ /* 0x000fc8000bf45070 */
[----:B------:R-:W-:-:S13]  /*168c0*/  ISETP.NE.OR.EX P0, PT, RZ, UR11, P0, P2 ;  /* 0x0000000bff007c0c */ /* 0x000fda0008705720 */
[----:B------:R-:W-:Y:S05]  /*168d0*/  @!P0 BRA `(.L_x_1732) ;  /* 0x0000000000ac8947 */ /* 0x000fea0003800000 */
.L_x_1733:
        /* <DEDUP_REMOVED lines=43> */
.L_x_1732:
        /* <DEDUP_REMOVED lines=60> */
.L_x_1731:
[----:B------:R-:W-:Y:S05]  /*16f50*/  BSYNC B0 ;  /* 0x0000000000007941 */ /* 0x000fea0003800000 */
.L_x_1730:
[----:B------:R-:W0:Y:S01]  /*16f60*/  @!P1 LDC.64 R20, c[0x0][0x280] ;  /* 0x0000a000ff149b82 */ /* 0x000e220000000a00 */
[C---:B------:R-:W-:Y:S01]  /*16f70*/  @!P1 VIADD R19, R4.reuse, UR8 ;  /* 0x0000000804139c36 */ /* 0x040fe20008000000 */
[----:B------:R-:W-:Y:S01]  /*16f80*/  MOV R18, R4 ;  /* 0x0000000400127202 */ /* 0x000fe20000000f00 */
[----:B------:R-:W-:Y:S04]  /*16f90*/  BSSY B0, `(.L_x_1737) ;  /* 0x0000032000007945 */ /* 0x000fe80003800000 */
[----:B------:R-:W-:Y:S01]  /*16fa0*/  BSSY B1, `(.L_x_1738) ;  /* 0x000002a000017945 */ /* 0x000fe20003800000 */
[----:B0-----:R-:W-:Y:S01]  /*16fb0*/  @!P1 IMAD.WIDE.U32 R20, R19, 0x8, R20 ;  /* 0x0000000813149825 */ /* 0x001fe200078e0014 */
[----:B------:R-:W-:Y:S02]  /*16fc0*/  IADD3 R19, R4, 0x80, RZ ;  /* 0x0000008004137810 */ /* 0x000fe40007ffe0ff */
[----:B------:R-:W-:-:S02]  /*16fd0*/  MOV R4, R0 ;  /* 0x0000000000047202 */ /* 0x000fc40000000f00 */
[----:B------:R0:W-:Y:S01]  /*16fe0*/  @!P1 STG.E.64 desc[UR6][R20.64], R2 ;  /* 0x0000000214009986 */ /* 0x0001e2000c101b06 */
[----:B------:R-:W-:-:S05]  /*16ff0*/  @!P1 IMAD.MOV.U32 R18, RZ, RZ, R19 ;  /* 0x000000ffff129224 */ /* 0x000fca00078e0013 */
[----:B------:R-:W-:-:S13]  /*17000*/  ISETP.GE.AND P0, PT, R18, UR9, PT ;  /* 0x0000000912007c0c */ /* 0x000fda000bf06270 */
[----:B0-----:R-:W-:Y:S05]  /*17010*/  @P0 BRA `(.L_x_1739) ;  /* 0x0000000000300947 */ /* 0x001fea0003800000 */
        /* <DEDUP_REMOVED lines=12> */
.L_x_1739:
[----:B------:R-:W-:-:S13]  /*170e0*/  ISETP.GE.AND P0, PT, R18, UR9, PT ;  /* 0x0000000912007c0c */ /* 0x000fda000bf06270 */
[----:B------:R-:W-:Y:S05]  /*170f0*/  @P0 BRA `(.L_x_1741) ;  /* 0x0000000000300947 */ /* 0x000fea0003800000 */
[----:B0-----:R-:W0:Y:S01]  /*17100*/  LDC.64 R2, c[0x0][0x280] ;  /* 0x0000a000ff027b82 */ /* 0x001e220000000a00 */
[C---:B------:R-:W-:Y:S01]  /*17110*/  VIADD R7, R18.reuse, UR8 ;  /* 0x0000000812077c36 */ /* 0x040fe20008000000 */
[----:B------:R-:W-:-:S03]  /*17120*/  IADD3 R18, R18, 0x80, RZ ;  /* 0x0000008012127810 */ /* 0x000fc60007ffe0ff */
[----:B0-----:R-:W-:-:S05]  /*17130*/  IMAD.WIDE.U32 R2, R7, 0x8, R2 ;  /* 0x0000000807027825 */ /* 0x001fca00078e0002 */
[----:B------:R1:W-:Y:S02]  /*17140*/  STG.E.64 desc[UR6][R2.64], R10 ;  /* 0x0000000a02007986 */ /* 0x0003e4000c101b06 */
.L_x_1740:
[----:B------:R-:W-:-:S13]  /*17150*/  ISETP.GE.AND P0, PT, R18, UR9, PT ;  /* 0x0000000912007c0c */ /* 0x000fda000bf06270 */
[----:B------:R-:W-:Y:S05]  /*17160*/  @P0 BRA `(.L_x_1742) ;  /* 0x0000000000340947 */ /* 0x000fea0003800000 */
[----:B01----:R-:W0:Y:S01]  /*17170*/  LDC.64 R2, c[0x0][0x280] ;  /* 0x0000a000ff027b82 */ /* 0x003e220000000a00 */
[C---:B------:R-:W-:Y:S01]  /*17180*/  IADD3 R7, R18.reuse, UR8, RZ ;  /* 0x0000000812077c10 */ /* 0x040fe2000fffe0ff */
[----:B------:R-:W-:-:S04]  /*17190*/  VIADD R18, R18, 0x80 ;  /* 0x0000008012127836 */ /* 0x000fc80000000000 */
[----:B0-----:R-:W-:-:S05]  /*171a0*/  IMAD.WIDE.U32 R2, R7, 0x8, R2 ;  /* 0x0000000807027825 */ /* 0x001fca00078e0002 */
[----:B------:R1:W-:Y:S02]  /*171b0*/  STG.E.64 desc[UR6][R2.64], R12 ;  /* 0x0000000c02007986 */ /* 0x0003e4000c101b06 */
.L_x_1741:
[----:B------:R-:W-:-:S13]  /*171c0*/  ISETP.GE.AND P0, PT, R18, UR9, PT ;  /* 0x0000000912007c0c */ /* 0x000fda000bf06270 */
[----:B------:R-:W-:Y:S05]  /*171d0*/  @P0 BREAK B1 ;  /* 0x0000000000010942 */ /* 0x000fea0003800000 */
[----:B------:R-:W-:Y:S05]  /*171e0*/  @P0 BRA `(.L_x_1743) ;  /* 0x0000000000300947 */ /* 0x000fea0003800000 */
[----:B01----:R-:W0:Y:S01]  /*171f0*/  LDC.64 R2, c[0x0][0x280] ;  /* 0x0000a000ff027b82 */ /* 0x003e220000000a00 */
[C---:B------:R-:W-:Y:S02]  /*17200*/  IADD3 R7, R18.reuse, UR8, RZ ;  /* 0x0000000812077c10 */ /* 0x040fe4000fffe0ff */
[----:B------:R-:W-:-:S03]  /*17210*/  IADD3 R18, R18, 0x80, RZ ;  /* 0x0000008012127810 */ /* 0x000fc60007ffe0ff */
[----:B0-----:R-:W-:-:S05]  /*17220*/  IMAD.WIDE.U32 R2, R7, 0x8, R2 ;  /* 0x0000000807027825 */ /* 0x001fca00078e0002 */
[----:B------:R2:W-:Y:S02]  /*17230*/  STG.E.64 desc[UR6][R2.64], R14 ;  /* 0x0000000e02007986 */ /* 0x0005e4000c101b06 */
.L_x_1742:
[----:B------:R-:W-:Y:S05]  /*17240*/  BSYNC B1 ;  /* 0x0000000000017941 */ /* 0x000fea0003800000 */
.L_x_1738:
[----:B------:R-:W-:-:S13]  /*17250*/  ISETP.GE.AND P0, PT, R18, UR9, PT ;  /* 0x0000000912007c0c */ /* 0x000fda000bf06270 */
[----:B012---:R-:W0:Y:S01]  /*17260*/  @!P0 LDC.64 R2, c[0x0][0x280] ;  /* 0x0000a000ff028b82 */ /* 0x007e220000000a00 */
[C---:B------:R-:W-:Y:S01]  /*17270*/  @!P0 VIADD R7, R18.reuse, UR8 ;  /* 0x0000000812078c36 */ /* 0x040fe20008000000 */
[----:B------:R-:W-:-:S03]  /*17280*/  @!P0 IADD3 R18, R18, 0x80, RZ ;  /* 0x0000008012128810 */ /* 0x000fc60007ffe0ff */
[----:B0-----:R-:W-:-:S05]  /*17290*/  @!P0 IMAD.WIDE.U32 R2, R7, 0x8, R2 ;  /* 0x0000000807028825 */ /* 0x001fca00078e0002 */
[----:B------:R2:W-:Y:S02]  /*172a0*/  @!P0 STG.E.64 desc[UR6][R2.64], R16 ;  /* 0x0000001002008986 */ /* 0x0005e4000c101b06 */
.L_x_1743:
[----:B------:R-:W-:Y:S05]  /*172b0*/  BSYNC B0 ;  /* 0x0000000000007941 */ /* 0x000fea0003800000 */
.L_x_1737:
[----:B------:R-:W-:Y:S05]  /*172c0*/  WARPSYNC.ALL ;  /* 0x0000000000007948 */ /* 0x000fea0003800000 */
[----:B------:R-:W-:-:S13]  /*172d0*/  ISETP.GE.AND P0, PT, R18, UR9, PT ;  /* 0x0000000912007c0c */ /* 0x000fda000bf06270 */
[----:B------:R-:W-:Y:S05]  /*172e0*/  @P0 EXIT ;  /* 0x000000000000094d */ /* 0x000fea0003800000 */
[----:B012---:R-:W0:Y:S01]  /*172f0*/  LDC.64 R2, c[0x0][0x280] ;  /* 0x0000a000ff027b82 */ /* 0x007e220000000a00 */
[----:B------:R-:W-:-:S05]  /*17300*/  IADD3 R7, R18, UR8, RZ ;  /* 0x0000000812077c10 */ /* 0x000fca000fffe0ff */
[----:B0-----:R-:W-:-:S05]  /*17310*/  IMAD.WIDE.U32 R2, R7, 0x8, R2 ;  /* 0x0000000807027825 */ /* 0x001fca00078e0002 */
[----:B------:R-:W-:Y:S01]  /*17320*/  STG.E.64 desc[UR6][R2.64], R4 ;  /* 0x0000000402007986 */ /* 0x000fe2000c101b06 */
[----:B------:R-:W-:Y:S05]  /*17330*/  EXIT ;  /* 0x000000000000794d */ /* 0x000fea0003800000 */
.L_x_1744:
        /* <DEDUP_REMOVED lines=12> */
.L_x_3953:


//--------------------- .text._ZN2at6native29vectorized_elementwise_kernelILi4EZZNS0_61_GLOBAL__N__ae8afa13_23_FlattenIndicesKernel_cu_75b981de_308221_flatten_indices_implINS2_18CUDAKernelLauncherElLl8EEENS_6TensorERKS5_N3c108ArrayRefIlEEENKUlvE0_clEvEUllE_St5arrayIPcLm2EEEEviT0_T1_ --------------------------
	.section	.text._ZN2at6native29vectorized_elementwise_kernelILi4EZZNS0_61_GLOBAL__N__ae8afa13_23_FlattenIndicesKernel_cu_75b981de_308221_flatten_indices_implINS2_18CUDAKernelLauncherElLl8EEENS_6TensorERKS5_N3c108ArrayRefIlEEENKUlvE0_clEvEUllE_St5arrayIPcLm2EEEEviT0_T1_,"ax",@progbits
	.align	128
        .global         _ZN2at6native29vectorized_elementwise_kernelILi4EZZNS0_61_GLOBAL__N__ae8afa13_23_FlattenIndicesKernel_cu_75b981de_308221_flatten_indices_implINS2_18CUDAKernelLauncherElLl8EEENS_6TensorERKS5_N3c108ArrayRefIlEEENKUlvE0_clEvEUllE_St5arrayIPcLm2EEEEviT0_T1_
        .type           _ZN2at6native29vectorized_elementwise_kernelILi4EZZNS0_61_GLOBAL__N__ae8afa13_23_FlattenIndicesKernel_cu_75b981de_308221_flatten_indices_implINS2_18CUDAKernelLauncherElLl8EEENS_6TensorERKS5_N3c108ArrayRefIlEEENKUlvE0_clEvEUllE_St5arrayIPcLm2EEEEviT0_T1_,@function
        .size           _ZN2at6native29vectorized_elementwise_kernelILi4EZZNS0_61_GLOBAL__N__ae8afa13_23_FlattenIndicesKernel_cu_75b981de_308221_flatten_indices_implINS2_18CUDAKernelLauncherElLl8EEENS_6TensorERKS5_N3c108ArrayRefIlEEENKUlvE0_clEvEUllE_St5arrayIPcLm2EEEEviT0_T1_,(.L_x_3954 - _ZN2at6native29vectorized_elementwise_kernelILi4EZZNS0_61_GLOBAL__N__ae8afa13_23_FlattenIndicesKernel_cu_75b981de_308221_flatten_indices_implINS2_18CUDAKernelLauncherElLl8EEENS_6TensorERKS5_N3c108ArrayRefIlEEENKUlvE0_clEvEUllE_St5arrayIPcLm2EEEEviT0_T1_)
        .other          _ZN2at6native29vectorized_elementwise_kernelILi4EZZNS0_61_GLOBAL__N__ae8afa13_23_FlattenIndicesKernel_cu_75b981de_308221_flatten_indices_implINS2_18CUDAKernelLauncherElLl8EEENS_6TensorERKS5_N3c108ArrayRefIlEEENKUlvE0_clEvEUllE_St5arrayIPcLm2EEEEviT0_T1_,@"STO_CUDA_ENTRY STV_DEFAULT"
_ZN2at6native29vectorized_elementwise_kernelILi4EZZNS0_61_GLOBAL__N__ae8afa13_23_FlattenIndicesKernel_cu_75b981de_308221_flatten_indices_implINS2_18CUDAKernelLauncherElLl8EEENS_6TensorERKS5_N3c108ArrayRefIlEEENKUlvE0_clEvEUllE_St5arrayIPcLm2EEEEviT0_T1_:
.text._ZN2at6native29vectorized_elementwise_kernelILi4EZZNS0_61_GLOBAL__N__ae8afa13_23_FlattenIndicesKernel_cu_75b981de_308221_flatten_indices_implINS2_18CUDAKernelLauncherElLl8EEENS_6TensorERKS5_N3c108ArrayRefIlEEENKUlvE0_clEvEUllE_St5arrayIPcLm2EEEEviT0_T1_:
        /* <DEDUP_REMOVED lines=90> */
.L_x_1750:
        /* <DEDUP_REMOVED lines=139> */
.L_x_1749:
        /* <DEDUP_REMOVED lines=76> */
.L_x_1751:
[----:B------:R-:W-:-:S04]  /*1310*/  ISETP.NE.U32.AND P2, PT, R4, RZ, PT ;  /* 0x000000ff0400720c */ /* 0x000fc80003f45070 */
[----:B------:R-:W-:-:S13]  /*1320*/  ISETP.NE.OR.EX P0, PT, R5, RZ, P0, P2 ;  /* 0x000000ff0500720c */ /* 0x000fda0000705720 */
[----:B------:R-:W-:Y:S05]  /*1330*/  @!P0 BRA `(.L_x_1747) ;  /* 0x0000000000b48947 */ /* 0x000fea0003800000 */
.L_x_1748:
        /* <DEDUP_REMOVED lines=45> */
.L_x_1747:
        /* <DEDUP_REMOVED lines=56> */
.L_x_1746:
        /* <DEDUP_REMOVED lines=43> */
.L_x_1756:
        /* <DEDUP_REMOVED lines=139> */
.L_x_1755:
        /* <DEDUP_REMOVED lines=75> */
.L_x_1757:
[----:B------:R-:W-:-:S04]  /*29a0*/  ISETP.NE.U32.AND P2, PT, RZ, UR9, PT ;  /* 0x00000009ff007c0c */ /* 0x000fc8000bf45070 */
[----:B------:R-:W-:-:S13]  /*29b0*/  ISETP.NE.OR.EX P0, PT, RZ, UR12, P0, P2 ;  /* 0x0000000cff007c0c */ /* 0x000fda0008705720 */
[----:B------:R-:W-:Y:S05]  /*29c0*/  @!P0 BRA `(.L_x_1753) ;  /* 0x0000000000a88947 */ /* 0x000fea0003800000 */
.L_x_1754:
        /* <DEDUP_REMOVED lines=42> */
.L_x_1753:
        /* <DEDUP_REMOVED lines=51> */
.L_x_1752:
        /* <DEDUP_REMOVED lines=40> */
.L_x_1762:
        /* <DEDUP_REMOVED lines=138> */
.L_x_1761:
        /* <DEDUP_REMOVED lines=75> */
.L_x_1763:
[----:B------:R-:W-:-:S04]  /*3f70*/  ISETP.NE.U32.AND P2, PT, RZ, UR9, PT ;  /* 0x00000009ff007c0c */ /* 0x000fc8000bf45070 */
[----:B------:R-:W-:-:S13]  /*3f80*/  ISETP.NE.OR.EX P0, PT, RZ, UR12, P0, P2 ;  /* 0x0000000cff007c0c */ /* 0x000fda0008705720 */
[----:B------:R-:W-:Y:S05]  /*3f90*/  @!P0 BRA `(.L_x_1759) ;  /* 0x0000000000a88947 */ /* 0x000fea0003800000 */
.L_x_1760:
        /* <DEDUP_REMOVED lines=42> */
.L_x_1759:
        /* <DEDUP_REMOVED lines=51> */
.L_x_1758:
        /* <DEDUP_REMOVED lines=38> */
.L_x_1768:
        /* <DEDUP_REMOVED lines=139> */
.L_x_1767:
        /* <DEDUP_REMOVED lines=75> */
.L_x_1769:
[----:B------:R-:W-:-:S04]  /*5530*/  ISETP.NE.U32.AND P2, PT, RZ, UR9, PT ;  /* 0x00000009ff007c0c */ /* 0x000fc8000bf45070 */
[----:B------:R-:W-:-:S13]  /*5540*/  ISETP.NE.OR.EX P0, PT, RZ, UR10, P0, P2 ;  /* 0x0000000aff007c0c */ /* 0x000fda0008705720 */
[----:B------:R-:W-:Y:S05]  /*5550*/  @!P0 BRA `(.L_x_1765) ;  /* 0x0000000000a88947 */ /* 0x000fea0003800000 */
.L_x_1766:
        /* <DEDUP_REMOVED lines=42> */
.L_x_1765:
        /* <DEDUP_REMOVED lines=51> */
.L_x_1764:
        /* <DEDUP_REMOVED lines=41> */
.L_x_1774:
        /* <DEDUP_REMOVED lines=138> */
.L_x_1773:
        /* <DEDUP_REMOVED lines=75> */
.L_x_1775:
[----:B------:R-:W-:-:S04]  /*6b10*/  ISETP.NE.U32.AND P2, PT, RZ, UR9, PT ;  /* 0x00000009ff007c0c */ /* 0x000fc8000bf45070 */
[----:B------:R-:W-:-:S13]  /*6b20*/  ISETP.NE.OR.EX P0, PT, RZ, UR12, P0, P2 ;  /* 0x0000000cff007c0c */ /* 0x000fda0008705720 */
[----:B------:R-:W-:Y:S05]  /*6b30*/  @!P0 BRA `(.L_x_1771) ;  /* 0x0000000000a88947 */ /* 0x000fea0003800000 */
.L_x_1772:
        /* <DEDUP_REMOVED lines=42> */
.L_x_1771:
        /* <DEDUP_REMOVED lines=52> */
.L_x_1770:
        /* <DEDUP_REMOVED lines=38> */
.L_x_1780:
        /* <DEDUP_REMOVED lines=139> */
.L_x_1779:
        /* <DEDUP_REMOVED lines=75> */
.L_x_1781:
[----:B------:R-:W-:-:S04]  /*80e0*/  ISETP.NE.U32.AND P2, PT, RZ, UR9, PT ;  /* 0x00000009ff007c0c */ /* 0x000fc8000bf45070 */
[----:B------:R-:W-:-:S13]  /*80f0*/  ISETP.NE.OR.EX P0, PT, RZ, UR10, P0, P2 ;  /* 0x0000000aff007c0c */ /* 0x000fda0008705720 */
[----:B------:R-:W-:Y:S05]  /*8100*/  @!P0 BRA `(.L_x_1777) ;  /* 0x0000000000a88947 */ /* 0x000fea0003800000 */
.L_x_1778:
        /* <DEDUP_REMOVED lines=42> */
.L_x_1777:
        /* <DEDUP_REMOVED lines=51> */
.L_x_1776:
        /* <DEDUP_REMOVED lines=40> */
.L_x_1786:
        /* <DEDUP_REMOVED lines=138> */
.L_x_1785:
        /* <DEDUP_REMOVED lines=75> */
.L_x_1787:
[----:B------:R-:W-:-:S04]  /*96b0*/  ISETP.NE.U32.AND P2, PT, RZ, UR9, PT ;  /* 0x00000009ff007c0c */ /* 0x000fc8000bf45070 */
[----:B------:R-:W-:-:S13]  /*96c0*/  ISETP.NE.OR.EX P0, PT, RZ, UR10, P0, P2 ;  /* 0x0000000aff007c0c */ /* 0x000fda0008705720 */
[----:B------:R-:W-:Y:S05]  /*96d0*/  @!P0 BRA `(.L_x_1783) ;  /* 0x0000000000a88947 */ /* 0x000fea0003800000 */
.L_x_1784:
        /* <DEDUP_REMOVED lines=42> */
.L_x_1783:
        /* <DEDUP_REMOVED lines=52> */
.L_x_1782:
        /* <DEDUP_REMOVED lines=38> */
.L_x_1792:
        /* <DEDUP_REMOVED lines=139> */
.L_x_1791:
        /* <DEDUP_REMOVED lines=75> */
.L_x_1793:
[----:B------:R-:W-:-:S04]  /*ac80*/  ISETP.NE.U32.AND P1, PT, RZ, UR9, PT ;  /* 0x00000009ff007c0c */ /* 0x000fc8000bf25070 */
[----:B------:R-:W-:-:S13]  /*ac90*/  ISETP.NE.OR.EX P0, PT, RZ, UR10, P0, P1 ;  /* 0x0000000aff007c0c */ /* 0x000fda0008705710 */
[----:B------:R-:W-:Y:S05]  /*aca0*/  @!P0 BRA `(.L_x_1789) ;  /* 0x0000000000a88947 */ /* 0x000fea0003800000 */
.L_x_1790:
        /* <DEDUP_REMOVED lines=42> */
.L_x_1789:
        /* <DEDUP_REMOVED lines=50> */
.L_x_1788:
        /* <DEDUP_REMOVED lines=11> */
.L_x_1745:
        /* <DEDUP_REMOVED lines=128> */
.L_x_1799:
        /* <DEDUP_REMOVED lines=138> */
.L_x_1798:
        /* <DEDUP_REMOVED lines=75> */
.L_x_1800:
[----:B------:R-:W-:-:S04]  /*c870*/  ISETP.NE.U32.AND P2, PT, RZ, UR9, PT ;  /* 0x00000009ff007c0c */ /* 0x000fc8000bf45070 */
[----:B------:R-:W-:-:S13]  /*c880*/  ISETP.NE.OR.EX P0, PT, RZ, UR12, P0, P2 ;  /* 0x0000000cff007c0c */ /* 0x000fda0008705720 */
[----:B------:R-:W-:Y:S05]  /*c890*/  @!P0 BRA `(.L_x_1796) ;  /* 0x0000000000a48947 */ /* 0x000fea0003800000 */
.L_x_1797:
        /* <DEDUP_REMOVED lines=41> */
.L_x_1796:
        /* <DEDUP_REMOVED lines=50> */
.L_x_1795:
[----:B------:R-:W-:Y:S05]  /*ce50*/  BSYNC B0 ;  /* 0x0000000000007941 */ /* 0x000fea0003800000 */
.L_x_1794:
        /* <DEDUP_REMOVED lines=51> */
.L_x_1806:
        /* <DEDUP_REMOVED lines=139> */
.L_x_1805:
        /* <DEDUP_REMOVED lines=76> */
.L_x_1807:
[----:B------:R-:W-:-:S04]  /*df00*/  ISETP.NE.U32.AND P2, PT, RZ, UR9, PT ;  /* 0x00000009ff007c0c */ /* 0x000fc8000bf45070 */
[----:B------:R-:W-:-:S13]  /*df10*/  ISETP.NE.OR.EX P0, PT, RZ, UR12, P0, P2 ;  /* 0x0000000cff007c0c */ /* 0x000fda0008705720 */
[----:B------:R-:W-:Y:S05]  /*df20*/  @!P0 BRA `(.L_x_1803) ;  /* 0x0000000000a88947 */ /* 0x000fea0003800000 */
.L_x_1804:
        /* <DEDUP_REMOVED lines=42> */
.L_x_1803:
        /* <DEDUP_REMOVED lines=49> */
.L_x_1802:
[----:B------:R-:W-:Y:S05]  /*e4e0*/  BSYNC B0 ;  /* 0x0000000000007941 */ /* 0x000fea0003800000 */
.L_x_1801:
        /* <DEDUP_REMOVED lines=50> */
.L_x_1813:
        /* <DEDUP_REMOVED lines=139> */
.L_x_1812:
        /* <DEDUP_REMOVED lines=76> */
.L_x_1814:
[----:B------:R-:W-:-:S04]  /*f580*/  ISETP.NE.U32.AND P2, PT, RZ, UR9, PT ;  /* 0x00000009ff007c0c */ /* 0x000fc8000bf45070 */
[----:B------:R-:W-:-:S13]  /*f590*/  ISETP.NE.OR.EX P0, PT, RZ, UR12, P0, P2 ;  /* 0x0000000cff007c0c */ /* 0x000fda0008705720 */
[----:B------:R-:W-:Y:S05]  /*f5a0*/  @!P0 BRA `(.L_x_1810) ;  /* 0x0000000000a88947 */ /* 0x000fea0003800000 */
.L_x_1811:
        /* <DEDUP_REMOVED lines=42> */
.L_x_1810:
        /* <DEDUP_REMOVED lines=49> */
.L_x_1809:
[----:B------:R-:W-:Y:S05]  /*fb60*/  BSYNC B0 ;  /* 0x0000000000007941 */ /* 0x000fea0003800000 */
.L_x_1808:
        /* <DEDUP_REMOVED lines=49> */
.L_x_1820:
        /* <DEDUP_REMOVED lines=139> */
.L_x_1819:
        /* <DEDUP_REMOVED lines=76> */
.L_x_1821:
[----:B------:R-:W-:-:S04]  /*10bf0*/  ISETP.NE.U32.AND P2, PT, RZ, UR12, PT ;  /* 0x0000000cff007c0c */ /* 0x000fc8000bf45070 */
[----:B------:R-:W-:-:S13]  /*10c00*/  ISETP.NE.OR.EX P0, PT, RZ, UR13, P0, P2 ;  /* 0x0000000dff007c0c */ /* 0x000fda0008705720 */
[----:B------:R-:W-:Y:S05]  /*10c10*/  @!P0 BRA `(.L_x_1817) ;  /* 0x0000000000a88947 */ /* 0x000fea0003800000 */
.L_x_1818:
        /* <DEDUP_REMOVED lines=42> */
.L_x_1817:
        /* <DEDUP_REMOVED lines=50> */
.L_x_1816:
[----:B------:R-:W-:Y:S05]  /*111e0*/  BSYNC B0 ;  /* 0x0000000000007941 */ /* 0x000fea0003800000 */
.L_x_1815:
        /* <DEDUP_REMOVED lines=50> */
.L_x_1827:
        /* <DEDUP_REMOVED lines=140> */
.L_x_1826:
        /* <DEDUP_REMOVED lines=77> */
.L_x_1828:
[----:B------:R-:W-:-:S04]  /*122a0*/  ISETP.NE.U32.AND P2, PT, RZ, UR10, PT ;  /* 0x0000000aff007c0c */ /* 0x000fc8000bf45070 */
[----:B------:R-:W-:-:S13]  /*122b0*/  ISETP.NE.OR.EX P0, PT, RZ, UR11, P0, P2 ;  /* 0x0000000bff007c0c */ /* 0x000fda0008705720 */
[----:B------:R-:W-:Y:S05]  /*122c0*/  @!P0 BRA `(.L_x_1824) ;  /* 0x0000000000ac8947 */ /* 0x000fea0003800000 */
.L_x_1825:
        /* <DEDUP_REMOVED lines=43> */
.L_x_1824:
        /* <DEDUP_REMOVED lines=60> */
.L_x_1823:
[----:B------:R-:W-:Y:S05]  /*12940*/  BSYNC B0 ;  /* 0x0000000000007941 */ /* 0x000fea0003800000 */
.L_x_1822:
        /* <DEDUP_REMOVED lines=50> */
.L_x_1834:
        /* <DEDUP_REMOVED lines=140> */
.L_x_1833:
        /* <DEDUP_REMOVED lines=77> */
.L_x_1835:
[----:B------:R-:W-:-:S04]  /*13a00*/  ISETP.NE.U32.AND P2, PT, RZ, UR10, PT ;  /* 0x0000000aff007c0c */ /* 0x000fc8000bf45070 */
[----:B------:R-:W-:-:S13]  /*13a10*/  ISETP.NE.OR.EX P0, PT, RZ, UR11, P0, P2 ;  /* 0x0000000bff007c0c */ /* 0x000fda0008705720 */
[----:B------:R-:W-:Y:S05]  /*13a20*/  @!P0 BRA `(.L_x_1831) ;  /* 0x0000000000ac8947 */ /* 0x000fea0003800000 */
.L_x_1832:
        /* <DEDUP_REMOVED lines=43> */
.L_x_1831:
        /* <DEDUP_REMOVED lines=59> */
.L_x_1830:
[----:B------:R-:W-:Y:S05]  /*14090*/  BSYNC B0 ;  /* 0x0000000000007941 */ /* 0x000fea0003800000 */
.L_x_1829:
        /* <DEDUP_REMOVED lines=50> */
.L_x_1841:
        /* <DEDUP_REMOVED lines=140> */
.L_x_1840:
        /* <DEDUP_REMOVED lines=77> */
.L_x_1842:
[----:B------:R-:W-:-:S04]  /*15150*/  ISETP.NE.U32.AND P2, PT, RZ, UR10, PT ;  /* 0x0000000aff007c0c */ /* 0x000fc8000bf45070 */
[----:B------:R-:W-:-:S13]  /*15160*/  ISETP.NE.OR.EX P0, PT, RZ, UR11, P0, P2 ;  /* 0x0000000bff007c0c */ /* 0x000fda0008705720 */
[----:B------:R-:W-:Y:S05]  /*15170*/  @!P0 BRA `(.L_x_1838) ;  /* 0x0000000000ac8947 */ /* 0x000fea0003800000 */
.L_x_1839:
        /* <DEDUP_REMOVED lines=43> */
.L_x_1838:
        /* <DEDUP_REMOVED lines=60> */
.L_x_1837:
[----:B------:R-:W-:Y:S05]  /*157f0*/  BSYNC B0 ;  /* 0x0000000000007941 */ /* 0x000fea0003800000 */
.L_x_1836:
        /* <DEDUP_REMOVED lines=50> */
.L_x_1848:
        /* <DEDUP_REMOVED lines=140> */
.L_x_1847:
        /* <DEDUP_REMOVED lines=77> */
.L_x_1849:
[----:B------:R-:W-:-:S04]  /*168b0*/  ISETP.NE.U32.AND P2, PT, RZ, UR10, PT ;  /* 0x0000000aff007c0c */ /* 0x000fc8000bf45070 */
[----:B------:R-:W-:-:S13]  /*168c0*/  ISETP.NE.OR.EX P0, PT, RZ, UR11, P0, P2 ;  /* 0x0000000bff007c0c */ /* 0x000fda0008705720 */
[----:B------:R-:W-:Y:S05]  /*168d0*/  @!P0 BRA `(.L_x_1845) ;  /* 0x0000000000ac8947 */ /* 0x000fea0003800000 */
.L_x_1846:
        /* <DEDUP_REMOVED lines=43> */
.L_x_1845:
        /* <DEDUP_REMOVED lines=60> */
.L_x_1844:
[----:B------:R-:W-:Y:S05]  /*16f50*/  BSYNC B0 ;  /* 0x0000000000007941 */ /* 0x000fea0003800000 */
.L_x_1843:
        /* <DEDUP_REMOVED lines=24> */
.L_x_1852:
[----:B------:R-:W-:-:S13]  /*170e0*/  ISETP.GE.AND P0, PT, R18, UR9, PT ;  /* 0x0000000912007c0c */ /* 0x000fda000bf06270 */
[----:B------:R-:W-:Y:S05]  /*170f0*/  @P0 BRA `(.L_x_1854) ;  /* 0x0000000000300947 */ /* 0x000fea0003800000 */
[----:B0-----:R-:W0:Y:S01]  /*17100*/  LDC.64 R2, c[0x0][0x280] ;  /* 0x0000a000ff027b82 */ /* 0x001e220000000a00 */
[C---:B------:R-:W-:Y:S01]  /*17110*/  VIADD R7, R18.reuse, UR8 ;  /* 0x0000000812077c36 */ /* 0x040fe20008000000 */
[----:B------:R-:W-:-:S03]  /*17120*/  IADD3 R18, R18, 0x80, RZ ;  /* 0x0000008012127810 */ /* 0x000fc60007ffe0ff */
[----:B0-----:R-:W-:-:S05]  /*17130*/  IMAD.WIDE.U32 R2, R7, 0x8, R2 ;  /* 0x0000000807027825 */ /* 0x001fca00078e0002 */
[----:B------:R1:W-:Y:S02]  /*17140*/  STG.E.64 desc[UR6][R2.64], R10 ;  /* 0x0000000a02007986 */ /* 0x0003e4000c101b06 */
.L_x_1853:
[----:B------:R-:W-:-:S13]  /*17150*/  ISETP.GE.AND P0, PT, R18, UR9, PT ;  /* 0x0000000912007c0c */ /* 0x000fda000bf06270 */
[----:B------:R-:W-:Y:S05]  /*17160*/  @P0 BRA `(.L_x_1855) ;  /* 0x0000000000340947 */ /* 0x000fea0003800000 */
[----:B01----:R-:W0:Y:S01]  /*17170*/  LDC.64 R2, c[0x0][0x280] ;  /* 0x0000a000ff027b82 */ /* 0x003e220000000a00 */
[C---:B------:R-:W-:Y:S01]  /*17180*/  IADD3 R7, R18.reuse, UR8, RZ ;  /* 0x0000000812077c10 */ /* 0x040fe2000fffe0ff */
[----:B------:R-:W-:-:S04]  /*17190*/  VIADD R18, R18, 0x80 ;  /* 0x0000008012127836 */ /* 0x000fc80000000000 */
[----:B0-----:R-:W-:-:S05]  /*171a0*/  IMAD.WIDE.U32 R2, R7, 0x8, R2 ;  /* 0x0000000807027825 */ /* 0x001fca00078e0002 */
[----:B------:R1:W-:Y:S02]  /*171b0*/  STG.E.64 desc[UR6][R2.64], R12 ;  /* 0x0000000c02007986 */ /* 0x0003e4000c101b06 */
.L_x_1854:
        /* <DEDUP_REMOVED lines=8> */
.L_x_1855:
[----:B------:R-:W-:Y:S05]  /*17240*/  BSYNC B1 ;  /* 0x0000000000017941 */ /* 0x000fea0003800000 */
.L_x_1851:
[----:B------:R-:W-:-:S13]  /*17250*/  ISETP.GE.AND P0, PT, R18, UR9, PT ;  /* 0x0000000912007c0c */ /* 0x000fda000bf06270 */
[----:B012---:R-:W0:Y:S01]  /*17260*/  @!P0 LDC.64 R2, c[0x0][0x280] ;  /* 0x0000a000ff028b82 */ /* 0x007e220000000a00 */
[C---:B------:R-:W-:Y:S01]  /*17270*/  @!P0 VIADD R7, R18.reuse, UR8 ;  /* 0x0000000812078c36 */ /* 0x040fe20008000000 */
[----:B------:R-:W-:-:S03]  /*17280*/  @!P0 IADD3 R18, R18, 0x80, RZ ;  /* 0x0000008012128810 */ /* 0x000fc60007ffe0ff */
[----:B0-----:R-:W-:-:S05]  /*17290*/  @!P0 IMAD.WIDE.U32 R2, R7, 0x8, R2 ;  /* 0x0000000807028825 */ /* 0x001fca00078e0002 */
[----:B------:R2:W-:Y:S02]  /*172a0*/  @!P0 STG.E.64 desc[UR6][R2.64], R16 ;  /* 0x0000001002008986 */ /* 0x0005e4000c101b06 */
.L_x_1856:
[----:B------:R-:W-:Y:S05]  /*172b0*/  BSYNC B0 ;  /* 0x0000000000007941 */ /* 0x000fea0003800000 */
.L_x_1850:
        /* <DEDUP_REMOVED lines=8> */
.L_x_1857:
        /* <DEDUP_REMOVED lines=12> */
.L_x_3954:


//--------------------- .text._ZN2at6native29vectorized_elementwise_kernelILi8EZZNS0_61_GLOBAL__N__ae8afa13_23_FlattenIndicesKernel_cu_75b981de_308221_flatten_indices_implINS2_18CUDAKernelLauncherElLl8EEENS_6TensorERKS5_N3c108ArrayRefIlEEENKUlvE0_clEvEUllE_St5arrayIPcLm2EEEEviT0_T1_ --------------------------
	.section	.text._ZN2at6native29vectorized_elementwise_kernelILi8EZZNS0_61_GLOBAL__N__ae8afa13_23_FlattenIndicesKernel_cu_75b981de_308221_flatten_indices_implINS2_18CUDAKernelLauncherElLl8EEENS_6TensorERKS5_N3c108ArrayRefIlEEENKUlvE0_clEvEUllE_St5arrayIPcLm2EEEEviT0_T1_,"ax",@progbits
	.align	128
        .global         _ZN2at6native29vectorized_elementwise_kernelILi8EZZNS0_61_GLOBAL__N__ae8afa13_23_FlattenIndicesKernel_cu_75b981de_308221_flatten_indices_implINS2_18CUDAKernelLauncherElLl8EEENS_6TensorERKS5_N3c108ArrayRefIlEEENKUlvE0_clEvEUllE_St5arrayIPcLm2EEEEviT0_T1_
        .type           _ZN2at6native29vectorized_elementwise_kernelILi8EZZNS0_61_GLOBAL__N__ae8afa13_23_FlattenIndicesKernel_cu_75b981de_308221_flatten_indices_implINS2_18CUDAKernelLauncherElLl8EEENS_6TensorERKS5_N3c108ArrayRefIlEEENKUlvE0_clEvEUllE_St5arrayIPcLm2EEEEviT0_T1_,@function
        .size           _ZN2at6native29vectorized_elementwise_kernelILi8EZZNS0_61_GLOBAL__N__ae8afa13_23_FlattenIndicesKernel_cu_75b981de_308221_flatten_indices_implINS2_18CUDAKernelLauncherElLl8EEENS_6TensorERKS5_N3c108ArrayRefIlEEENKUlvE0_clEvEUllE_St5arrayIPcLm2EEEEviT0_T1_,(.L_x_3955 - _ZN2at6native29vectorized_elementwise_kernelILi8EZZNS0_61_GLOBAL__N__ae8afa13_23_FlattenIndicesKernel_cu_75b981de_308221_flatten_indices_implINS2_18CUDAKernelLauncherElLl8EEENS_6TensorERKS5_N3c108ArrayRefIlEEENKUlvE0_clEvEUllE_St5arrayIPcLm2EEEEviT0_T1_)
        .other          _ZN2at6native29vectorized_elementwise_kernelILi8EZZNS0_61_GLOBAL__N__ae8afa13_23_FlattenIndicesKernel_cu_75b981de_308221_flatten_indices_implINS2_18CUDAKernelLauncherElLl8EEENS_6TensorERKS5_N3c108ArrayRefIlEEENKUlvE0_clEvEUllE_St5arrayIPcLm2EEEEviT0_T1_,@"STO_CUDA_ENTRY STV_DEFAULT"
_ZN2at6native29vectorized_elementwise_kernelILi8EZZNS0_61_GLOBAL__N__ae8afa13_23_FlattenIndicesKernel_cu_75b981de_308221_flatten_indices_implINS2_18CUDAKernelLauncherElLl8EEENS_6TensorERKS5_N3c108ArrayRefIlEEENKUlvE0_clEvEUllE_St5arrayIPcLm2EEEEviT0_T1_:
.text._ZN2at6native29vectorized_elementwise_kernelILi8EZZNS0_61_GLOBAL__N__ae8afa13_23_FlattenIndicesKernel_cu_75b981de_308221_flatten_indices_implINS2_18CUDAKernelLauncherElLl8EEENS_6TensorERKS5_N3c108ArrayRefIlEEENKUlvE0_clEvEUllE_St5arrayIPcLm2EEEEviT0_T1_:
        /* <DEDUP_REMOVED lines=90> */
.L_x_1863:
        /* <DEDUP_REMOVED lines=139> */
.L_x_1862:
        /* <DEDUP_REMOVED lines=76> */
.L_x_1864:
[----:B------:R-:W-:-:S04]  /*1310*/  ISETP.NE.U32.AND P2, PT, R4, RZ, PT ;  /* 0x000000ff0400720c */ /* 0x000fc80003f45070 */
[----:B------:R-:W-:-:S13]  /*1320*/  ISETP.NE.OR.EX P0, PT, R5, RZ, P0, P2 ;  /* 0x000000ff0500720c */ /* 0x000fda0000705720 */
[----:B------:R-:W-:Y:S05]  /*1330*/  @!P0 BRA `(.L_x_1860) ;  /* 0x0000000000b48947 */ /* 0x000fea0003800000 */
.L_x_1861:
        /* <DEDUP_REMOVED lines=45> */
.L_x_1860:
        /* <DEDUP_REMOVED lines=56> */
.L_x_1859:
        /* <DEDUP_REMOVED lines=43> */
.L_x_1869:
        /* <DEDUP_REMOVED lines=139> */
.L_x_1868:
        /* <DEDUP_REMOVED lines=75> */
.L_x_1870:
[----:B------:R-:W-:-:S04]  /*29a0*/  ISETP.NE.U32.AND P2, PT, RZ, UR9, PT ;  /* 0x00000009ff007c0c */ /* 0x000fc8000bf45070 */
[----:B------:R-:W-:-:S13]  /*29b0*/  ISETP.NE.OR.EX P0, PT, RZ, UR12, P0, P2 ;  /* 0x0000000cff007c0c */ /* 0x000fda0008705720 */
[----:B------:R-:W-:Y:S05]  /*29c0*/  @!P0 BRA `(.L_x_1866) ;  /* 0x0000000000a88947 */ /* 0x000fea0003800000 */
.L_x_1867:
        /* <DEDUP_REMOVED lines=42> */
.L_x_1866:
        /* <DEDUP_REMOVED lines=51> */
.L_x_1865:
        /* <DEDUP_REMOVED lines=40> */
.L_x_1875:
        /* <DEDUP_REMOVED lines=138> */
.L_x_1874:
        /* <DEDUP_REMOVED lines=75> */
.L_x_1876:
[----:B------:R-:W-:-:S04]  /*3f70*/  ISETP.NE.U32.AND P2, PT, RZ, UR9, PT ;  /* 0x00000009ff007c0c */ /* 0x000fc8000bf45070 */
[----:B------:R-:W-:-:S13]  /*3f80*/  ISETP.NE.OR.EX P0, PT, RZ, UR12, P0, P2 ;  /* 0x0000000cff007c0c */ /* 0x000fda0008705720 */
[----:B------:R-:W-:Y:S05]  /*3f90*/  @!P0 BRA `(.L_x_1872) ;  /* 0x0000000000a88947 */ /* 0x000fea0003800000 */
.L_x_1873:
        /* <DEDUP_REMOVED lines=42> */
.L_x_1872:
        /* <DEDUP_REMOVED lines=51> */
.L_x_1871:
        /* <DEDUP_REMOVED lines=38> */
.L_x_1881:
        /* <DEDUP_REMOVED lines=139> */
.L_x_1880:
        /* <DEDUP_REMOVED lines=75> */
.L_x_1882:
[----:B------:R-:W-:-:S04]  /*5530*/  ISETP.NE.U32.AND P2, PT, RZ, UR9, PT ;  /* 0x00000009ff007c0c */ /* 0x000fc8000bf45070 */
[----:B------:R-:W-:-:S13]  /*5540*/  ISETP.NE.OR.EX P0, PT, RZ, UR10, P0, P2 ;  /* 0x0000000aff007c0c */ /* 0x000fda0008705720 */
[----:B------:R-:W-:Y:S05]  /*5550*/  @!P0 BRA `(.L_x_1878) ;  /* 0x0000000000a88947 */ /* 0x000fea0003800000 */
.L_x_1879:
        /* <DEDUP_REMOVED lines=42> */
.L_x_1878:
        /* <DEDUP_REMOVED lines=51> */
.L_x_1877:
        /* <DEDUP_REMOVED lines=41> */
.L_x_1887:
        /* <DEDUP_REMOVED lines=138> */
.L_x_1886:
        /* <DEDUP_REMOVED lines=75> */
.L_x_1888:
[----:B------:R-:W-:-:S04]  /*6b10*/  ISETP.NE.U32.AND P2, PT, RZ, UR9, PT ;  /* 0x00000009ff007c0c */ /* 0x000fc8000bf45070 */
[----:B------:R-:W-:-:S13]  /*6b20*/  ISETP.NE.OR.EX P0, PT, RZ, UR12, P0, P2 ;  /* 0x0000000cff007c0c */ /* 0x000fda0008705720 */
[----:B------:R-:W-:Y:S05]  /*6b30*/  @!P0 BRA `(.L_x_1884) ;  /* 0x0000000000a88947 */ /* 0x000fea0003800000 */
.L_x_1885:
        /* <DEDUP_REMOVED lines=42> */
.L_x_1884:
        /* <DEDUP_REMOVED lines=52> */
.L_x_1883:
        /* <DEDUP_REMOVED lines=38> */
.L_x_1893:
        /* <DEDUP_REMOVED lines=139> */
.L_x_1892:
        /* <DEDUP_REMOVED lines=75> */
.L_x_1894:
[----:B------:R-:W-:-:S04]  /*80e0*/  ISETP.NE.U32.AND P2, PT, RZ, UR9, PT ;  /* 0x00000009ff007c0c */ /* 0x000fc8000bf45070 */
[----:B------:R-:W-:-:S13]  /*80f0*/  ISETP.NE.OR.EX P0, PT, RZ, UR10, P0, P2 ;  /* 0x0000000aff007c0c */ /* 0x000fda0008705720 */
[----:B------:R-:W-:Y:S05]  /*8100*/  @!P0 BRA `(.L_x_1890) ;  /* 0x0000000000a88947 */ /* 0x000fea0003800000 */
.L_x_1891:
        /* <DEDUP_REMOVED lines=42> */
.L_x_1890:
        /* <DEDUP_REMOVED lines=51> */
.L_x_1889:
        /* <DEDUP_REMOVED lines=40> */
.L_x_1899:
        /* <DEDUP_REMOVED lines=138> */
.L_x_1898:
        /* <DEDUP_REMOVED lines=75> */
.L_x_1900:
[----:B------:R-:W-:-:S04]  /*96b0*/  ISETP.NE.U32.AND P2, PT, RZ, UR9, PT ;  /* 0x00000009ff007c0c */ /* 0x000fc8000bf45070 */
[----:B------:R-:W-:-:S13]  /*96c0*/  ISETP.NE.OR.EX P0, PT, RZ, UR10, P0, P2 ;  /* 0x0000000aff007c0c */ /* 0x000fda0008705720 */
[----:B------:R-:W-:Y:S05]  /*96d0*/  @!P0 BRA `(.L_x_1896) ;  /* 0x0000000000a88947 */ /* 0x000fea0003800000 */
.L_x_1897:
        /* <DEDUP_REMOVED lines=42> */
.L_x_1896:
        /* <DEDUP_REMOVED lines=52> */
.L_x_1895:
        /* <DEDUP_REMOVED lines=38> */
.L_x_1905:
        /* <DEDUP_REMOVED lines=139> */
.L_x_1904:
        /* <DEDUP_REMOVED lines=75> */
.L_x_1906:
[----:B------:R-:W-:-:S04]  /*ac80*/  ISETP.NE.U32.AND P1, PT, RZ, UR9, PT ;  /* 0x00000009ff007c0c */ /* 0x000fc8000bf25070 */
[----:B------:R-:W-:-:S13]  /*ac90*/  ISETP.NE.OR.EX P0, PT, RZ, UR10, P0, P1 ;  /* 0x0000000aff007c0c */ /* 0x000fda0008705710 */
[----:B------:R-:W-:Y:S05]  /*aca0*/  @!P0 BRA `(.L_x_1902) ;  /* 0x0000000000a88947 */ /* 0x000fea0003800000 */
.L_x_1903:
        /* <DEDUP_REMOVED lines=42> */
.L_x_1902:
        /* <DEDUP_REMOVED lines=50> */
.L_x_1901:
        /* <DEDUP_REMOVED lines=11> */
.L_x_1858:
        /* <DEDUP_REMOVED lines=128> */
.L_x_1912:
        /* <DEDUP_REMOVED lines=138> */
.L_x_1911:
        /* <DEDUP_REMOVED lines=75> */
.L_x_1913:
[----:B------:R-:W-:-:S04]  /*c870*/  ISETP.NE.U32.AND P2, PT, RZ, UR9, PT ;  /* 0x00000009ff007c0c */ /* 0x000fc8000bf45070 */
[----:B------:R-:W-:-:S13]  /*c880*/  ISETP.NE.OR.EX P0, PT, RZ, UR12, P0, P2 ;  /* 0x0000000cff007c0c */ /* 0x000fda0008705720 */
[----:B------:R-:W-:Y:S05]  /*c890*/  @!P0 BRA `(.L_x_1909) ;  /* 0x0000000000a48947 */ /* 0x000fea0003800000 */
.L_x_1910:
        /* <DEDUP_REMOVED lines=41> */
.L_x_1909:
        /* <DEDUP_REMOVED lines=50> */
.L_x_1908:
[----:B------:R-:W-:Y:S05]  /*ce50*/  BSYNC B0 ;  /* 0x0000000000007941 */ /* 0x000fea0003800000 */
.L_x_1907:
        /* <DEDUP_REMOVED lines=51> */
.L_x_1919:
        /* <DEDUP_REMOVED lines=139> */
.L_x_1918:
        /* <DEDUP_REMOVED lines=76> */
.L_x_1920:
[----:B------:R-:W-:-:S04]  /*df00*/  ISETP.NE.U32.AND P2, PT, RZ, UR9, PT ;  /* 0x00000009ff007c0c */ /* 0x000fc8000bf45070 */
[----:B------:R-:W-:-:S13]  /*df10*/  ISETP.NE.OR.EX P0, PT, RZ, UR12, P0, P2 ;  /* 0x0000000cff007c0c */ /* 0x000fda0008705720 */
[----:B------:R-:W-:Y:S05]  /*df20*/  @!P0 BRA `(.L_x_1916) ;  /* 0x0000000000a88947 */ /* 0x000fea0003800000 */
.L_x_1917:
        /* <DEDUP_REMOVED lines=42> */
.L_x_1916:
        /* <DEDUP_REMOVED lines=49> */
.L_x_1915:
[----:B------:R-:W-:Y:S05]  /*e4e0*/  BSYNC B0 ;  /* 0x0000000000007941 */ /* 0x000fea0003800000 */
.L_x_1914:
        /* <DEDUP_REMOVED lines=50> */
.L_x_1926:
        /* <DEDUP_REMOVED lines=139> */
.L_x_1925:
        /* <DEDUP_REMOVED lines=76> */
.L_x_1927:
[----:B------:R-:W-:-:S04]  /*f580*/  ISETP.NE.U32.AND P2, PT, RZ, UR9, PT ;  /* 0x00000009ff007c0c */ /* 0x000fc8000bf45070 */
[----:B------:R-:W-:-:S13]  /*f590*/  ISETP.NE.OR.EX P0, PT, RZ, UR12, P0, P2 ;  /* 0x0000000cff007c0c */ /* 0x000fda0008705720 */
[----:B------:R-:W-:Y:S05]  /*f5a0*/  @!P0 BRA `(.L_x_1923) ;  /* 0x0000000000a88947 */ /* 0x000fea0003800000 */
.L_x_1924:
        /* <DEDUP_REMOVED lines=42> */
.L_x_1923:
        /* <DEDUP_REMOVED lines=49> */
.L_x_1922:
[----:B------:R-:W-:Y:S05]  /*fb60*/  BSYNC B0 ;  /* 0x0000000000007941 */ /* 0x000fea0003800000 */
.L_x_1921:
        /* <DEDUP_REMOVED lines=49> */
.L_x_1933:
        /* <DEDUP_REMOVED lines=139> */
.L_x_1932:
        /* <DEDUP_REMOVED lines=76> */
.L_x_1934:
[----:B------:R-:W-:-:S04]  /*10bf0*/  ISETP.NE.U32.AND P2, PT, RZ, UR12, PT ;  /* 0x0000000cff007c0c */ /* 0x000fc8000bf45070 */
[----:B------:R-:W-:-:S13]  /*10c00*/  ISETP.NE.OR.EX P0, PT, RZ, UR13, P0, P2 ;  /* 0x0000000dff007c0c */ /* 0x000fda0008705720 */
[----:B------:R-:W-:Y:S05]  /*10c10*/  @!P0 BRA `(.L_x_1930) ;  /* 0x0000000000a88947 */ /* 0x000fea0003800000 */
.L_x_1931:
        /* <DEDUP_REMOVED lines=42> */
.L_x_1930:
        /* <DEDUP_REMOVED lines=50> */
.L_x_1929:
[----:B------:R-:W-:Y:S05]  /*111e0*/  BSYNC B0 ;  /* 0x0000000000007941 */ /* 0x000fea0003800000 */
.L_x_1928:
        /* <DEDUP_REMOVED lines=50> */
.L_x_1940:
        /* <DEDUP_REMOVED lines=140> */
.L_x_1939:
        /* <DEDUP_REMOVED lines=77> */
.L_x_1941:
[----:B------:R-:W-:-:S04]  /*122a0*/  ISETP.NE.U32.AND P2, PT, RZ, UR10, PT ;  /* 0x0000000aff007c0c */ /* 0x000fc8000bf45070 */
[----:B------:R-:W-:-:S13]  /*122b0*/  ISETP.NE.OR.EX P0, PT, RZ, UR11, P0, P2 ;  /* 0x0000000bff007c0c */ /* 0x000fda0008705720 */
[----:B------:R-:W-:Y:S05]  /*122c0*/  @!P0 BRA `(.L_x_1937) ;  /* 0x0000000000ac8947 */ /* 0x000fea0003800000 */
.L_x_1938:
        /* <DEDUP_REMOVED lines=43> */
.L_x_1937:
        /* <DEDUP_REMOVED lines=60> */
.L_x_1936:
[----:B------:R-:W-:Y:S05]  /*12940*/  BSYNC B0 ;  /* 0x0000000000007941 */ /* 0x000fea0003800000 */
.L_x_1935:
        /* <DEDUP_REMOVED lines=50> */
.L_x_1947:
        /* <DEDUP_REMOVED lines=140> */
.L_x_1946:
        /* <DEDUP_REMOVED lines=77> */
.L_x_1948:
[----:B------:R-:W-:-:S04]  /*13a00*/  ISETP.NE.U32.AND P2, PT, RZ, UR10, PT ;  /* 0x0000000aff007c0c */ /* 0x000fc8000bf45070 */
[----:B------:R-:W-:-:S13]  /*13a10*/  ISETP.NE.OR.EX P0, PT, RZ, UR11, P0, P2 ;  /* 0x0000000bff007c0c */ /* 0x000fda0008705720 */
[----:B------:R-:W-:Y:S05]  /*13a20*/  @!P0 BRA `(.L_x_1944) ;  /* 0x0000000000ac8947 */ /* 0x000fea0003800000 */
.L_x_1945:
        /* <DEDUP_REMOVED lines=43> */
.L_x_1944:
        /* <DEDUP_REMOVED lines=59> */
.L_x_1943:
[----:B------:R-:W-:Y:S05]  /*14090*/  BSYNC B0 ;  /* 0x0000000000007941 */ /* 0x000fea0003800000 */
.L_x_1942:
        /* <DEDUP_REMOVED lines=50> */
.L_x_1954:
        /* <DEDUP_REMOVED lines=140> */
.L_x_1953:
        /* <DEDUP_REMOVED lines=77> */
.L_x_1955:
[----:B------:R-:W-:-:S04]  /*15150*/  ISETP.NE.U32.AND P2, PT, RZ, UR10, PT ;  /* 0x0000000aff007c0c */ /* 0x000fc8000bf45070 */
[----:B------:R-:W-:-:S13]  /*15160*/  ISETP.NE.OR.EX P0, PT, RZ, UR11, P0, P2 ;  /* 0x0000000bff007c0c */ /* 0x000fda0008705720 */
[----:B------:R-:W-:Y:S05]  /*15170*/  @!P0 BRA `(.L_x_1951) ;  /* 0x0000000000ac8947 */ /* 0x000fea0003800000 */
.L_x_1952:
        /* <DEDUP_REMOVED lines=43> */
.L_x_1951:
        /* <DEDUP_REMOVED lines=60> */
.L_x_1950:
[----:B------:R-:W-:Y:S05]  /*157f0*/  BSYNC B0 ;  /* 0x0000000000007941 */ /* 0x000fea0003800000 */
.L_x_1949:
        /* <DEDUP_REMOVED lines=50> */
.L_x_1961:
        /* <DEDUP_REMOVED lines=140> */
.L_x_1960:
        /* <DEDUP_REMOVED lines=77> */
.L_x_1962:
[----:B------:R-:W-:-:S04]  /*168b0*/  ISETP.NE.U32.AND P2, PT, RZ, UR10, PT ;  /* 0x0000000aff007c0c */ /* 0x000fc8000bf45070 */
[----:B------:R-:W-:-:S13]  /*168c0*/  ISETP.NE.OR.EX P0, PT, RZ, UR11, P0, P2 ;  /* 0x0000000bff007c0c */ /* 0x000fda0008705720 */
[----:B------:R-:W-:Y:S05]  /*168d0*/  @!P0 BRA `(.L_x_1958) ;  /* 0x0000000000ac8947 */ /* 0x000fea0003800000 */
.L_x_1959:
        /* <DEDUP_REMOVED lines=43> */
.L_x_1958:
        /* <DEDUP_REMOVED lines=60> */
.L_x_1957:
[----:B------:R-:W-:Y:S05]  /*16f50*/  BSYNC B0 ;  /* 0x0000000000007941 */ /* 0x000fea0003800000 */
.L_x_1956:
        /* <DEDUP_REMOVED lines=24> */
.L_x_1965:
[----:B------:R-:W-:-:S13]  /*170e0*/  ISETP.GE.AND P0, PT, R18, UR9, PT ;  /* 0x0000000912007c0c */ /* 0x000fda000bf06270 */
[----:B------:R-:W-:Y:S05]  /*170f0*/  @P0 BRA `(.L_x_1967) ;  /* 0x0000000000300947 */ /* 0x000fea0003800000 */
[----:B0-----:R-:W0:Y:S01]  /*17100*/  LDC.64 R2, c[0x0][0x280] ;  /* 0x0000a000ff027b82 */ /* 0x001e220000000a00 */
[C---:B------:R-:W-:Y:S01]  /*17110*/  VIADD R7, R18.reuse, UR8 ;  /* 0x0000000812077c36 */ /* 0x040fe20008000000 */
[----:B------:R-:W-:-:S03]  /*17120*/  IADD3 R18, R18, 0x80, RZ ;  /* 0x0000008012127810 */ /* 0x000fc60007ffe0ff */
[----:B0-----:R-:W-:-:S05]  /*17130*/  IMAD.WIDE.U32 R2, R7, 0x8, R2 ;  /* 0x0000000807027825 */ /* 0x001fca00078e0002 */
[----:B------:R1:W-:Y:S02]  /*17140*/  STG.E.64 desc[UR6][R2.64], R10 ;  /* 0x0000000a02007986 */ /* 0x0003e4000c101b06 */
.L_x_1966:
[----:B------:R-:W-:-:S13]  /*17150*/  ISETP.GE.AND P0, PT, R18, UR9, PT ;  /* 0x0000000912007c0c */ /* 0x000fda000bf06270 */
[----:B------:R-:W-:Y:S05]  /*17160*/  @P0 BRA `(.L_x_1968) ;  /* 0x0000000000340947 */ /* 0x000fea0003800000 */
[----:B01----:R-:W0:Y:S01]  /*17170*/  LDC.64 R2, c[0x0][0x280] ;  /* 0x0000a000ff027b82 */ /* 0x003e220000000a00 */
[C---:B------:R-:W-:Y:S01]  /*17180*/  IADD3 R7, R18.reuse, UR8, RZ ;  /* 0x0000000812077c10 */ /* 0x040fe2000fffe0ff */
[----:B------:R-:W-:-:S04]  /*17190*/  VIADD R18, R18, 0x80 ;  /* 0x0000008012127836 */ /* 0x000fc80000000000 */
[----:B0-----:R-:W-:-:S05]  /*171a0*/  IMAD.WIDE.U32 R2, R7, 0x8, R2 ;  /* 0x0000000807027825 */ /* 0x001fca00078e0002 */
[----:B------:R1:W-:Y:S02]  /*171b0*/  STG.E.64 desc[UR6][R2.64], R12 ;  /* 0x0000000c02007986 */ /* 0x0003e4000c101b06 */
.L_x_1967:
        /* <DEDUP_REMOVED lines=8> */
.L_x_1968:
[----:B------:R-:W-:Y:S05]  /*17240*/  BSYNC B1 ;  /* 0x0000000000017941 */ /* 0x000fea0003800000 */
.L_x_1964:
[----:B------:R-:W-:-:S13]  /*17250*/  ISETP.GE.AND P0, PT, R18, UR9, PT ;  /* 0x0000000912007c0c */ /* 0x000fda000bf06270 */
[----:B012---:R-:W0:Y:S01]  /*17260*/  @!P0 LDC.64 R2, c[0x0][0x280] ;  /* 0x0000a000ff028b82 */ /* 0x007e220000000a00 */
[C---:B------:R-:W-:Y:S01]  /*17270*/  @!P0 VIADD R7, R18.reuse, UR8 ;  /* 0x0000000812078c36 */ /* 0x040fe20008000000 */
[----:B------:R-:W-:-:S03]  /*17280*/  @!P0 IADD3 R18, R18, 0x80, RZ ;  /* 0x0000008012128810 */ /* 0x000fc60007ffe0ff */
[----:B0-----:R-:W-:-:S05]  /*17290*/  @!P0 IMAD.WIDE.U32 R2, R7, 0x8, R2 ;  /* 0x0000000807028825 */ /* 0x001fca00078e0002 */
[----:B------:R2:W-:Y:S02]  /*172a0*/  @!P0 STG.E.64 desc[UR6][R2.64], R16 ;  /* 0x0000001002008986 */ /* 0x0005e4000c101b06 */
.L_x_1969:
[----:B------:R-:W-:Y:S05]  /*172b0*/  BSYNC B0 ;  /* 0x0000000000007941 */ /* 0x000fea0003800000 */
.L_x_1963:
        /* <DEDUP_REMOVED lines=8> */
.L_x_1970:
        /* <DEDUP_REMOVED lines=12> */
.L_x_3955:


//--------------------- .text._ZN2at6native18elementwise_kernelILi128ELi4EZNS0_15gpu_kernel_implIZZNS0_61_GLOBAL__N__ae8afa13_23_FlattenIndicesKernel_cu_75b981de_308221_flatten_indices_implINS3_18CUDAKernelLauncherEiLl0EEENS_6TensorERKS6_N3c108ArrayRefIlEEENKUlvE0_clEvEUllE_EEvRNS_18TensorIteratorBaseERKT_EUliE_EEviT1_ --------------------------
	.section	.text._ZN2at6native18elementwise_kernelILi128ELi4EZNS0_15gpu_kernel_implIZZNS0_61_GLOBAL__N__ae8afa13_23_FlattenIndicesKernel_cu_75b981de_308221_flatten_indices_implINS3_18CUDAKernelLauncherEiLl0EEENS_6TensorERKS6_N3c108ArrayRefIlEEENKUlvE0_clEvEUllE_EEvRNS_18TensorIteratorBaseERKT_EUliE_EEviT1_,"ax",@progbits
	.align	128
        .global         _ZN2at6native18elementwise_kernelILi128ELi4EZNS0_15gpu_kernel_implIZZNS0_61_GLOBAL__N__ae8afa13_23_FlattenIndicesKernel_cu_75b981de_308221_flatten_indices_implINS3_18CUDAKernelLauncherEiLl0EEENS_6TensorERKS6_N3c108ArrayRefIlEEENKUlvE0_clEvEUllE_EEvRNS_18TensorIteratorBaseERKT_EUliE_EEviT1_
        .type           _ZN2at6native18elementwise_kernelILi128ELi4EZNS0_15gpu_kernel_implIZZNS0_61_GLOBAL__N__ae8afa13_23_FlattenIndicesKernel_cu_75b981de_308221_flatten_indices_implINS3_18CUDAKernelLauncherEiLl0EEENS_6TensorERKS6_N3c108ArrayRefIlEEENKUlvE0_clEvEUllE_EEvRNS_18TensorIteratorBaseERKT_EUliE_EEviT1_,@function
        .size           _ZN2at6native18elementwise_kernelILi128ELi4EZNS0_15gpu_kernel_implIZZNS0_61_GLOBAL__N__ae8afa13_23_FlattenIndicesKernel_cu_75b981de_308221_flatten_indices_implINS3_18CUDAKernelLauncherEiLl0EEENS_6TensorERKS6_N3c108ArrayRefIlEEENKUlvE0_clEvEUllE_EEvRNS_18TensorIteratorBaseERKT_EUliE_EEviT1_,(.L_x_3956 - _ZN2at6native18elementwise_kernelILi128ELi4EZNS0_15gpu_kernel_implIZZNS0_61_GLOBAL__N__ae8afa13_23_FlattenIndicesKernel_cu_75b981de_308221_flatten_indices_implINS3_18CUDAKernelLauncherEiLl0EEENS_6TensorERKS6_N3c108ArrayRefIlEEENKUlvE0_clEvEUllE_EEvRNS_18TensorIteratorBaseERKT_EUliE_EEviT1_)
        .other          _ZN2at6native18elementwise_kernelILi128ELi4EZNS0_15gpu_kernel_implIZZNS0_61_GLOBAL__N__ae8afa13_23_FlattenIndicesKernel_cu_75b981de_308221_flatten_indices_implINS3_18CUDAKernelLauncherEiLl0EEENS_6TensorERKS6_N3c108ArrayRefIlEEENKUlvE0_clEvEUllE_EEvRNS_18TensorIteratorBaseERKT_EUliE_EEviT1_,@"STO_CUDA_ENTRY STV_DEFAULT"
_ZN2at6native18elementwise_kernelILi128ELi4EZNS0_15gpu_kernel_implIZZNS0_61_GLOBAL__N__ae8afa13_23_FlattenIndicesKernel_cu_75b981de_308221_flatten_indices_implINS3_18CUDAKernelLauncherEiLl0EEENS_6TensorERKS6_N3c108ArrayRefIlEEENKUlvE0_clEvEUllE_EEvRNS_18TensorIteratorBaseERKT_EUliE_EEviT1_:
.text._ZN2at6native18elementwise_kernelILi128ELi4EZNS0_15gpu_kernel_implIZZNS0_61_GLOBAL__N__ae8afa13_23_FlattenIndicesKernel_cu_75b981de_308221_flatten_indices_implINS3_18CUDAKernelLauncherEiLl0EEENS_6TensorERKS6_N3c108ArrayRefIlEEENKUlvE0_clEvEUllE_EEvRNS_18TensorIteratorBaseERKT_EUliE_EEviT1_:
        /* <DEDUP_REMOVED lines=312> */
.L_x_1973:
        /* <DEDUP_REMOVED lines=21> */
.L_x_1977:
[----:B------:R0:W5:Y:S01]  /*14d0*/  LDG.E.U8 R2, desc[UR36][R4.64] ;  /* 0x0000002404027981 */ /* 0x000162000c1e1100 */
[----:B------:R-:W-:Y:S01]  /*14e0*/  IMAD.MOV.U32 R3, RZ, RZ, RZ ;  /* 0x000000ffff037224 */ /* 0x000fe200078e00ff */
[----:B------:R-:W-:Y:S06]  /*14f0*/  BRA `(.L_x_1979) ;  /* 0x0000000c00487947 */ /* 0x000fec0003800000 */
.L_x_1976:
        /* <DEDUP_REMOVED lines=8> */
.L_x_1981:
[----:B------:R-:W2:Y:S02]  /*1580*/  LDG.E R2, desc[UR36][R4.64] ;  /* 0x0000002404027981 */ /* 0x000ea4000c1e1900 */
[----:B--2---:R-:W-:Y:S01]  /*1590*/  SHF.R.S32.HI R3, RZ, 0x1f, R2 ;  /* 0x0000001fff037819 */ /* 0x004fe20000011402 */
[----:B------:R-:W-:Y:S06]  /*15a0*/  BRA `(.L_x_1979) ;  /* 0x0000000c001c7947 */ /* 0x000fec0003800000 */
.L_x_1980:
[----:B------:R-:W2:Y:S02]  /*15b0*/  LDG.E.S16 R2, desc[UR36][R4.64] ;  /* 0x0000002404027981 */ /* 0x000ea4000c1e1700 */
[----:B--2---:R-:W-:Y:S01]  /*15c0*/  SHF.R.S32.HI R3, RZ, 0x1f, R2 ;  /* 0x0000001fff037819 */ /* 0x004fe20000011402 */
[----:B------:R-:W-:Y:S06]  /*15d0*/  BRA `(.L_x_1979) ;  /* 0x0000000c00107947 */ /* 0x000fec0003800000 */
.L_x_1975:
        /* <DEDUP_REMOVED lines=9> */
.L_x_1983:
[----:B------:R-:W2:Y:S02]  /*1670*/  LDG.E.U16 R4, desc[UR36][R4.64] ;  /* 0x0000002404047981 */ /* 0x000ea4000c1e1500 */
[----:B--2---:R-:W-:-:S06]  /*1680*/  HADD2.F32 R2, -RZ, R4.H0_H0 ;  /* 0x20000004ff027230 */ /* 0x004fcc0000004100 */
[----:B------:R-:W0:Y:S01]  /*1690*/  F2I.S64.TRUNC R2, R2 ;  /* 0x0000000200027311 */ /* 0x000e22000020d900 */
[----:B------:R-:W-:Y:S05]  /*16a0*/  BRA `(.L_x_1979) ;  /* 0x0000000800dc7947 */ /* 0x000fea0003800000 */
.L_x_1982:
        /* <DEDUP_REMOVED lines=9> */
.L_x_1985:
[----:B------:R-:W2:Y:S02]  /*1740*/  LDG.E.U16 R4, desc[UR36][R4.64] ;  /* 0x0000002404047981 */ /* 0x000ea4000c1e1500 */
[----:B--2---:R-:W-:-:S06]  /*1750*/  HADD2.F32 R2, -RZ, R4.H0_H0 ;  /* 0x20000004ff027230 */ /* 0x004fcc0000004100 */
[----:B------:R-:W0:Y:S01]  /*1760*/  F2I.S64.TRUNC R2, R2 ;  /* 0x0000000200027311 */ /* 0x000e22000020d900 */
[----:B------:R-:W-:Y:S05]  /*1770*/  BRA `(.L_x_1979) ;  /* 0x0000000800a87947 */ /* 0x000fea0003800000 */
.L_x_1984:
[----:B------:R-:W2:Y:S02]  /*1780*/  LDG.E.64 R2, desc[UR36][R4.64] ;  /* 0x0000002404027981 */ /* 0x000ea4000c1e1b00 */
[----:B--2---:R-:W0:Y:S01]  /*1790*/  F2I.S64.F64.TRUNC R2, R2 ;  /* 0x0000000200027311 */ /* 0x004e22000030d900 */
[----:B------:R-:W-:Y:S05]  /*17a0*/  BRA `(.L_x_1979) ;  /* 0x00000008009c7947 */ /* 0x000fea0003800000 */
.L_x_1974:
        /* <DEDUP_REMOVED lines=13> */
.L_x_1988:
[----:B------:R-:W2:Y:S02]  /*1880*/  LDG.E.64 R2, desc[UR36][R4.64] ;  /* 0x0000002404027981 */ /* 0x000ea4000c1e1b00 */
[----:B--2---:R-:W0:Y:S01]  /*1890*/  F2I.S64.F64.TRUNC R2, R2 ;  /* 0x0000000200027311 */ /* 0x004e22000030d900 */
[----:B------:R-:W-:Y:S05]  /*18a0*/  BRA `(.L_x_1979) ;  /* 0x00000008005c7947 */ /* 0x000fea0003800000 */
.L_x_1987:
        /* <DEDUP_REMOVED lines=27> */
.L_x_1990:
        /* <DEDUP_REMOVED lines=14> */
.L_x_1989:
[----:B------:R-:W2:Y:S02]  /*1b40*/  LDG.E.U16 R2, desc[UR36][R4.64] ;  /* 0x0000002404027981 */ /* 0x000ea4000c1e1500 */
[----:B--2---:R-:W-:-:S06]  /*1b50*/  IMAD.U32 R2, R2, 0x10000, RZ ;  /* 0x0001000002027824 */ /* 0x004fcc00078e00ff */
[----:B------:R-:W0:Y:S01]  /*1b60*/  F2I.S64.TRUNC R2, R2 ;  /* 0x0000000200027311 */ /* 0x000e22000020d900 */
[----:B------:R-:W-:Y:S05]  /*1b70*/  BRA `(.L_x_1979) ;  /* 0x0000000400a87947 */ /* 0x000fea0003800000 */
.L_x_1986:
        /* <DEDUP_REMOVED lines=11> */
.L_x_1993:
        /* <DEDUP_REMOVED lines=21> */
.L_x_1997:
[----:B------:R-:W-:Y:S05]  /*1d80*/  BSYNC B1 ;  /* 0x0000000000017941 */ /* 0x000fea0003800000 */
.L_x_1996:
[----:B------:R-:W-:Y:S01]  /*1d90*/  IMAD.SHL.U32 R2, R2, 0x100000, RZ ;  /* 0x0010000002027824 */ /* 0x000fe200078e00ff */
[----:B------:R-:W-:-:S04]  /*1da0*/  LEA R3, R0, 0x3b800000, 0x17 ;  /* 0x3b80000000037811 */ /* 0x000fc800078eb8ff */
[----:B------:R-:W-:-:S07]  /*1db0*/  LOP3.LUT R2, R3, R2, R4, 0xfe, !PT ;  /* 0x0000000203027212 */ /* 0x000fce00078efe04 */
.L_x_1995:
[----:B------:R-:W-:Y:S05]  /*1dc0*/  BSYNC B0 ;  /* 0x0000000000007941 */ /* 0x000fea0003800000 */
.L_x_1994:
[----:B------:R-:W1:Y:S01]  /*1dd0*/  F2I.S64.TRUNC R2, R2 ;  /* 0x0000000200027311 */ /* 0x000e62000020d900 */
[----:B------:R-:W-:Y:S05]  /*1de0*/  BRA `(.L_x_1979) ;  /* 0x00000004000c7947 */ /* 0x000fea0003800000 */
.L_x_1992:
        /* <DEDUP_REMOVED lines=21> */
.L_x_2001:
[----:B------:R-:W-:Y:S05]  /*1f40*/  BSYNC B1 ;  /* 0x0000000000017941 */ /* 0x000fea0003800000 */
.L_x_2000:
[----:B------:R-:W-:Y:S01]  /*1f50*/  IMAD.SHL.U32 R2, R2, 0x200000, RZ ;  /* 0x0020000002027824 */ /* 0x000fe200078e00ff */
[----:B------:R-:W-:-:S04]  /*1f60*/  LEA R3, R0, 0x37800000, 0x17 ;  /* 0x3780000000037811 */ /* 0x000fc800078eb8ff */
[----:B------:R-:W-:-:S07]  /*1f70*/  LOP3.LUT R2, R3, R2, R4, 0xfe, !PT ;  /* 0x0000000203027212 */ /* 0x000fce00078efe04 */
.L_x_1999:
[----:B------:R-:W-:Y:S05]  /*1f80*/  BSYNC B0 ;  /* 0x0000000000007941 */ /* 0x000fea0003800000 */
.L_x_1998:
[----:B------:R-:W2:Y:S01]  /*1f90*/  F2I.S64.TRUNC R2, R2 ;  /* 0x0000000200027311 */ /* 0x000ea2000020d900 */
[----:B------:R-:W-:Y:S05]  /*1fa0*/  BRA `(.L_x_1979) ;  /* 0x00000000009c7947 */ /* 0x000fea0003800000 */
.L_x_1991:
        /* <DEDUP_REMOVED lines=12> */
[----:B------:R-:W-:Y:S01]  /*2070*/  @!P0 IMAD.MOV.U32 R2, RZ, RZ, 0x7f800001 ;  /* 0x7f800001ff028424 */ /* 0x000fe200078e00ff */
[----:B------:R-:W-:-:S07]  /*2080*/  @P0 SHF.L.U32 R2, R4, 0x17, RZ ;  /* 0x0000001704020819 */ /* 0x000fce00000006ff */
.L_x_2005:
[----:B------:R-:W-:Y:S05]  /*2090*/  BSYNC B0 ;  /* 0x0000000000007941 */ /* 0x000fea0003800000 */
.L_x_2004:
[----:B------:R-:W4:Y:S01]  /*20a0*/  F2I.S64.TRUNC R2, R2 ;  /* 0x0000000200027311 */ /* 0x000f22000020d900 */
[----:B------:R-:W-:Y:S05]  /*20b0*/  BRA `(.L_x_1979) ;  /* 0x0000000000587947 */ /* 0x000fea0003800000 */
.L_x_1978:
        /* <DEDUP_REMOVED lines=16> */
.L_x_2006:
[----:B------:R-:W-:Y:S01]  /*21c0*/  CS2R R2, SRZ ;  /* 0x0000000000027805 */ /* 0x000fe2000001ff00 */
[----:B------:R-:W-:Y:S06]  /*21d0*/  BRA `(.L_x_1979) ;  /* 0x0000000000107947 */ /* 0x000fec0003800000 */
.L_x_2003:
[----:B------:R0:W5:Y:S01]  /*21e0*/  LDG.E.64 R2, desc[UR36][R4.64] ;  /* 0x0000002404027981 */ /* 0x000162000c1e1b00 */
[----:B------:R-:W-:Y:S05]  /*21f0*/  BRA `(.L_x_1979) ;  /* 0x0000000000087947 */ /* 0x000fea0003800000 */
.L_x_2002:
[----:B------:R3:W5:Y:S01]  /*2200*/  LDG.E R2, desc[UR36][R4.64] ;  /* 0x0000002404027981 */ /* 0x000762000c1e1900 */
[----:B------:R-:W-:-:S07]  /*2210*/  IMAD.MOV.U32 R3, RZ, RZ, RZ ;  /* 0x000000ffff037224 */ /* 0x000fce00078e00ff */
.L_x_1979:
[----:B------:R-:W3:Y:S01]  /*2220*/  LDC.64 R8, c[0x0][0x430] ;  /* 0x00010c00ff087b82 */ /* 0x000ee20000000a00 */
[----:B------:R-:W-:Y:S01]  /*2230*/  ULDC.64 UR4, c[0x0][0x428] ;  /* 0x00010a0000047ab9 */ /* 0x000fe20000000a00 */
[----:B------:R-:W-:Y:S01]  /*2240*/  CS2R R30, SRZ ;  /* 0x00000000001e7805 */ /* 0x000fe2000001ff00 */
[----:B012-45:R-:W-:Y:S02]  /*2250*/  IMAD R3, R3, UR4, RZ ;  /* 0x0000000403037c24 */ /* 0x037fe4000f8e02ff */
[----:B------:R-:W-:-:S04]  /*2260*/  IMAD.WIDE.U32 R6, R2, UR4, RZ ;  /* 0x0000000402067c25 */ /* 0x000fc8000f8e00ff */
[----:B------:R-:W-:Y:S01]  /*2270*/  IMAD R15, R2, UR5, R3 ;  /* 0x00000005020f7c24 */ /* 0x000fe2000f8e0203 */
[----:B---3--:R-:W-:-:S04]  /*2280*/  ISETP.GE.U32.AND P0, PT, R8, 0x1, PT ;  /* 0x000000010800780c */ /* 0x008fc80003f06070 */
[----:B------:R-:W-:-:S13]  /*2290*/  ISETP.GE.AND.EX P0, PT, R9, RZ, PT, P0 ;  /* 0x000000ff0900720c */ /* 0x000fda0003f06300 */
[----:B------:R-:W-:Y:S05]  /*22a0*/  @!P0 BRA `(.L_x_2007) ;  /* 0x0000000400e88947 */ /* 0x000fea0003800000 */
[----:B------:R-:W-:Y:S01]  /*22b0*/  ISETP.GT.U32.AND P0, PT, R8, 0x1, PT ;  /* 0x000000010800780c */ /* 0x000fe20003f04070 */
[----:B------:R-:W0:Y:S01]  /*22c0*/  LDC.64 R12, c[0x0][0x440] ;  /* 0x00011000ff0c7b82 */ /* 0x000e220000000a00 */
[----:B------:R-:W-:Y:S01]  /*22d0*/  IMAD.IADD R15, R7, 0x1, R15 ;  /* 0x00000001070f7824 */ /* 0x000fe200078e020f */
[----:B------:R-:W-:Y:S02]  /*22e0*/  CS2R R30, SRZ ;  /* 0x00000000001e7805 */ /* 0x000fe4000001ff00 */
[----:B------:R-:W-:Y:S01]  /*22f0*/  ISETP.GT.AND.EX P0, PT, R9, RZ, PT, P0 ;  /* 0x000000ff0900720c */ /* 0x000fe20003f04300 */
[----:B------:R-:W-:-:S03]  /*2300*/  IMAD.MOV.U32 R35, RZ, RZ, RZ ;  /* 0x000000ffff237224 */ /* 0x000fc600078e00ff */
[----:B------:R-:W-:Y:S02]  /*2310*/  SEL R5, R8, 0x1, P0 ;  /* 0x0000000108057807 */ /* 0x000fe40000000000 */
[----:B------:R-:W-:Y:S02]  /*2320*/  SEL R3, R9, RZ, P0 ;  /* 0x000000ff09037207 */ /* 0x000fe40000000000 */
[C---:B------:R-:W-:Y:S02]  /*2330*/  IADD3 R2, P2, R5.reuse, -0x1, RZ ;  /* 0xffffffff05027810 */ /* 0x040fe40007f5e0ff */
[----:B------:R-:W-:Y:S02]  /*2340*/  LOP3.LUT R0, R5, 0x3, RZ, 0xc0, !PT ;  /* 0x0000000305007812 */ /* 0x000fe400078ec0ff */
[----:B------:R-:W-:Y:S02]  /*2350*/  ISETP.GE.U32.AND P1, PT, R2, 0x3, PT ;  /* 0x000000030200780c */ /* 0x000fe40003f26070 */
[----:B------:R-:W-:-:S02]  /*2360*/  IADD3.X R2, R3, -0x1, RZ, P2, !PT ;  /* 0xffffffff03027810 */ /* 0x000fc400017fe4ff */
[----:B------:R-:W-:Y:S02]  /*2370*/  ISETP.NE.U32.AND P0, PT, R0, RZ, PT ;  /* 0x000000ff0000720c */ /* 0x000fe40003f05070 */
[----:B------:R-:W-:Y:S01]  /*2380*/  ISETP.GE.U32.AND.EX P1, PT, R2, RZ, PT, P1 ;  /* 0x000000ff0200720c */ /* 0x000fe20003f26110 */
[----:B------:R-:W-:Y:S01]  /*2390*/  IMAD.MOV.U32 R2, RZ, RZ, RZ ;  /* 0x000000ffff027224 */ /* 0x000fe200078e00ff */
        /* <DEDUP_REMOVED lines=16> */
.L_x_2009:
[-C--:B------:R-:W-:Y:S01]  /*24a0*/  IADD3 R20, P1, R32, R10.reuse, RZ ;  /* 0x0000000a20147210 */ /* 0x080fe20007f3e0ff */
[----:B------:R-:W2:Y:S04]  /*24b0*/  LDG.E R34, desc[UR36][R32.64] ;  /* 0x0000002420227981 */ /* 0x000ea8000c1e1900 */
[----:B------:R-:W3:Y:S01]  /*24c0*/  LDG.E.64 R26, desc[UR36][R22.64] ;  /* 0x00000024161a7981 */ /* 0x000ee2000c1e1b00 */
[--C-:B------:R-:W-:Y:S01]  /*24d0*/  IMAD.X R21, R33, 0x1, R4.reuse, P1 ;  /* 0x0000000121157824 */ /* 0x100fe200008e0604 */
[----:B------:R-:W-:Y:S02]  /*24e0*/  IADD3 R28, P1, R20, R10, RZ ;  /* 0x0000000a141c7210 */ /* 0x000fe40007f3e0ff */
[----:B------:R-:W4:Y:S04]  /*24f0*/  LDG.E.64 R24, desc[UR36][R22.64+0x8] ;  /* 0x0000082416187981 */ /* 0x000f28000c1e1b00 */
[----:B------:R-:W4:Y:S01]  /*2500*/  LDG.E R18, desc[UR36][R20.64] ;  /* 0x0000002414127981 */ /* 0x000f22000c1e1900 */
[----:B------:R-:W-:-:S05]  /*2510*/  IMAD.X R29, R21, 0x1, R4, P1 ;  /* 0x00000001151d7824 */ /* 0x000fca00008e0604 */
[----:B------:R-:W5:Y:S04]  /*2520*/  LDG.E R37, desc[UR36][R28.64] ;  /* 0x000000241c257981 */ /* 0x000f68000c1e1900 */
[----:B------:R-:W5:Y:S01]  /*2530*/  LDG.E.64 R20, desc[UR36][R22.64+0x10] ;  /* 0x0000102416147981 */ /* 0x000f62000c1e1b00 */
[----:B------:R-:W-:-:S05]  /*2540*/  IADD3 R8, P1, R28, R10, RZ ;  /* 0x0000000a1c087210 */ /* 0x000fca0007f3e0ff */
[----:B------:R-:W-:Y:S02]  /*2550*/  IMAD.X R9, R29, 0x1, R4, P1 ;  /* 0x000000011d097824 */ /* 0x000fe400008e0604 */
[----:B------:R0:W5:Y:S04]  /*2560*/  LDG.E.64 R28, desc[UR36][R22.64+0x18] ;  /* 0x00001824161c7981 */ /* 0x000168000c1e1b00 */
[----:B------:R-:W5:Y:S01]  /*2570*/  LDG.E R33, desc[UR36][R8.64] ;  /* 0x0000002408217981 */ /* 0x000f62000c1e1900 */
[----:B------:R-:W-:-:S05]  /*2580*/  IADD3 R2, P1, R2, 0x4, RZ ;  /* 0x0000000402027810 */ /* 0x000fca0007f3e0ff */
[----:B------:R-:W-:Y:S01]  /*2590*/  IMAD.X R35, RZ, RZ, R35, P1 ;  /* 0x000000ffff237224 */ /* 0x000fe200008e0623 */
[----:B0-----:R-:W-:-:S05]  /*25a0*/  IADD3 R22, P3, R22, 0x20, RZ ;  /* 0x0000002016167810 */ /* 0x001fca0007f7e0ff */
[----:B------:R-:W-:Y:S01]  /*25b0*/  IMAD.X R23, RZ, RZ, R23, P3 ;  /* 0x000000ffff177224 */ /* 0x000fe200018e0617 */
[----:B--2---:R-:W-:Y:S01]  /*25c0*/  SHF.R.S32.HI R32, RZ, 0x1f, R34 ;  /* 0x0000001fff207819 */ /* 0x004fe20000011422 */
[----:B---3--:R-:W-:Y:S02]  /*25d0*/  IMAD R27, R27, R34, RZ ;  /* 0x000000221b1b7224 */ /* 0x008fe400078e02ff */
[----:B------:R-:W-:-:S04]  /*25e0*/  IMAD.WIDE.U32 R30, R34, R26, R30 ;  /* 0x0000001a221e7225 */ /* 0x000fc800078e001e */
[----:B------:R-:W-:Y:S02]  /*25f0*/  IMAD R27, R26, R32, R27 ;  /* 0x000000201a1b7224 */ /* 0x000fe400078e021b */
[----:B----4-:R-:W-:Y:S02]  /*2600*/  IMAD R25, R25, R18, RZ ;  /* 0x0000001219197224 */ /* 0x010fe400078e02ff */
[----:B------:R-:W-:Y:S01]  /*2610*/  IMAD.IADD R31, R31, 0x1, R27 ;  /* 0x000000011f1f7824 */ /* 0x000fe200078e021b */
[----:B------:R-:W-:-:S05]  /*2620*/  SHF.R.S32.HI R27, RZ, 0x1f, R18 ;  /* 0x0000001fff1b7819 */ /* 0x000fca0000011412 */
[----:B------:R-:W-:Y:S02]  /*2630*/  IMAD R27, R24, R27, R25 ;  /* 0x0000001b181b7224 */ /* 0x000fe400078e0219 */
[----:B------:R-:W-:Y:S01]  /*2640*/  IMAD.WIDE.U32 R24, R18, R24, R30 ;  /* 0x0000001812187225 */ /* 0x000fe200078e001e */
[----:B------:R-:W-:-:S03]  /*2650*/  IADD3 R26, P2, R2, R5, RZ ;  /* 0x00000005021a7210 */ /* 0x000fc60007f5e0ff */
[----:B------:R-:W-:Y:S01]  /*2660*/  IMAD.IADD R25, R25, 0x1, R27 ;  /* 0x0000000119197824 */ /* 0x000fe200078e021b */
[----:B-----5:R-:W-:Y:S01]  /*2670*/  SHF.R.S32.HI R27, RZ, 0x1f, R37 ;  /* 0x0000001fff1b7819 */ /* 0x020fe20000011425 */
[----:B------:R-:W-:Y:S01]  /*2680*/  IMAD R18, R21, R37, RZ ;  /* 0x0000002515127224 */ /* 0x000fe200078e02ff */
[----:B------:R-:W-:-:S03]  /*2690*/  ISETP.NE.U32.AND P1, PT, R26, RZ, PT ;  /* 0x000000ff1a00720c */ /* 0x000fc60003f25070 */
[----:B------:R-:W-:Y:S02]  /*26a0*/  IMAD R27, R20, R27, R18 ;  /* 0x0000001b141b7224 */ /* 0x000fe400078e0212 */
[----:B------:R-:W-:-:S04]  /*26b0*/  IMAD.WIDE.U32 R20, R37, R20, R24 ;  /* 0x0000001425147225 */ /* 0x000fc800078e0018 */
[----:B------:R-:W-:-:S05]  /*26c0*/  IMAD.X R24, R35, 0x1, R3, P2 ;  /* 0x0000000123187824 */ /* 0x000fca00010e0603 */
[----:B------:R-:W-:Y:S01]  /*26d0*/  ISETP.NE.AND.EX P1, PT, R24, RZ, PT, P1 ;  /* 0x000000ff1800720c */ /* 0x000fe20003f25310 */
[----:B------:R-:W-:Y:S01]  /*26e0*/  IMAD R18, R29, R33, RZ ;  /* 0x000000211d127224 */ /* 0x000fe200078e02ff */
[----:B------:R-:W-:Y:S01]  /*26f0*/  SHF.R.S32.HI R25, RZ, 0x1f, R33 ;  /* 0x0000001fff197819 */ /* 0x000fe20000011421 */
[----:B------:R-:W-:Y:S01]  /*2700*/  IMAD.IADD R21, R21, 0x1, R27 ;  /* 0x0000000115157824 */ /* 0x000fe200078e021b */
[----:B------:R-:W-:-:S03]  /*2710*/  IADD3 R32, P2, R8, R10, RZ ;  /* 0x0000000a08207210 */ /* 0x000fc60007f5e0ff */
[----:B------:R-:W-:Y:S02]  /*2720*/  IMAD R25, R28, R25, R18 ;  /* 0x000000191c197224 */ /* 0x000fe400078e0212 */
[----:B------:R-:W-:-:S04]  /*2730*/  IMAD.WIDE.U32 R30, R33, R28, R20 ;  /* 0x0000001c211e7225 */ /* 0x000fc800078e0014 */
[----:B------:R-:W-:Y:S02]  /*2740*/  IMAD.IADD R31, R31, 0x1, R25 ;  /* 0x000000011f1f7824 */ /* 0x000fe400078e0219 */
[----:B------:R-:W-:Y:S01]  /*2750*/  IMAD.X R33, R9, 0x1, R4, P2 ;  /* 0x0000000109217824 */ /* 0x000fe200010e0604 */
[----:B------:R-:W-:Y:S06]  /*2760*/  @P1 BRA `(.L_x_2009) ;  /* 0xfffffffc004c1947 */ /* 0x000fec000383ffff */
[----:B------:R-:W-:Y:S05]  /*2770*/  BSYNC B0 ;  /* 0x0000000000007941 */ /* 0x000fea0003800000 */
.L_x_2008:
[----:B------:R-:W-:Y:S05]  /*2780*/  @!P0 BRA `(.L_x_2007) ;  /* 0x0000000000b08947 */ /* 0x000fea0003800000 */
[-C--:B0-----:R-:W-:Y:S01]  /*2790*/  IMAD R3, R35, R12.reuse, RZ ;  /* 0x0000000c23037224 */ /* 0x081fe200078e02ff */
        /* <DEDUP_REMOVED lines=8> */
[----:B------:R-:W-:-:S04]  /*2820*/  LEA R6, P1, R14, UR6, 0x2 ;  /* 0x000000060e067c11 */ /* 0x000fc8000f8210ff */
[----:B------:R-:W-:Y:S02]  /*2830*/  LEA.HI.X R7, R14, UR7, R3, 0x2, P1 ;  /* 0x000000070e077c11 */ /* 0x000fe400088f1403 */
[----:B------:R-:W2:Y:S04]  /*2840*/  LDG.E.64 R2, desc[UR36][R4.64] ;  /* 0x0000002404027981 */ /* 0x000ea8000c1e1b00 */
[----:B------:R-:W3:Y:S01]  /*2850*/  LDG.E R9, desc[UR36][R6.64] ;  /* 0x0000002406097981 */ /* 0x000ee2000c1e1900 */
[----:B------:R-:W-:-:S04]  /*2860*/  ISETP.NE.U32.AND P0, PT, R0, 0x1, PT ;  /* 0x000000010000780c */ /* 0x000fc80003f05070 */
[----:B------:R-:W-:Y:S02]  /*2870*/  ISETP.NE.AND.EX P0, PT, RZ, RZ, PT, P0 ;  /* 0x000000ffff00720c */ /* 0x000fe40003f05300 */
[----:B---3--:R-:W-:Y:S01]  /*2880*/  SHF.R.S32.HI R11, RZ, 0x1f, R9 ;  /* 0x0000001fff0b7819 */ /* 0x008fe20000011409 */
[----:B--2---:R-:W-:Y:S02]  /*2890*/  IMAD R3, R3, R9, RZ ;  /* 0x0000000903037224 */ /* 0x004fe400078e02ff */
[----:B------:R-:W-:-:S04]  /*28a0*/  IMAD.WIDE.U32 R30, R9, R2, R30 ;  /* 0x00000002091e7225 */ /* 0x000fc800078e001e */
[----:B------:R-:W-:-:S04]  /*28b0*/  IMAD R3, R2, R11, R3 ;  /* 0x0000000b02037224 */ /* 0x000fc800078e0203 */
[----:B------:R-:W-:Y:S01]  /*28c0*/  IMAD.IADD R31, R31, 0x1, R3 ;  /* 0x000000011f1f7824 */ /* 0x000fe200078e0203 */
[----:B------:R-:W-:Y:S06]  /*28d0*/  @!P0 BRA `(.L_x_2007) ;  /* 0x00000000005c8947 */ /* 0x000fec0003800000 */
[----:B------:R-:W-:Y:S01]  /*28e0*/  ISETP.NE.U32.AND P0, PT, R0, 0x2, PT ;  /* 0x000000020000780c */ /* 0x000fe20003f05070 */
[C---:B------:R-:W-:Y:S01]  /*28f0*/  IMAD.SHL.U32 R11, R12.reuse, 0x4, RZ ;  /* 0x000000040c0b7824 */ /* 0x040fe200078e00ff */
[----:B------:R-:W-:Y:S01]  /*2900*/  SHF.L.U64.HI R15, R12, 0x2, R13 ;  /* 0x000000020c0f7819 */ /* 0x000fe2000001020d */
[----:B------:R-:W2:Y:S01]  /*2910*/  LDG.E.64 R2, desc[UR36][R4.64+0x8] ;  /* 0x0000082404027981 */ /* 0x000ea2000c1e1b00 */
[----:B------:R-:W-:Y:S02]  /*2920*/  ISETP.NE.AND.EX P0, PT, RZ, RZ, PT, P0 ;  /* 0x000000ffff00720c */ /* 0x000fe40003f05300 */
[----:B------:R-:W-:-:S05]  /*2930*/  IADD3 R8, P1, R11, R6, RZ ;  /* 0x000000060b087210 */ /* 0x000fca0007f3e0ff */
[----:B------:R-:W-:-:S05]  /*2940*/  IMAD.X R9, R15, 0x1, R7, P1 ;  /* 0x000000010f097824 */ /* 0x000fca00008e0607 */
[----:B------:R-:W3:Y:S01]  /*2950*/  LDG.E R13, desc[UR36][R8.64] ;  /* 0x00000024080d7981 */ /* 0x000ee2000c1e1900 */
[----:B------:R-:W-:-:S03]  /*2960*/  @P0 IADD3 R10, P1, R8, R11, RZ ;  /* 0x0000000b080a0210 */ /* 0x000fc60007f3e0ff */
[----:B------:R-:W4:Y:S02]  /*2970*/  @P0 LDG.E.64 R6, desc[UR36][R4.64+0x10] ;  /* 0x0000102404060981 */ /* 0x000f24000c1e1b00 */
[----:B------:R-:W-:-:S06]  /*2980*/  @P0 IMAD.X R11, R9, 0x1, R15, P1 ;  /* 0x00000001090b0824 */ /* 0x000fcc00008e060f */
[----:B------:R-:W5:Y:S01]  /*2990*/  @P0 LDG.E R11, desc[UR36][R10.64] ;  /* 0x000000240a0b0981 */ /* 0x000f62000c1e1900 */
[----:B---3--:R-:W-:Y:S01]  /*29a0*/  SHF.R.S32.HI R15, RZ, 0x1f, R13 ;  /* 0x0000001fff0f7819 */ /* 0x008fe2000001140d */
[----:B--2---:R-:W-:Y:S02]  /*29b0*/  IMAD R0, R3, R13, RZ ;  /* 0x0000000d03007224 */ /* 0x004fe400078e02ff */
[----:B------:R-:W-:-:S04]  /*29c0*/  IMAD.WIDE.U32 R30, R13, R2, R30 ;  /* 0x000000020d1e7225 */ /* 0x000fc800078e001e */
[----:B------:R-:W-:Y:S01]  /*29d0*/  IMAD R15, R2, R15, R0 ;  /* 0x0000000f020f7224 */ /* 0x000fe200078e0200 */
[----:B-----5:R-:W-:Y:S01]  /*29e0*/  @P0 SHF.R.S32.HI R3, RZ, 0x1f, R11 ;  /* 0x0000001fff030819 */ /* 0x020fe2000001140b */
[----:B----4-:R-:W-:Y:S02]  /*29f0*/  @P0 IMAD R0, R7, R11, RZ ;  /* 0x0000000b07000224 */ /* 0x010fe400078e02ff */
[----:B------:R-:W-:Y:S02]  /*2a00*/  IMAD.IADD R31, R31, 0x1, R15 ;  /* 0x000000011f1f7824 */ /* 0x000fe400078e020f */
[----:B------:R-:W-:Y:S02]  /*2a10*/  @P0 IMAD R3, R6, R3, R0 ;  /* 0x0000000306030224 */ /* 0x000fe400078e0200 */
[----:B------:R-:W-:-:S04]  /*2a20*/  @P0 IMAD.WIDE.U32 R6, R11, R6, R30 ;  /* 0x000000060b060225 */ /* 0x000fc800078e001e */
[----:B------:R-:W-:Y:S02]  /*2a30*/  @P0 IMAD.IADD R31, R7, 0x1, R3 ;  /* 0x00000001071f0824 */ /* 0x000fe400078e0203 */
[----:B------:R-:W-:-:S07]  /*2a40*/  @P0 IMAD.MOV.U32 R30, RZ, RZ, R6 ;  /* 0x000000ffff1e0224 */ /* 0x000fce00078e0006 */
.L_x_2007:
        /* <DEDUP_REMOVED lines=14> */
.L_x_2013:
[----:B------:R4:W-:Y:S01]  /*2b30*/  STG.E.U8 desc[UR36][R16.64], R30 ;  /* 0x0000001e10007986 */ /* 0x0009e2000c101124 */
[----:B------:R-:W-:Y:S05]  /*2b40*/  BRA `(.L_x_2015) ;  /* 0x0000000c004c7947 */ /* 0x000fea0003800000 */
.L_x_2012:
        /* <DEDUP_REMOVED lines=8> */
.L_x_2017:
[----:B------:R2:W-:Y:S01]  /*2bd0*/  STG.E desc[UR36][R16.64], R30 ;  /* 0x0000001e10007986 */ /* 0x0005e2000c101924 */
[----:B------:R-:W-:Y:S05]  /*2be0*/  BRA `(.L_x_2015) ;  /* 0x0000000c00247947 */ /* 0x000fea0003800000 */
.L_x_2016:
[----:B------:R3:W-:Y:S01]  /*2bf0*/  STG.E.U16 desc[UR36][R16.64], R30 ;  /* 0x0000001e10007986 */ /* 0x0007e2000c101524 */
[----:B------:R-:W-:Y:S05]  /*2c00*/  BRA `(.L_x_2015) ;  /* 0x0000000c001c7947 */ /* 0x000fea0003800000 */
.L_x_2011:
        /* <DEDUP_REMOVED lines=9> */
.L_x_2019:
[----:B------:R-:W1:Y:S02]  /*2ca0*/  I2F.S64 R0, R30 ;  /* 0x0000001e00007312 */ /* 0x000e640000301400 */
[----:B-1----:R-:W-:-:S05]  /*2cb0*/  F2FP.F16.F32.PACK_AB R0, RZ, R0 ;  /* 0x00000000ff00723e */ /* 0x002fca00000000ff */
[----:B------:R1:W-:Y:S01]  /*2cc0*/  STG.E.U16 desc[UR36][R16.64], R0 ;  /* 0x0000000010007986 */ /* 0x0003e2000c101524 */
[----:B------:R-:W-:Y:S05]  /*2cd0*/  BRA `(.L_x_2015) ;  /* 0x0000000800e87947 */ /* 0x000fea0003800000 */
.L_x_2018:
        /* <DEDUP_REMOVED lines=10> */
.L_x_2021:
[----:B------:R-:W1:Y:S02]  /*2d80*/  I2F.S64 R30, R30 ;  /* 0x0000001e001e7312 */ /* 0x000e640000301400 */
[----:B-1----:R-:W-:-:S04]  /*2d90*/  F2FP.F16.F32.PACK_AB R3, RZ, R30 ;  /* 0x0000001eff03723e */ /* 0x002fc800000000ff */
[----:B------:R-:W-:-:S05]  /*2da0*/  PRMT R3, R3, 0x5410, RZ ;  /* 0x0000541003037816 */ /* 0x000fca00000000ff */
[----:B------:R1:W-:Y:S01]  /*2db0*/  STG.E desc[UR36][R16.64], R3 ;  /* 0x0000000310007986 */ /* 0x0003e2000c101924 */
[----:B------:R-:W-:Y:S05]  /*2dc0*/  BRA `(.L_x_2015) ;  /* 0x0000000800ac7947 */ /* 0x000fea0003800000 */
.L_x_2020:
[----:B------:R-:W1:Y:S02]  /*2dd0*/  I2F.F64.S64 R2, R30 ;  /* 0x0000001e00027312 */ /* 0x000e640000301c00 */
[----:B-1----:R1:W-:Y:S01]  /*2de0*/  STG.E.64 desc[UR36][R16.64], R2 ;  /* 0x0000000210007986 */ /* 0x0023e2000c101b24 */
[----:B------:R-:W-:Y:S05]  /*2df0*/  BRA `(.L_x_2015) ;  /* 0x0000000800a07947 */ /* 0x000fea0003800000 */
.L_x_2010:
        /* <DEDUP_REMOVED lines=13> */
.L_x_2024:
[----:B------:R-:W1:Y:S01]  /*2ed0*/  I2F.F64.S64 R4, R30 ;  /* 0x0000001e00047312 */ /* 0x000e620000301c00 */
[----:B------:R-:W-:-:S05]  /*2ee0*/  CS2R R6, SRZ ;  /* 0x0000000000067805 */ /* 0x000fca000001ff00 */
[----:B-1----:R1:W-:Y:S01]  /*2ef0*/  STG.E.128 desc[UR36][R16.64], R4 ;  /* 0x0000000410007986 */ /* 0x0023e2000c101d24 */
[----:B------:R-:W-:Y:S05]  /*2f00*/  BRA `(.L_x_2015) ;  /* 0x00000008005c7947 */ /* 0x000fea0003800000 */
.L_x_2023:
        /* <DEDUP_REMOVED lines=21> */
.L_x_2028:
[----:B------:R-:W-:Y:S05]  /*3060*/  BSYNC B0 ;  /* 0x0000000000007941 */ /* 0x000fea0003800000 */
.L_x_2027:
[----:B------:R-:W-:-:S05]  /*3070*/  LOP3.LUT R3, R0, R3, RZ, 0xfc, !PT ;  /* 0x0000000300037212 */ /* 0x000fca00078efcff */
[----:B------:R1:W-:Y:S01]  /*3080*/  STG.E.U8 desc[UR36][R16.64], R3 ;  /* 0x0000000310007986 */ /* 0x0003e2000c101124 */
[----:B------:R-:W-:Y:S05]  /*3090*/  BRA `(.L_x_2015) ;  /* 0x0000000400f87947 */ /* 0x000fea0003800000 */
.L_x_2026:
        /* <DEDUP_REMOVED lines=13> */
.L_x_2030:
[----:B------:R-:W-:Y:S01]  /*3170*/  IMAD.MOV.U32 R0, RZ, RZ, 0x7f ;  /* 0x0000007fff007424 */ /* 0x000fe200078e00ff */
[----:B------:R-:W-:-:S04]  /*3180*/  ISETP.GT.U32.AND P0, PT, R2, 0x7f800000, PT ;  /* 0x7f8000000200780c */ /* 0x000fc80003f04070 */
[----:B------:R-:W-:-:S09]  /*3190*/  SEL R0, R0, 0x7c, P0 ;  /* 0x0000007c00007807 */ /* 0x000fd20000000000 */
.L_x_2031:
[----:B------:R-:W-:Y:S05]  /*31a0*/  BSYNC B0 ;  /* 0x0000000000007941 */ /* 0x000fea0003800000 */
.L_x_2029:
[----:B------:R-:W-:-:S04]  /*31b0*/  LOP3.LUT R2, R31, 0x80000000, RZ, 0xc0, !PT ;  /* 0x800000001f027812 */ /* 0x000fc800078ec0ff */
[----:B------:R-:W-:-:S04]  /*31c0*/  SHF.R.U32.HI R3, RZ, 0x18, R2 ;  /* 0x00000018ff037819 */ /* 0x000fc80000011602 */
[----:B------:R-:W-:-:S05]  /*31d0*/  LOP3.LUT R3, R0, R3, RZ, 0xfc, !PT ;  /* 0x0000000300037212 */ /* 0x000fca00078efcff */
[----:B------:R1:W-:Y:S01]  /*31e0*/  STG.E.U8 desc[UR36][R16.64], R3 ;  /* 0x0000000310007986 */ /* 0x0003e2000c101124 */
[----:B------:R-:W-:Y:S05]  /*31f0*/  BRA `(.L_x_2015) ;  /* 0x0000000400a07947 */ /* 0x000fea0003800000 */
.L_x_2025:
[----:B------:R-:W1:Y:S02]  /*3200*/  I2F.S64 R0, R30 ;  /* 0x0000001e00007312 */ /* 0x000e640000301400 */
[----:B-1----:R-:W-:-:S05]  /*3210*/  F2FP.BF16.F32.PACK_AB R0, RZ, R0 ;  /* 0x00000000ff00723e */ /* 0x002fca00000010ff */
[----:B------:R1:W-:Y:S01]  /*3220*/  STG.E.U16 desc[UR36][R16.64], R0 ;  /* 0x0000000010007986 */ /* 0x0003e2000c101524 */
[----:B------:R-:W-:Y:S05]  /*3230*/  BRA `(.L_x_2015) ;  /* 0x0000000400907947 */ /* 0x000fea0003800000 */
.L_x_2022:
        /* <DEDUP_REMOVED lines=10> */
.L_x_2034:
        /* <DEDUP_REMOVED lines=17> */
.L_x_2037:
[----:B------:R-:W-:-:S04]  /*33f0*/  LOP3.LUT R2, R31, 0x80000000, RZ, 0xc0, !PT ;  /* 0x800000001f027812 */ /* 0x000fc800078ec0ff */
[----:B------:R-:W-:-:S04]  /*3400*/  SHF.R.U32.HI R3, RZ, 0x18, R2 ;  /* 0x00000018ff037819 */ /* 0x000fc80000011602 */
[----:B------:R-:W-:-:S04]  /*3410*/  LOP3.LUT R0, R0, R3, RZ, 0xfc, !PT ;  /* 0x0000000300007212 */ /* 0x000fc800078efcff */
[----:B------:R-:W-:-:S07]  /*3420*/  PRMT R8, R0, 0x7610, R8 ;  /* 0x0000761000087816 */ /* 0x000fce0000000008 */
.L_x_2036:
[----:B------:R-:W-:Y:S05]  /*3430*/  BSYNC B0 ;  /* 0x0000000000007941 */ /* 0x000fea0003800000 */
.L_x_2035:
[----:B------:R1:W-:Y:S01]  /*3440*/  STG.E.U8 desc[UR36][R16.64], R8 ;  /* 0x0000000810007986 */ /* 0x0003e2000c101124 */
[----:B------:R-:W-:Y:S05]  /*3450*/  BRA `(.L_x_2015) ;  /* 0x0000000400087947 */ /* 0x000fea0003800000 */
.L_x_2033:
        /* <DEDUP_REMOVED lines=17> */
.L_x_2040:
[----:B------:R-:W-:-:S04]  /*3570*/  LOP3.LUT R2, R31, 0x80000000, RZ, 0xc0, !PT ;  /* 0x800000001f027812 */ /* 0x000fc800078ec0ff */
[----:B------:R-:W-:-:S04]  /*3580*/  SHF.R.U32.HI R3, RZ, 0x18, R2 ;  /* 0x00000018ff037819 */ /* 0x000fc80000011602 */
[----:B------:R-:W-:-:S04]  /*3590*/  LOP3.LUT R0, R0, R3, RZ, 0xfc, !PT ;  /* 0x0000000300007212 */ /* 0x000fc800078efcff */
[----:B------:R-:W-:-:S07]  /*35a0*/  PRMT R8, R0, 0x7610, R8 ;  /* 0x0000761000087816 */ /* 0x000fce0000000008 */
.L_x_2039:
[----:B------:R-:W-:Y:S05]  /*35b0*/  BSYNC B0 ;  /* 0x0000000000007941 */ /* 0x000fea0003800000 */
.L_x_2038:
[----:B------:R1:W-:Y:S01]  /*35c0*/  STG.E.U8 desc[UR36][R16.64], R8 ;  /* 0x0000000810007986 */ /* 0x0003e2000c101124 */
[----:B------:R-:W-:Y:S05]  /*35d0*/  BRA `(.L_x_2015) ;  /* 0x0000000000a87947 */ /* 0x000fea0003800000 */
.L_x_2032:
        /* <DEDUP_REMOVED lines=22> */
.L_x_2014:
        /* <DEDUP_REMOVED lines=12> */
[----:B0-----:R-:W-:Y:S02]  /*3800*/  IMAD.MOV.U32 R12, RZ, RZ, 0x1 ;  /* 0x00000001ff0c7424 */ /* 0x001fe400078e00ff */
[----:B-1----:R-:W-:-:S07]  /*3810*/  IMAD.MOV.U32 R13, RZ, RZ, RZ ;  /* 0x000000ffff0d7224 */ /* 0x002fce00078e00ff */
[----:B------:R-:W-:-:S07]  /*3820*/  LEPC R20, `(.L_x_2043) ;  /* 0x000000001014794e */ /* 0x000fce0000000000 */
[----:B--2---:R-:W-:Y:S05]  /*3830*/  CALL.ABS.NOINC R2 ;  /* 0x0000000002007343 */ /* 0x004fea0003c00000 */
.L_x_2043:
[----:B------:R-:W-:Y:S05]  /*3840*/  BRA `(.L_x_2015) ;  /* 0x00000000000c7947 */ /* 0x000fea0003800000 */
.L_x_2042:
[----:B------:R1:W-:Y:S01]  /*3850*/  STG.E.64 desc[UR36][R16.64], R30 ;  /* 0x0000001e10007986 */ /* 0x0003e2000c101b24 */
[----:B------:R-:W-:Y:S05]  /*3860*/  BRA `(.L_x_2015) ;  /* 0x0000000000047947 */ /* 0x000fea0003800000 */
.L_x_2041:
[----:B------:R1:W-:Y:S02]  /*3870*/  STG.E desc[UR36][R16.64], R30 ;  /* 0x0000001e10007986 */ /* 0x0003e4000c101924 */
.L_x_2015:
[----:B------:R-:W-:-:S07]  /*3880*/  VIADD R19, R19, 0x80 ;  /* 0x0000008013137836 */ /* 0x000fce0000000000 */
.L_x_1972:
[----:B------:R-:W-:Y:S05]  /*3890*/  BSYNC B6 ;  /* 0x0000000000067941 */ /* 0x000fea0003800000 */
.L_x_1971:
[----:B------:R-:W-:Y:S01]  /*38a0*/  ULDC UR4, c[0x0][0x210] ;  /* 0x0000840000047ab9 */ /* 0x000fe20000000800 */
[----:B------:R-:W-:Y:S01]  /*38b0*/  BSSY B6, `(.L_x_2044) ;  /* 0x0000383000067945 */ /* 0x000fe20003800000 */
[----:B------:R-:W-:-:S13]  /*38c0*/  ISETP.GE.AND P0, PT, R19, UR4, PT ;  /* 0x0000000413007c0c */ /* 0x000fda000bf06270 */
[----:B------:R-:W-:Y:S05]  /*38d0*/  @P0 BRA `(.L_x_2045) ;  /* 0x0000003800000947 */ /* 0x000fea0003800000 */
[----:B-1----:R-:W1:Y:S01]  /*38e0*/  LDC R6, c[0x0][0x218] ;  /* 0x00008600ff067b82 */ /* 0x002e620000000800 */
[----:B------:R-:W-:Y:S02]  /*38f0*/  IMAD.MOV.U32 R0, RZ, RZ, RZ ;  /* 0x000000ffff007224 */ /* 0x000fe400078e00ff */
[----:B--234-:R-:W-:Y:S01]  /*3900*/  IMAD.MOV.U32 R16, RZ, RZ, RZ ;  /* 0x000000ffff107224 */ /* 0x01cfe200078e00ff */
[----:B-1----:R-:W-:-:S13]  /*3910*/  ISETP.NE.AND P0, PT, R6, RZ, PT ;  /* 0x000000ff0600720c */ /* 0x002fda0003f05270 */
        /* <DEDUP_REMOVED lines=299> */
.L_x_2046:
[----:B------:R-:W1:Y:S01]  /*4bd0*/  LDC.U8 R3, c[0x0][0x451] ;  /* 0x00011440ff037b82 */ /* 0x000e620000000000 */
[----:B------:R-:W-:Y:S01]  /*4be0*/  ULDC.64 UR4, c[0x0][0x410] ;  /* 0x0001040000047ab9 */ /* 0x000fe20000000a00 */
[----:B------:R-:W-:Y:S01]  /*4bf0*/  ULDC.64 UR6, c[0x0][0x418] ;  /* 0x0001060000067ab9 */ /* 0x000fe20000000a00 */
[----:B------:R-:W-:Y:S02]  /*4c00*/  IADD3 R16, P0, R16, UR4, RZ ;  /* 0x0000000410107c10 */ /* 0x000fe4000ff1e0ff */
[----:B------:R-:W-:-:S03]  /*4c10*/  IADD3 R4, P1, R0, UR6, RZ ;  /* 0x0000000600047c10 */ /* 0x000fc6000ff3e0ff */
        /* <DEDUP_REMOVED lines=16> */
.L_x_2050:
[----:B------:R1:W5:Y:S01]  /*4d20*/  LDG.E.U8 R2, desc[UR36][R4.64] ;  /* 0x0000002404027981 */ /* 0x000362000c1e1100 */
[----:B------:R-:W-:Y:S01]  /*4d30*/  IMAD.MOV.U32 R3, RZ, RZ, RZ ;  /* 0x000000ffff037224 */ /* 0x000fe200078e00ff */
[----:B------:R-:W-:Y:S06]  /*4d40*/  BRA `(.L_x_2052) ;  /* 0x0000000c00487947 */ /* 0x000fec0003800000 */
.L_x_2049:
        /* <DEDUP_REMOVED lines=8> */
.L_x_2054:
[----:B------:R-:W2:Y:S02]  /*4dd0*/  LDG.E R2, desc[UR36][R4.64] ;  /* 0x0000002404027981 */ /* 0x000ea4000c1e1900 */
[----:B--2---:R-:W-:Y:S01]  /*4de0*/  SHF.R.S32.HI R3, RZ, 0x1f, R2 ;  /* 0x0000001fff037819 */ /* 0x004fe20000011402 */
[----:B------:R-:W-:Y:S06]  /*4df0*/  BRA `(.L_x_2052) ;  /* 0x0000000c001c7947 */ /* 0x000fec0003800000 */
.L_x_2053:
[----:B------:R-:W2:Y:S02]  /*4e00*/  LDG.E.S16 R2, desc[UR36][R4.64] ;  /* 0x0000002404027981 */ /* 0x000ea4000c1e1700 */
[----:B--2---:R-:W-:Y:S01]  /*4e10*/  SHF.R.S32.HI R3, RZ, 0x1f, R2 ;  /* 0x0000001fff037819 */ /* 0x004fe20000011402 */
[----:B------:R-:W-:Y:S06]  /*4e20*/  BRA `(.L_x_2052) ;  /* 0x0000000c00107947 */ /* 0x000fec0003800000 */
.L_x_2048:
[----:B------:R-:W-:-:S13]  /*4e30*/  ISETP.GT.AND P0, PT, R2, 0x6, PT ;  /* 0x000000060200780c */ /* 0x000fda0003f04270 */
[----:B------:R-:W-:Y:S05]  /*4e40*/  @P0 BRA `(.L_x_2055) ;  /* 0x00000000002c0947 */ /* 0x000fea0003800000 */
[----:B------:R-:W-:-:S13]  /*4e50*/  ISETP.NE.AND P0, PT, R2, 0x5, PT ;  /* 0x000000050200780c */ /* 0x000fda0003f05270 */
[----:B------:R-:W-:Y:S05]  /*4e60*/  @!P0 BRA `(.L_x_2056) ;  /* 0x0000000000148947 */ /* 0x000fea0003800000 */
[----:B------:R-:W-:-:S13]  /*4e70*/  ISETP.NE.AND P0, PT, R2, 0x6, PT ;  /* 0x000000060200780c */ /* 0x000fda0003f05270 */
[----:B------:R-:W-:Y:S05]  /*4e80*/  @P0 BRA `(.L_x_2051) ;  /* 0x0000000800a00947 */ /* 0x000fea0003800000 */
[----:B------:R-:W2:Y:S02]  /*4e90*/  LDG.E R2, desc[UR36][R4.64] ;  /* 0x0000002404027981 */ /* 0x000ea4000c1e1900 */
[----:B--2---:R-:W1:Y:S01]  /*4ea0*/  F2I.S64.TRUNC R2, R2 ;  /* 0x0000000200027311 */ /* 0x004e62000020d900 */
[----:B------:R-:W-:Y:S05]  /*4eb0*/  BRA `(.L_x_2052) ;  /* 0x0000000800ec7947 */ /* 0x000fea0003800000 */
.L_x_2056:
[----:B------:R-:W2:Y:S02]  /*4ec0*/  LDG.E.U16 R4, desc[UR36][R4.64] ;  /* 0x0000002404047981 */ /* 0x000ea4000c1e1500 */
[----:B--2---:R-:W-:-:S06]  /*4ed0*/  HADD2.F32 R2, -RZ, R4.H0_H0 ;  /* 0x20000004ff027230 */ /* 0x004fcc0000004100 */
[----:B------:R-:W1:Y:S01]  /*4ee0*/  F2I.S64.TRUNC R2, R2 ;  /* 0x0000000200027311 */ /* 0x000e62000020d900 */
[----:B------:R-:W-:Y:S05]  /*4ef0*/  BRA `(.L_x_2052) ;  /* 0x0000000800dc7947 */ /* 0x000fea0003800000 */
.L_x_2055:
[----:B------:R-:W-:-:S13]  /*4f00*/  ISETP.NE.AND P0, PT, R2, 0x7, PT ;  /* 0x000000070200780c */ /* 0x000fda0003f05270 */
[----:B------:R-:W-:Y:S05]  /*4f10*/  @!P0 BRA `(.L_x_2057) ;  /* 0x00000000002c8947 */ /* 0x000fea0003800000 */
[----:B------:R-:W-:-:S13]  /*4f20*/  ISETP.NE.AND P0, PT, R2, 0x8, PT ;  /* 0x000000080200780c */ /* 0x000fda0003f05270 */
[----:B------:R-:W-:Y:S05]  /*4f30*/  @!P0 BRA `(.L_x_2058) ;  /* 0x0000000000148947 */ /* 0x000fea0003800000 */
[----:B------:R-:W-:-:S13]  /*4f40*/  ISETP.NE.AND P0, PT, R2, 0x9, PT ;  /* 0x000000090200780c */ /* 0x000fda0003f05270 */
[----:B------:R-:W-:Y:S05]  /*4f50*/  @P0 BRA `(.L_x_2051) ;  /* 0x00000008006c0947 */ /* 0x000fea0003800000 */
[----:B------:R-:W2:Y:S02]  /*4f60*/  LDG.E R2, desc[UR36][R4.64] ;  /* 0x0000002404027981 */ /* 0x000ea4000c1e1900 */
[----:B--2---:R-:W1:Y:S01]  /*4f70*/  F2I.S64.TRUNC R2, R2 ;  /* 0x0000000200027311 */ /* 0x004e62000020d900 */
[----:B------:R-:W-:Y:S05]  /*4f80*/  BRA `(.L_x_2052) ;  /* 0x0000000800b87947 */ /* 0x000fea0003800000 */
.L_x_2058:
[----:B------:R-:W2:Y:S02]  /*4f90*/  LDG.E.U16 R4, desc[UR36][R4.64] ;  /* 0x0000002404047981 */ /* 0x000ea4000c1e1500 */
[----:B--2---:R-:W-:-:S06]  /*4fa0*/  HADD2.F32 R2, -RZ, R4.H0_H0 ;  /* 0x20000004ff027230 */ /* 0x004fcc0000004100 */
[----:B------:R-:W1:Y:S01]  /*4fb0*/  F2I.S64.TRUNC R2, R2 ;  /* 0x0000000200027311 */ /* 0x000e62000020d900 */
[----:B------:R-:W-:Y:S05]  /*4fc0*/  BRA `(.L_x_2052) ;  /* 0x0000000800a87947 */ /* 0x000fea0003800000 */
.L_x_2057:
[----:B------:R-:W2:Y:S02]  /*4fd0*/  LDG.E.64 R2, desc[UR36][R4.64] ;  /* 0x0000002404027981 */ /* 0x000ea4000c1e1b00 */
[----:B--2---:R-:W1:Y:S01]  /*4fe0*/  F2I.S64.F64.TRUNC R2, R2 ;  /* 0x0000000200027311 */ /* 0x004e62000030d900 */
[----:B------:R-:W-:Y:S05]  /*4ff0*/  BRA `(.L_x_2052) ;  /* 0x00000008009c7947 */ /* 0x000fea0003800000 */
.L_x_2047:
        /* <DEDUP_REMOVED lines=13> */
.L_x_2061:
[----:B------:R-:W2:Y:S02]  /*50d0*/  LDG.E.64 R2, desc[UR36][R4.64] ;  /* 0x0000002404027981 */ /* 0x000ea4000c1e1b00 */
[----:B--2---:R-:W1:Y:S01]  /*50e0*/  F2I.S64.F64.TRUNC R2, R2 ;  /* 0x0000000200027311 */ /* 0x004e62000030d900 */
[----:B------:R-:W-:Y:S05]  /*50f0*/  BRA `(.L_x_2052) ;  /* 0x00000008005c7947 */ /* 0x000fea0003800000 */
.L_x_2060:
        /* <DEDUP_REMOVED lines=10> */
[----:B------:R-:W1:Y:S01]  /*51a0*/  FLO.U32 R3, R2 ;  /* 0x0000000200037300 */ /* 0x000e6200000e0000 */
[----:B------:R-:W-:-:S05]  /*51b0*/  VIADD R6, R2, 0x1000000 ;  /* 0x0100000002067836 */ /* 0x000fca0000000000 */
[----:B------:R-:W-:Y:S02]  /*51c0*/  SHF.R.S32.HI R6, RZ, 0x8, R6 ;  /* 0x00000008ff067819 */ /* 0x000fe40000011406 */
[----:B-1----:R-:W-:-:S04]  /*51d0*/  IADD3 R3, -R3, 0x1f, RZ ;  /* 0x0000001f03037810 */ /* 0x002fc80007ffe1ff */
        /* <DEDUP_REMOVED lines=11> */
[----:B------:R-:W1:Y:S01]  /*5290*/  F2I.S64.TRUNC R2, R3 ;  /* 0x0000000300027311 */ /* 0x000e62000020d900 */
[----:B------:R-:W-:Y:S05]  /*52a0*/  BRA `(.L_x_2052) ;  /* 0x0000000400f07947 */ /* 0x000fea0003800000 */
.L_x_2063:
        /* <DEDUP_REMOVED lines=12> */
[----:B------:R-:W1:Y:S01]  /*5370*/  F2I.S64.TRUNC R2, R2 ;  /* 0x0000000200027311 */ /* 0x000e62000020d900 */
[----:B------:R-:W-:Y:S05]  /*5380*/  BRA `(.L_x_2052) ;  /* 0x0000000400b87947 */ /* 0x000fea0003800000 */
.L_x_2062:
[----:B------:R-:W2:Y:S02]  /*5390*/  LDG.E.U16 R2, desc[UR36][R4.64] ;  /* 0x0000002404027981 */ /* 0x000ea4000c1e1500 */
[----:B--2---:R-:W-:-:S06]  /*53a0*/  IMAD.U32 R2, R2, 0x10000, RZ ;  /* 0x0001000002027824 */ /* 0x004fcc00078e00ff */
[----:B------:R-:W1:Y:S01]  /*53b0*/  F2I.S64.TRUNC R2, R2 ;  /* 0x0000000200027311 */ /* 0x000e62000020d900 */
[----:B------:R-:W-:Y:S05]  /*53c0*/  BRA `(.L_x_2052) ;  /* 0x0000000400a87947 */ /* 0x000fea0003800000 */
.L_x_2059:
        /* <DEDUP_REMOVED lines=11> */
.L_x_2066:
        /* <DEDUP_REMOVED lines=15> */
[----:B------:R-:W1:Y:S02]  /*5570*/  FLO.U32 R3, R2 ;  /* 0x0000000200037300 */ /* 0x000e6400000e0000 */
[----:B-1----:R-:W-:-:S04]  /*5580*/  IADD3 R3, -R3, 0x1f, RZ ;  /* 0x0000001f03037810 */ /* 0x002fc80007ffe1ff */
[----:B------:R-:W-:Y:S01]  /*5590*/  IADD3 R0, R0, 0x1d, -R3 ;  /* 0x0000001d00007810 */ /* 0x000fe20007ffe803 */
[----:B------:R-:W-:-:S05]  /*55a0*/  VIADD R5, R3, 0xffffffe4 ;  /* 0xffffffe403057836 */ /* 0x000fca0000000000 */
[----:B------:R-:W-:-:S04]  /*55b0*/  SHF.L.U32 R5, R2, R5, RZ ;  /* 0x0000000502057219 */ /* 0x000fc800000006ff */
[----:B------:R-:W-:-:S07]  /*55c0*/  LOP3.LUT R2, R5, 0x7, RZ, 0xc0, !PT ;  /* 0x0000000705027812 */ /* 0x000fce00078ec0ff */
.L_x_2070:
[----:B------:R-:W-:Y:S05]  /*55d0*/  BSYNC B1 ;  /* 0x0000000000017941 */ /* 0x000fea0003800000 */
.L_x_2069:
[----:B------:R-:W-:Y:S01]  /*55e0*/  IMAD.SHL.U32 R2, R2, 0x100000, RZ ;  /* 0x0010000002027824 */ /* 0x000fe200078e00ff */
[----:B------:R-:W-:-:S04]  /*55f0*/  LEA R3, R0, 0x3b800000, 0x17 ;  /* 0x3b80000000037811 */ /* 0x000fc800078eb8ff */
[----:B------:R-:W-:-:S07]  /*5600*/  LOP3.LUT R2, R3, R2, R4, 0xfe, !PT ;  /* 0x0000000203027212 */ /* 0x000fce00078efe04 */
.L_x_2068:
[----:B------:R-:W-:Y:S05]  /*5610*/  BSYNC B0 ;  /* 0x0000000000007941 */ /* 0x000fea0003800000 */
.L_x_2067:
[----:B------:R-:W2:Y:S01]  /*5620*/  F2I.S64.TRUNC R2, R2 ;  /* 0x0000000200027311 */ /* 0x000ea2000020d900 */
[----:B------:R-:W-:Y:S05]  /*5630*/  BRA `(.L_x_2052) ;  /* 0x00000004000c7947 */ /* 0x000fea0003800000 */
.L_x_2065:
        /* <DEDUP_REMOVED lines=21> */
.L_x_2074:
[----:B------:R-:W-:Y:S05]  /*5790*/  BSYNC B1 ;  /* 0x0000000000017941 */ /* 0x000fea0003800000 */
.L_x_2073:
[----:B------:R-:W-:Y:S01]  /*57a0*/  IMAD.SHL.U32 R2, R2, 0x200000, RZ ;  /* 0x0020000002027824 */ /* 0x000fe200078e00ff */
[----:B------:R-:W-:-:S04]  /*57b0*/  LEA R3, R0, 0x37800000, 0x17 ;  /* 0x3780000000037811 */ /* 0x000fc800078eb8ff */
[----:B------:R-:W-:-:S07]  /*57c0*/  LOP3.LUT R2, R3, R2, R4, 0xfe, !PT ;  /* 0x0000000203027212 */ /* 0x000fce00078efe04 */
.L_x_2072:
[----:B------:R-:W-:Y:S05]  /*57d0*/  BSYNC B0 ;  /* 0x0000000000007941 */ /* 0x000fea0003800000 */
.L_x_2071:
[----:B------:R-:W3:Y:S01]  /*57e0*/  F2I.S64.TRUNC R2, R2 ;  /* 0x0000000200027311 */ /* 0x000ee2000020d900 */
[----:B------:R-:W-:Y:S05]  /*57f0*/  BRA `(.L_x_2052) ;  /* 0x00000000009c7947 */ /* 0x000fea0003800000 */
.L_x_2064:
        /* <DEDUP_REMOVED lines=12> */
[----:B------:R-:W-:Y:S01]  /*58c0*/  @!P0 MOV R2, 0x7f800001 ;  /* 0x7f80000100028802 */ /* 0x000fe20000000f00 */
[----:B------:R-:W-:-:S07]  /*58d0*/  @P0 IMAD.SHL.U32 R2, R4, 0x800000, RZ ;  /* 0x0080000004020824 */ /* 0x000fce00078e00ff */
.L_x_2078:
[----:B------:R-:W-:Y:S05]  /*58e0*/  BSYNC B0 ;  /* 0x0000000000007941 */ /* 0x000fea0003800000 */
.L_x_2077:
[----:B------:R-:W1:Y:S01]  /*58f0*/  F2I.S64.TRUNC R2, R2 ;  /* 0x0000000200027311 */ /* 0x000e62000020d900 */
[----:B------:R-:W-:Y:S05]  /*5900*/  BRA `(.L_x_2052) ;  /* 0x0000000000587947 */ /* 0x000fea0003800000 */
.L_x_2051:
        /* <DEDUP_REMOVED lines=16> */
.L_x_2079:
[----:B------:R-:W-:Y:S01]  /*5a10*/  CS2R R2, SRZ ;  /* 0x0000000000027805 */ /* 0x000fe2000001ff00 */
[----:B------:R-:W-:Y:S06]  /*5a20*/  BRA `(.L_x_2052) ;  /* 0x0000000000107947 */ /* 0x000fec0003800000 */
.L_x_2076:
[----:B------:R1:W5:Y:S01]  /*5a30*/  LDG.E.64 R2, desc[UR36][R4.64] ;  /* 0x0000002404027981 */ /* 0x000362000c1e1b00 */
[----:B------:R-:W-:Y:S05]  /*5a40*/  BRA `(.L_x_2052) ;  /* 0x0000000000087947 */ /* 0x000fea0003800000 */
.L_x_2075:
[----:B------:R4:W5:Y:S01]  /*5a50*/  LDG.E R2, desc[UR36][R4.64] ;  /* 0x0000002404027981 */ /* 0x000962000c1e1900 */
[----:B------:R-:W-:-:S07]  /*5a60*/  IMAD.MOV.U32 R3, RZ, RZ, RZ ;  /* 0x000000ffff037224 */ /* 0x000fce00078e00ff */
.L_x_2052:
[----:B-1--4-:R-:W1:Y:S01]  /*5a70*/  LDC.64 R4, c[0x0][0x430] ;  /* 0x00010c00ff047b82 */ /* 0x012e620000000a00 */
[----:B------:R-:W-:Y:S01]  /*5a80*/  ULDC.64 UR4, c[0x0][0x428] ;  /* 0x00010a0000047ab9 */ /* 0x000fe20000000a00 */
[----:B------:R-:W-:Y:S01]  /*5a90*/  CS2R R30, SRZ ;  /* 0x00000000001e7805 */ /* 0x000fe2000001ff00 */
[----:B--23-5:R-:W-:Y:S02]  /*5aa0*/  IMAD R3, R3, UR4, RZ ;  /* 0x0000000403037c24 */ /* 0x02cfe4000f8e02ff */
[----:B------:R-:W-:-:S04]  /*5ab0*/  IMAD.WIDE.U32 R6, R2, UR4, RZ ;  /* 0x0000000402067c25 */ /* 0x000fc8000f8e00ff */
[----:B------:R-:W-:Y:S01]  /*5ac0*/  IMAD R3, R2, UR5, R3 ;  /* 0x0000000502037c24 */ /* 0x000fe2000f8e0203 */
[----:B-1----:R-:W-:-:S04]  /*5ad0*/  ISETP.GE.U32.AND P0, PT, R4, 0x1, PT ;  /* 0x000000010400780c */ /* 0x002fc80003f06070 */
[----:B------:R-:W-:-:S13]  /*5ae0*/  ISETP.GE.AND.EX P0, PT, R5, RZ, PT, P0 ;  /* 0x000000ff0500720c */ /* 0x000fda0003f06300 */
[----:B------:R-:W-:Y:S05]  /*5af0*/  @!P0 BRA `(.L_x_2080) ;  /* 0x0000000400e88947 */ /* 0x000fea0003800000 */
[----:B------:R-:W-:Y:S01]  /*5b00*/  ISETP.GT.U32.AND P0, PT, R4, 0x1, PT ;  /* 0x000000010400780c */ /* 0x000fe20003f04070 */
[----:B0-----:R-:W0:Y:S01]  /*5b10*/  LDC.64 R12, c[0x0][0x440] ;  /* 0x00011000ff0c7b82 */ /* 0x001e220000000a00 */
        /* <DEDUP_REMOVED lines=20> */
[----:B------:R-:W-:Y:S01]  /*5c60*/  IMAD.U32 R22, RZ, RZ, UR6 ;  /* 0x00000006ff167e24 */ /* 0x000fe2000f8e00ff */
[----:B------:R-:W-:Y:S01]  /*5c70*/  LEA.HI.X R33, R6, UR5, R15, 0x2, P1 ;  /* 0x0000000506217c11 */ /* 0x000fe200088f140f */
[----:B------:R-:W-:Y:S01]  /*5c80*/  IMAD.U32 R23, RZ, RZ, UR7 ;  /* 0x00000007ff177e24 */ /* 0x000fe2000f8e00ff */
[----:B------:R-:W-:Y:S01]  /*5c90*/  IADD3 R5, P1, R0, -R9, RZ ;  /* 0x8000000900057210 */ /* 0x000fe20007f3e0ff */
[----:B------:R-:W-:Y:S02]  /*5ca0*/  IMAD.SHL.U32 R9, R13, 0x4, RZ ;  /* 0x000000040d097824 */ /* 0x000fe400078e00ff */
[----:B------:R-:W-:-:S02]  /*5cb0*/  IMAD.MOV.U32 R2, RZ, RZ, RZ ;  /* 0x000000ffff027224 */ /* 0x000fc400078e00ff */
[----:B------:R-:W-:Y:S02]  /*5cc0*/  IMAD.X R3, RZ, RZ, ~R4, P1 ;  /* 0x000000ffff037224 */ /* 0x000fe400008e0e04 */
[----:B------:R-:W-:Y:S02]  /*5cd0*/  IMAD.MOV.U32 R35, RZ, RZ, RZ ;  /* 0x000000ffff237224 */ /* 0x000fe400078e00ff */
[----:B------:R-:W-:-:S07]  /*5ce0*/  IMAD.IADD R4, R11, 0x1, R9 ;  /* 0x000000010b047824 */ /* 0x000fce00078e0209 */
.L_x_2082:
        /* <DEDUP_REMOVED lines=46> */
.L_x_2081:
        /* <DEDUP_REMOVED lines=45> */
.L_x_2080:
        /* <DEDUP_REMOVED lines=14> */
.L_x_2086:
[----:B------:R1:W-:Y:S01]  /*6380*/  STG.E.U8 desc[UR36][R16.64], R30 ;  /* 0x0000001e10007986 */ /* 0x0003e2000c101124 */
[----:B------:R-:W-:Y:S05]  /*6390*/  BRA `(.L_x_2088) ;  /* 0x0000000c004c7947 */ /* 0x000fea0003800000 */
.L_x_2085:
        /* <DEDUP_REMOVED lines=8> */
.L_x_2090:
[----:B------:R1:W-:Y:S01]  /*6420*/  STG.E desc[UR36][R16.64], R30 ;  /* 0x0000001e10007986 */ /* 0x0003e2000c101924 */
[----:B------:R-:W-:Y:S05]  /*6430*/  BRA `(.L_x_2088) ;  /* 0x0000000c00247947 */ /* 0x000fea0003800000 */
.L_x_2089:
[----:B------:R1:W-:Y:S01]  /*6440*/  STG.E.U16 desc[UR36][R16.64], R30 ;  /* 0x0000001e10007986 */ /* 0x0003e2000c101524 */
[----:B------:R-:W-:Y:S05]  /*6450*/  BRA `(.L_x_2088) ;  /* 0x0000000c001c7947 */ /* 0x000fea0003800000 */
.L_x_2084:
        /* <DEDUP_REMOVED lines=9> */
.L_x_2092:
[----:B------:R-:W1:Y:S02]  /*64f0*/  I2F.S64 R0, R30 ;  /* 0x0000001e00007312 */ /* 0x000e640000301400 */
[----:B-1----:R-:W-:-:S05]  /*6500*/  F2FP.F16.F32.PACK_AB R0, RZ, R0 ;  /* 0x00000000ff00723e */ /* 0x002fca00000000ff */
[----:B------:R1:W-:Y:S01]  /*6510*/  STG.E.U16 desc[UR36][R16.64], R0 ;  /* 0x0000000010007986 */ /* 0x0003e2000c101524 */
[----:B------:R-:W-:Y:S05]  /*6520*/  BRA `(.L_x_2088) ;  /* 0x0000000800e87947 */ /* 0x000fea0003800000 */
.L_x_2091:
        /* <DEDUP_REMOVED lines=10> */
.L_x_2094:
[----:B------:R-:W1:Y:S02]  /*65d0*/  I2F.S64 R30, R30 ;  /* 0x0000001e001e7312 */ /* 0x000e640000301400 */
[----:B-1----:R-:W-:-:S04]  /*65e0*/  F2FP.F16.F32.PACK_AB R3, RZ, R30 ;  /* 0x0000001eff03723e */ /* 0x002fc800000000ff */
[----:B------:R-:W-:-:S05]  /*65f0*/  PRMT R3, R3, 0x5410, RZ ;  /* 0x0000541003037816 */ /* 0x000fca00000000ff */
[----:B------:R1:W-:Y:S01]  /*6600*/  STG.E desc[UR36][R16.64], R3 ;  /* 0x0000000310007986 */ /* 0x0003e2000c101924 */
[----:B------:R-:W-:Y:S05]  /*6610*/  BRA `(.L_x_2088) ;  /* 0x0000000800ac7947 */ /* 0x000fea0003800000 */
.L_x_2093:
[----:B------:R-:W1:Y:S02]  /*6620*/  I2F.F64.S64 R2, R30 ;  /* 0x0000001e00027312 */ /* 0x000e640000301c00 */
[----:B-1----:R1:W-:Y:S01]  /*6630*/  STG.E.64 desc[UR36][R16.64], R2 ;  /* 0x0000000210007986 */ /* 0x0023e2000c101b24 */
[----:B------:R-:W-:Y:S05]  /*6640*/  BRA `(.L_x_2088) ;  /* 0x0000000800a07947 */ /* 0x000fea0003800000 */
.L_x_2083:
        /* <DEDUP_REMOVED lines=13> */
.L_x_2097:
[----:B------:R-:W1:Y:S01]  /*6720*/  I2F.F64.S64 R4, R30 ;  /* 0x0000001e00047312 */ /* 0x000e620000301c00 */
[----:B------:R-:W-:-:S05]  /*6730*/  CS2R R6, SRZ ;  /* 0x0000000000067805 */ /* 0x000fca000001ff00 */
[----:B-1----:R1:W-:Y:S01]  /*6740*/  STG.E.128 desc[UR36][R16.64], R4 ;  /* 0x0000000410007986 */ /* 0x0023e2000c101d24 */
[----:B------:R-:W-:Y:S05]  /*6750*/  BRA `(.L_x_2088) ;  /* 0x00000008005c7947 */ /* 0x000fea0003800000 */
.L_x_2096:
        /* <DEDUP_REMOVED lines=21> */
.L_x_2101:
[----:B------:R-:W-:Y:S05]  /*68b0*/  BSYNC B0 ;  /* 0x0000000000007941 */ /* 0x000fea0003800000 */
.L_x_2100:
[----:B------:R-:W-:-:S05]  /*68c0*/  LOP3.LUT R3, R0, R3, RZ, 0xfc, !PT ;  /* 0x0000000300037212 */ /* 0x000fca00078efcff */
[----:B------:R1:W-:Y:S01]  /*68d0*/  STG.E.U8 desc[UR36][R16.64], R3 ;  /* 0x0000000310007986 */ /* 0x0003e2000c101124 */
[----:B------:R-:W-:Y:S05]  /*68e0*/  BRA `(.L_x_2088) ;  /* 0x0000000400f87947 */ /* 0x000fea0003800000 */
.L_x_2099:
        /* <DEDUP_REMOVED lines=13> */
.L_x_2103:
[----:B------:R-:W-:Y:S01]  /*69c0*/  IMAD.MOV.U32 R0, RZ, RZ, 0x7f ;  /* 0x0000007fff007424 */ /* 0x000fe200078e00ff */
[----:B------:R-:W-:-:S04]  /*69d0*/  ISETP.GT.U32.AND P0, PT, R2, 0x7f800000, PT ;  /* 0x7f8000000200780c */ /* 0x000fc80003f04070 */
[----:B------:R-:W-:-:S09]  /*69e0*/  SEL R0, R0, 0x7c, P0 ;  /* 0x0000007c00007807 */ /* 0x000fd20000000000 */
.L_x_2104:
[----:B------:R-:W-:Y:S05]  /*69f0*/  BSYNC B0 ;  /* 0x0000000000007941 */ /* 0x000fea0003800000 */
.L_x_2102:
[----:B------:R-:W-:-:S04]  /*6a00*/  LOP3.LUT R2, R31, 0x80000000, RZ, 0xc0, !PT ;  /* 0x800000001f027812 */ /* 0x000fc800078ec0ff */
[----:B------:R-:W-:-:S04]  /*6a10*/  SHF.R.U32.HI R3, RZ, 0x18, R2 ;  /* 0x00000018ff037819 */ /* 0x000fc80000011602 */
[----:B------:R-:W-:-:S05]  /*6a20*/  LOP3.LUT R3, R0, R3, RZ, 0xfc, !PT ;  /* 0x0000000300037212 */ /* 0x000fca00078efcff */
[----:B------:R1:W-:Y:S01]  /*6a30*/  STG.E.U8 desc[UR36][R16.64], R3 ;  /* 0x0000000310007986 */ /* 0x0003e2000c101124 */
[----:B------:R-:W-:Y:S05]  /*6a40*/  BRA `(.L_x_2088) ;  /* 0x0000000400a07947 */ /* 0x000fea0003800000 */
.L_x_2098:
[----:B------:R-:W1:Y:S02]  /*6a50*/  I2F.S64 R0, R30 ;  /* 0x0000001e00007312 */ /* 0x000e640000301400 */
[----:B-1----:R-:W-:-:S05]  /*6a60*/  F2FP.BF16.F32.PACK_AB R0, RZ, R0 ;  /* 0x00000000ff00723e */ /* 0x002fca00000010ff */
[----:B------:R1:W-:Y:S01]  /*6a70*/  STG.E.U16 desc[UR36][R16.64], R0 ;  /* 0x0000000010007986 */ /* 0x0003e2000c101524 */
[----:B------:R-:W-:Y:S05]  /*6a80*/  BRA `(.L_x_2088) ;  /* 0x0000000400907947 */ /* 0x000fea0003800000 */
.L_x_2095:
        /* <DEDUP_REMOVED lines=10> */
.L_x_2107:
        /* <DEDUP_REMOVED lines=17> */
.L_x_2110:
[----:B------:R-:W-:-:S04]  /*6c40*/  LOP3.LUT R2, R31, 0x80000000, RZ, 0xc0, !PT ;  /* 0x800000001f027812 */ /* 0x000fc800078ec0ff */
[----:B------:R-:W-:-:S04]  /*6c50*/  SHF.R.U32.HI R3, RZ, 0x18, R2 ;  /* 0x00000018ff037819 */ /* 0x000fc80000011602 */
[----:B------:R-:W-:-:S04]  /*6c60*/  LOP3.LUT R0, R0, R3, RZ, 0xfc, !PT ;  /* 0x0000000300007212 */ /* 0x000fc800078efcff */
[----:B------:R-:W-:-:S07]  /*6c70*/  PRMT R8, R0, 0x7610, R8 ;  /* 0x0000761000087816 */ /* 0x000fce0000000008 */
.L_x_2109:
[----:B------:R-:W-:Y:S05]  /*6c80*/  BSYNC B0 ;  /* 0x0000000000007941 */ /* 0x000fea0003800000 */
.L_x_2108:
[----:B------:R4:W-:Y:S01]  /*6c90*/  STG.E.U8 desc[UR36][R16.64], R8 ;  /* 0x0000000810007986 */ /* 0x0009e2000c101124 */
[----:B------:R-:W-:Y:S05]  /*6ca0*/  BRA `(.L_x_2088) ;  /* 0x0000000400087947 */ /* 0x000fea0003800000 */
.L_x_2106:
        /* <DEDUP_REMOVED lines=17> */
.L_x_2113:
[----:B------:R-:W-:-:S04]  /*6dc0*/  LOP3.LUT R2, R31, 0x80000000, RZ, 0xc0, !PT ;  /* 0x800000001f027812 */ /* 0x000fc800078ec0ff */
[----:B------:R-:W-:-:S04]  /*6dd0*/  SHF.R.U32.HI R3, RZ, 0x18, R2 ;  /* 0x00000018ff037819 */ /* 0x000fc80000011602 */
[----:B------:R-:W-:-:S04]  /*6de0*/  LOP3.LUT R0, R0, R3, RZ, 0xfc, !PT ;  /* 0x0000000300007212 */ /* 0x000fc800078efcff */
[----:B------:R-:W-:-:S07]  /*6df0*/  PRMT R8, R0, 0x7610, R8 ;  /* 0x0000761000087816 */ /* 0x000fce0000000008 */
.L_x_2112:
[----:B------:R-:W-:Y:S05]  /*6e00*/  BSYNC B0 ;  /* 0x0000000000007941 */ /* 0x000fea0003800000 */
.L_x_2111:
[----:B------:R1:W-:Y:S01]  /*6e10*/  STG.E.U8 desc[UR36][R16.64], R8 ;  /* 0x0000000810007986 */ /* 0x0003e2000c101124 */
[----:B------:R-:W-:Y:S05]  /*6e20*/  BRA `(.L_x_2088) ;  /* 0x0000000000a87947 */ /* 0x000fea0003800000 */
.L_x_2105:
        /* <DEDUP_REMOVED lines=22> */
.L_x_2087:
        /* <DEDUP_REMOVED lines=16> */
.L_x_2116:
[----:B------:R-:W-:Y:S05]  /*7090*/  BRA `(.L_x_2088) ;  /* 0x00000000000c7947 */ /* 0x000fea0003800000 */
.L_x_2115:
[----:B------:R3:W-:Y:S01]  /*70a0*/  STG.E.64 desc[UR36][R16.64], R30 ;  /* 0x0000001e10007986 */ /* 0x0007e2000c101b24 */
[----:B------:R-:W-:Y:S05]  /*70b0*/  BRA `(.L_x_2088) ;  /* 0x0000000000047947 */ /* 0x000fea0003800000 */
.L_x_2114:
[----:B------:R1:W-:Y:S02]  /*70c0*/  STG.E desc[UR36][R16.64], R30 ;  /* 0x0000001e10007986 */ /* 0x0003e4000c101924 */
.L_x_2088:
[----:B------:R-:W-:-:S07]  /*70d0*/  VIADD R19, R19, 0x80 ;  /* 0x0000008013137836 */ /* 0x000fce0000000000 */
.L_x_2045:
[----:B------:R-:W-:Y:S05]  /*70e0*/  BSYNC B6 ;  /* 0x0000000000067941 */ /* 0x000fea0003800000 */
.L_x_2044:
        /* <DEDUP_REMOVED lines=307> */
.L_x_2119:
        /* <DEDUP_REMOVED lines=21> */
.L_x_2123:
[----:B------:R1:W5:Y:S01]  /*8570*/  LDG.E.U8 R2, desc[UR36][R4.64] ;  /* 0x0000002404027981 */ /* 0x000362000c1e1100 */
[----:B------:R-:W-:Y:S01]  /*8580*/  IMAD.MOV.U32 R3, RZ, RZ, RZ ;  /* 0x000000ffff037224 */ /* 0x000fe200078e00ff */
[----:B------:R-:W-:Y:S06]  /*8590*/  BRA `(.L_x_2125) ;  /* 0x0000000c00487947 */ /* 0x000fec0003800000 */
.L_x_2122:
        /* <DEDUP_REMOVED lines=8> */
.L_x_2127:
[----:B------:R-:W2:Y:S02]  /*8620*/  LDG.E R2, desc[UR36][R4.64] ;  /* 0x0000002404027981 */ /* 0x000ea4000c1e1900 */
[----:B--2---:R-:W-:Y:S01]  /*8630*/  SHF.R.S32.HI R3, RZ, 0x1f, R2 ;  /* 0x0000001fff037819 */ /* 0x004fe20000011402 */
[----:B------:R-:W-:Y:S06]  /*8640*/  BRA `(.L_x_2125) ;  /* 0x0000000c001c7947 */ /* 0x000fec0003800000 */
.L_x_2126:
[----:B------:R-:W2:Y:S02]  /*8650*/  LDG.E.S16 R2, desc[UR36][R4.64] ;  /* 0x0000002404027981 */ /* 0x000ea4000c1e1700 */
[----:B--2---:R-:W-:Y:S01]  /*8660*/  SHF.R.S32.HI R3, RZ, 0x1f, R2 ;  /* 0x0000001fff037819 */ /* 0x004fe20000011402 */
[----:B------:R-:W-:Y:S06]  /*8670*/  BRA `(.L_x_2125) ;  /* 0x0000000c00107947 */ /* 0x000fec0003800000 */
.L_x_2121:
        /* <DEDUP_REMOVED lines=9> */
.L_x_2129:
[----:B------:R-:W2:Y:S02]  /*8710*/  LDG.E.U16 R4, desc[UR36][R4.64] ;  /* 0x0000002404047981 */ /* 0x000ea4000c1e1500 */
[----:B--2---:R-:W-:-:S06]  /*8720*/  HADD2.F32 R2, -RZ, R4.H0_H0 ;  /* 0x20000004ff027230 */ /* 0x004fcc0000004100 */
[----:B------:R-:W1:Y:S01]  /*8730*/  F2I.S64.TRUNC R2, R2 ;  /* 0x0000000200027311 */ /* 0x000e62000020d900 */
[----:B------:R-:W-:Y:S05]  /*8740*/  BRA `(.L_x_2125) ;  /* 0x0000000800dc7947 */ /* 0x000fea0003800000 */
.L_x_2128:
        /* <DEDUP_REMOVED lines=9> */
.L_x_2131:
[----:B------:R-:W2:Y:S02]  /*87e0*/  LDG.E.U16 R4, desc[UR36][R4.64] ;  /* 0x0000002404047981 */ /* 0x000ea4000c1e1500 */
[----:B--2---:R-:W-:-:S06]  /*87f0*/  HADD2.F32 R2, -RZ, R4.H0_H0 ;  /* 0x20000004ff027230 */ /* 0x004fcc0000004100 */
[----:B------:R-:W1:Y:S01]  /*8800*/  F2I.S64.TRUNC R2, R2 ;  /* 0x0000000200027311 */ /* 0x000e62000020d900 */
[----:B------:R-:W-:Y:S05]  /*8810*/  BRA `(.L_x_2125) ;  /* 0x0000000800a87947 */ /* 0x000fea0003800000 */
.L_x_2130:
[----:B------:R-:W2:Y:S02]  /*8820*/  LDG.E.64 R2, desc[UR36][R4.64] ;  /* 0x0000002404027981 */ /* 0x000ea4000c1e1b00 */
[----:B--2---:R-:W1:Y:S01]  /*8830*/  F2I.S64.F64.TRUNC R2, R2 ;  /* 0x0000000200027311 */ /* 0x004e62000030d900 */
[----:B------:R-:W-:Y:S05]  /*8840*/  BRA `(.L_x_2125) ;  /* 0x00000008009c7947 */ /* 0x000fea0003800000 */
.L_x_2120:
        /* <DEDUP_REMOVED lines=13> */
.L_x_2134:
[----:B------:R-:W2:Y:S02]  /*8920*/  LDG.E.64 R2, desc[UR36][R4.64] ;  /* 0x0000002404027981 */ /* 0x000ea4000c1e1b00 */
[----:B--2---:R-:W1:Y:S01]  /*8930*/  F2I.S64.F64.TRUNC R2, R2 ;  /* 0x0000000200027311 */ /* 0x004e62000030d900 */
[----:B------:R-:W-:Y:S05]  /*8940*/  BRA `(.L_x_2125) ;  /* 0x00000008005c7947 */ /* 0x000fea0003800000 */
.L_x_2133:
        /* <DEDUP_REMOVED lines=27> */
.L_x_2136:
        /* <DEDUP_REMOVED lines=14> */
.L_x_2135:
[----:B------:R-:W2:Y:S02]  /*8be0*/  LDG.E.U16 R2, desc[UR36][R4.64] ;  /* 0x0000002404027981 */ /* 0x000ea4000c1e1500 */
[----:B--2---:R-:W-:-:S06]  /*8bf0*/  IMAD.U32 R2, R2, 0x10000, RZ ;  /* 0x0001000002027824 */ /* 0x004fcc00078e00ff */
[----:B------:R-:W1:Y:S01]  /*8c00*/  F2I.S64.TRUNC R2, R2 ;  /* 0x0000000200027311 */ /* 0x000e62000020d900 */
[----:B------:R-:W-:Y:S05]  /*8c10*/  BRA `(.L_x_2125) ;  /* 0x0000000400a87947 */ /* 0x000fea0003800000 */
.L_x_2132:
        /* <DEDUP_REMOVED lines=11> */
.L_x_2139:
        /* <DEDUP_REMOVED lines=21> */
.L_x_2143:
[----:B------:R-:W-:Y:S05]  /*8e20*/  BSYNC B1 ;  /* 0x0000000000017941 */ /* 0x000fea0003800000 */
.L_x_2142:
[----:B------:R-:W-:Y:S01]  /*8e30*/  IMAD.SHL.U32 R2, R2, 0x100000, RZ ;  /* 0x0010000002027824 */ /* 0x000fe200078e00ff */
[----:B------:R-:W-:-:S04]  /*8e40*/  LEA R3, R0, 0x3b800000, 0x17 ;  /* 0x3b80000000037811 */ /* 0x000fc800078eb8ff */
[----:B------:R-:W-:-:S07]  /*8e50*/  LOP3.LUT R2, R3, R2, R4, 0xfe, !PT ;  /* 0x0000000203027212 */ /* 0x000fce00078efe04 */
.L_x_2141:
[----:B------:R-:W-:Y:S05]  /*8e60*/  BSYNC B0 ;  /* 0x0000000000007941 */ /* 0x000fea0003800000 */
.L_x_2140:
[----:B------:R-:W2:Y:S01]  /*8e70*/  F2I.S64.TRUNC R2, R2 ;  /* 0x0000000200027311 */ /* 0x000ea2000020d900 */
[----:B------:R-:W-:Y:S05]  /*8e80*/  BRA `(.L_x_2125) ;  /* 0x00000004000c7947 */ /* 0x000fea0003800000 */
.L_x_2138:
        /* <DEDUP_REMOVED lines=17> */
[----:B------:R-:W-:Y:S02]  /*8fa0*/  IADD3 R5, R3, -0x1d, RZ ;  /* 0xffffffe303057810 */ /* 0x000fe40007ffe0ff */
[----:B------:R-:W-:Y:S02]  /*8fb0*/  IADD3 R0, R0, 0x1e, -R3 ;  /* 0x0000001e00007810 */ /* 0x000fe40007ffe803 */
[----:B------:R-:W-:-:S04]  /*8fc0*/  SHF.L.U32 R5, R2, R5, RZ ;  /* 0x0000000502057219 */ /* 0x000fc800000006ff */
[----:B------:R-:W-:-:S07]  /*8fd0*/  LOP3.LUT R2, R5, 0x3, RZ, 0xc0, !PT ;  /* 0x0000000305027812 */ /* 0x000fce00078ec0ff */
.L_x_2147:
[----:B------:R-:W-:Y:S05]  /*8fe0*/  BSYNC B1 ;  /* 0x0000000000017941 */ /* 0x000fea0003800000 */
.L_x_2146:
[----:B------:R-:W-:Y:S01]  /*8ff0*/  IMAD.SHL.U32 R2, R2, 0x200000, RZ ;  /* 0x0020000002027824 */ /* 0x000fe200078e00ff */
[----:B------:R-:W-:-:S04]  /*9000*/  LEA R3, R0, 0x37800000, 0x17 ;  /* 0x3780000000037811 */ /* 0x000fc800078eb8ff */
[----:B------:R-:W-:-:S07]  /*9010*/  LOP3.LUT R2, R3, R2, R4, 0xfe, !PT ;  /* 0x0000000203027212 */ /* 0x000fce00078efe04 */
.L_x_2145:
[----:B------:R-:W-:Y:S05]  /*9020*/  BSYNC B0 ;  /* 0x0000000000007941 */ /* 0x000fea0003800000 */
.L_x_2144:
[----:B------:R-:W3:Y:S01]  /*9030*/  F2I.S64.TRUNC R2, R2 ;  /* 0x0000000200027311 */ /* 0x000ee2000020d900 */
[----:B------:R-:W-:Y:S05]  /*9040*/  BRA `(.L_x_2125) ;  /* 0x00000000009c7947 */ /* 0x000fea0003800000 */
.L_x_2137:
        /* <DEDUP_REMOVED lines=14> */
.L_x_2151:
[----:B------:R-:W-:Y:S05]  /*9130*/  BSYNC B0 ;  /* 0x0000000000007941 */ /* 0x000fea0003800000 */
.L_x_2150:
[----:B------:R-:W1:Y:S01]  /*9140*/  F2I.S64.TRUNC R2, R2 ;  /* 0x0000000200027311 */ /* 0x000e62000020d900 */
[----:B------:R-:W-:Y:S05]  /*9150*/  BRA `(.L_x_2125) ;  /* 0x0000000000587947 */ /* 0x000fea0003800000 */
.L_x_2124:
        /* <DEDUP_REMOVED lines=16> */
.L_x_2152:
[----:B------:R-:W-:Y:S01]  /*9260*/  CS2R R2, SRZ ;  /* 0x0000000000027805 */ /* 0x000fe2000001ff00 */
[----:B------:R-:W-:Y:S06]  /*9270*/  BRA `(.L_x_2125) ;  /* 0x0000000000107947 */ /* 0x000fec0003800000 */
.L_x_2149:
[----:B------:R4:W5:Y:S01]  /*9280*/  LDG.E.64 R2, desc[UR36][R4.64] ;  /* 0x0000002404027981 */ /* 0x000962000c1e1b00 */
[----:B------:R-:W-:Y:S05]  /*9290*/  BRA `(.L_x_2125) ;  /* 0x0000000000087947 */ /* 0x000fea0003800000 */
.L_x_2148:
[----:B------:R1:W5:Y:S01]  /*92a0*/  LDG.E R2, desc[UR36][R4.64] ;  /* 0x0000002404027981 */ /* 0x000362000c1e1900 */
[----:B------:R-:W-:-:S07]  /*92b0*/  IMAD.MOV.U32 R3, RZ, RZ, RZ ;  /* 0x000000ffff037224 */ /* 0x000fce00078e00ff */
.L_x_2125:
        /* <DEDUP_REMOVED lines=40> */
.L_x_2155:
        /* <DEDUP_REMOVED lines=46> */
.L_x_2154:
        /* <DEDUP_REMOVED lines=45> */
.L_x_2153:
        /* <DEDUP_REMOVED lines=14> */
.L_x_2159:
[----:B------:R4:W-:Y:S01]  /*9bd0*/  STG.E.U8 desc[UR36][R16.64], R30 ;  /* 0x0000001e10007986 */ /* 0x0009e2000c101124 */
[----:B------:R-:W-:Y:S05]  /*9be0*/  BRA `(.L_x_2161) ;  /* 0x0000000c004c7947 */ /* 0x000fea0003800000 */
.L_x_2158:
        /* <DEDUP_REMOVED lines=8> */
.L_x_2163:
[----:B------:R3:W-:Y:S01]  /*9c70*/  STG.E desc[UR36][R16.64], R30 ;  /* 0x0000001e10007986 */ /* 0x0007e2000c101924 */
[----:B------:R-:W-:Y:S05]  /*9c80*/  BRA `(.L_x_2161) ;  /* 0x0000000c00247947 */ /* 0x000fea0003800000 */
.L_x_2162:
[----:B------:R1:W-:Y:S01]  /*9c90*/  STG.E.U16 desc[UR36][R16.64], R30 ;  /* 0x0000001e10007986 */ /* 0x0003e2000c101524 */
[----:B------:R-:W-:Y:S05]  /*9ca0*/  BRA `(.L_x_2161) ;  /* 0x0000000c001c7947 */ /* 0x000fea0003800000 */
.L_x_2157:
        /* <DEDUP_REMOVED lines=9> */
.L_x_2165:
[----:B------:R-:W1:Y:S02]  /*9d40*/  I2F.S64 R0, R30 ;  /* 0x0000001e00007312 */ /* 0x000e640000301400 */
[----:B-1----:R-:W-:-:S05]  /*9d50*/  F2FP.F16.F32.PACK_AB R0, RZ, R0 ;  /* 0x00000000ff00723e */ /* 0x002fca00000000ff */
[----:B------:R1:W-:Y:S01]  /*9d60*/  STG.E.U16 desc[UR36][R16.64], R0 ;  /* 0x0000000010007986 */ /* 0x0003e2000c101524 */
[----:B------:R-:W-:Y:S05]  /*9d70*/  BRA `(.L_x_2161) ;  /* 0x0000000800e87947 */ /* 0x000fea0003800000 */
.L_x_2164:
        /* <DEDUP_REMOVED lines=10> */
.L_x_2167:
[----:B------:R-:W1:Y:S02]  /*9e20*/  I2F.S64 R30, R30 ;  /* 0x0000001e001e7312 */ /* 0x000e640000301400 */
[----:B-1----:R-:W-:-:S04]  /*9e30*/  F2FP.F16.F32.PACK_AB R3, RZ, R30 ;  /* 0x0000001eff03723e */ /* 0x002fc800000000ff */
[----:B------:R-:W-:-:S05]  /*9e40*/  PRMT R3, R3, 0x5410, RZ ;  /* 0x0000541003037816 */ /* 0x000fca00000000ff */
[----:B------:R1:W-:Y:S01]  /*9e50*/  STG.E desc[UR36][R16.64], R3 ;  /* 0x0000000310007986 */ /* 0x0003e2000c101924 */
[----:B------:R-:W-:Y:S05]  /*9e60*/  BRA `(.L_x_2161) ;  /* 0x0000000800ac7947 */ /* 0x000fea0003800000 */
.L_x_2166:
[----:B------:R-:W1:Y:S02]  /*9e70*/  I2F.F64.S64 R2, R30 ;  /* 0x0000001e00027312 */ /* 0x000e640000301c00 */
[----:B-1----:R1:W-:Y:S01]  /*9e80*/  STG.E.64 desc[UR36][R16.64], R2 ;  /* 0x0000000210007986 */ /* 0x0023e2000c101b24 */
[----:B------:R-:W-:Y:S05]  /*9e90*/  BRA `(.L_x_2161) ;  /* 0x0000000800a07947 */ /* 0x000fea0003800000 */
.L_x_2156:
        /* <DEDUP_REMOVED lines=13> */
.L_x_2170:
[----:B------:R-:W1:Y:S01]  /*9f70*/  I2F.F64.S64 R4, R30 ;  /* 0x0000001e00047312 */ /* 0x000e620000301c00 */
[----:B------:R-:W-:-:S05]  /*9f80*/  CS2R R6, SRZ ;  /* 0x0000000000067805 */ /* 0x000fca000001ff00 */
[----:B-1----:R1:W-:Y:S01]  /*9f90*/  STG.E.128 desc[UR36][R16.64], R4 ;  /* 0x0000000410007986 */ /* 0x0023e2000c101d24 */
[----:B------:R-:W-:Y:S05]  /*9fa0*/  BRA `(.L_x_2161) ;  /* 0x00000008005c7947 */ /* 0x000fea0003800000 */
.L_x_2169:
        /* <DEDUP_REMOVED lines=21> */
.L_x_2174:
[----:B------:R-:W-:Y:S05]  /*a100*/  BSYNC B0 ;  /* 0x0000000000007941 */ /* 0x000fea0003800000 */
.L_x_2173:
[----:B------:R-:W-:-:S05]  /*a110*/  LOP3.LUT R3, R0, R3, RZ, 0xfc, !PT ;  /* 0x0000000300037212 */ /* 0x000fca00078efcff */
[----:B------:R1:W-:Y:S01]  /*a120*/  STG.E.U8 desc[UR36][R16.64], R3 ;  /* 0x0000000310007986 */ /* 0x0003e2000c101124 */
[----:B------:R-:W-:Y:S05]  /*a130*/  BRA `(.L_x_2161) ;  /* 0x0000000400f87947 */ /* 0x000fea0003800000 */
.L_x_2172:
        /* <DEDUP_REMOVED lines=13> */
.L_x_2176:
[----:B------:R-:W-:Y:S01]  /*a210*/  IMAD.MOV.U32 R0, RZ, RZ, 0x7f ;  /* 0x0000007fff007424 */ /* 0x000fe200078e00ff */
[----:B------:R-:W-:-:S04]  /*a220*/  ISETP.GT.U32.AND P0, PT, R2, 0x7f800000, PT ;  /* 0x7f8000000200780c */ /* 0x000fc80003f04070 */
[----:B------:R-:W-:-:S09]  /*a230*/  SEL R0, R0, 0x7c, P0 ;  /* 0x0000007c00007807 */ /* 0x000fd20000000000 */
.L_x_2177:
[----:B------:R-:W-:Y:S05]  /*a240*/  BSYNC B0 ;  /* 0x0000000000007941 */ /* 0x000fea0003800000 */
.L_x_2175:
[----:B------:R-:W-:-:S04]  /*a250*/  LOP3.LUT R2, R31, 0x80000000, RZ, 0xc0, !PT ;  /* 0x800000001f027812 */ /* 0x000fc800078ec0ff */
[----:B------:R-:W-:-:S04]  /*a260*/  SHF.R.U32.HI R3, RZ, 0x18, R2 ;  /* 0x00000018ff037819 */ /* 0x000fc80000011602 */
[----:B------:R-:W-:-:S05]  /*a270*/  LOP3.LUT R3, R0, R3, RZ, 0xfc, !PT ;  /* 0x0000000300037212 */ /* 0x000fca00078efcff */
[----:B------:R1:W-:Y:S01]  /*a280*/  STG.E.U8 desc[UR36][R16.64], R3 ;  /* 0x0000000310007986 */ /* 0x0003e2000c101124 */
[----:B------:R-:W-:Y:S05]  /*a290*/  BRA `(.L_x_2161) ;  /* 0x0000000400a07947 */ /* 0x000fea0003800000 */
.L_x_2171:
[----:B------:R-:W1:Y:S02]  /*a2a0*/  I2F.S64 R0, R30 ;  /* 0x0000001e00007312 */ /* 0x000e640000301400 */
[----:B-1----:R-:W-:-:S05]  /*a2b0*/  F2FP.BF16.F32.PACK_AB R0, RZ, R0 ;  /* 0x00000000ff00723e */ /* 0x002fca00000010ff */
[----:B------:R1:W-:Y:S01]  /*a2c0*/  STG.E.U16 desc[UR36][R16.64], R0 ;  /* 0x0000000010007986 */ /* 0x0003e2000c101524 */
[----:B------:R-:W-:Y:S05]  /*a2d0*/  BRA `(.L_x_2161) ;  /* 0x0000000400907947 */ /* 0x000fea0003800000 */
.L_x_2168:
        /* <DEDUP_REMOVED lines=10> */
.L_x_2180:
        /* <DEDUP_REMOVED lines=17> */
.L_x_2183:
[----:B------:R-:W-:-:S04]  /*a490*/  LOP3.LUT R2, R31, 0x80000000, RZ, 0xc0, !PT ;  /* 0x800000001f027812 */ /* 0x000fc800078ec0ff */
[----:B------:R-:W-:-:S04]  /*a4a0*/  SHF.R.U32.HI R3, RZ, 0x18, R2 ;  /* 0x00000018ff037819 */ /* 0x000fc80000011602 */
[----:B------:R-:W-:-:S04]  /*a4b0*/  LOP3.LUT R0, R0, R3, RZ, 0xfc, !PT ;  /* 0x0000000300007212 */ /* 0x000fc800078efcff */
[----:B------:R-:W-:-:S07]  /*a4c0*/  PRMT R8, R0, 0x7610, R8 ;  /* 0x0000761000087816 */ /* 0x000fce0000000008 */
.L_x_2182:
[----:B------:R-:W-:Y:S05]  /*a4d0*/  BSYNC B0 ;  /* 0x0000000000007941 */ /* 0x000fea0003800000 */
.L_x_2181:
[----:B------:R1:W-:Y:S01]  /*a4e0*/  STG.E.U8 desc[UR36][R16.64], R8 ;  /* 0x0000000810007986 */ /* 0x0003e2000c101124 */
[----:B------:R-:W-:Y:S05]  /*a4f0*/  BRA `(.L_x_2161) ;  /* 0x0000000400087947 */ /* 0x000fea0003800000 */
.L_x_2179:
        /* <DEDUP_REMOVED lines=17> */
.L_x_2186:
[----:B------:R-:W-:-:S04]  /*a610*/  LOP3.LUT R2, R31, 0x80000000, RZ, 0xc0, !PT ;  /* 0x800000001f027812 */ /* 0x000fc800078ec0ff */
[----:B------:R-:W-:-:S04]  /*a620*/  SHF.R.U32.HI R3, RZ, 0x18, R2 ;  /* 0x00000018ff037819 */ /* 0x000fc80000011602 */
[----:B------:R-:W-:-:S04]  /*a630*/  LOP3.LUT R0, R0, R3, RZ, 0xfc, !PT ;  /* 0x0000000300007212 */ /* 0x000fc800078efcff */
[----:B------:R-:W-:-:S07]  /*a640*/  PRMT R8, R0, 0x7610, R8 ;  /* 0x0000761000087816 */ /* 0x000fce0000000008 */
.L_x_2185:
[----:B------:R-:W-:Y:S05]  /*a650*/  BSYNC B0 ;  /* 0x0000000000007941 */ /* 0x000fea0003800000 */
.L_x_2184:
[----:B------:R1:W-:Y:S01]  /*a660*/  STG.E.U8 desc[UR36][R16.64], R8 ;  /* 0x0000000810007986 */ /* 0x0003e2000c101124 */
[----:B------:R-:W-:Y:S05]  /*a670*/  BRA `(.L_x_2161) ;  /* 0x0000000000a87947 */ /* 0x000fea0003800000 */
.L_x_2178:
        /* <DEDUP_REMOVED lines=22> */
.L_x_2160:
        /* <DEDUP_REMOVED lines=16> */
.L_x_2189:
[----:B------:R-:W-:Y:S05]  /*a8e0*/  BRA `(.L_x_2161) ;  /* 0x00000000000c7947 */ /* 0x000fea0003800000 */
.L_x_2188:
[----:B------:R1:W-:Y:S01]  /*a8f0*/  STG.E.64 desc[UR36][R16.64], R30 ;  /* 0x0000001e10007986 */ /* 0x0003e2000c101b24 */
[----:B------:R-:W-:Y:S05]  /*a900*/  BRA `(.L_x_2161) ;  /* 0x0000000000047947 */ /* 0x000fea0003800000 */
.L_x_2187:
[----:B------:R1:W-:Y:S02]  /*a910*/  STG.E desc[UR36][R16.64], R30 ;  /* 0x0000001e10007986 */ /* 0x0003e4000c101924 */
.L_x_2161:
[----:B------:R-:W-:-:S07]  /*a920*/  VIADD R19, R19, 0x80 ;  /* 0x0000008013137836 */ /* 0x000fce0000000000 */
.L_x_2118:
[----:B------:R-:W-:Y:S05]  /*a930*/  BSYNC B6 ;  /* 0x0000000000067941 */ /* 0x000fea0003800000 */
.L_x_2117:
[----:B------:R-:W-:Y:S02]  /*a940*/  ULDC UR4, c[0x0][0x210] ;  /* 0x0000840000047ab9 */ /* 0x000fe40000000800 */
[----:B------:R-:W-:-:S13]  /*a950*/  ISETP.GE.AND P0, PT, R19, UR4, PT ;  /* 0x0000000413007c0c */ /* 0x000fda000bf06270 */
[----:B------:R-:W-:Y:S05]  /*a960*/  @P0 EXIT ;  /* 0x000000000000094d */ /* 0x000fea0003800000 */
        /* <DEDUP_REMOVED lines=303> */
.L_x_2190:
        /* <DEDUP_REMOVED lines=21> */
.L_x_2194:
[----:B------:R2:W5:Y:S01]  /*bdb0*/  LDG.E.U8 R2, desc[UR36][R4.64] ;  /* 0x0000002404027981 */ /* 0x000562000c1e1100 */
[----:B------:R-:W-:Y:S01]  /*bdc0*/  IMAD.MOV.U32 R3, RZ, RZ, RZ ;  /* 0x000000ffff037224 */ /* 0x000fe200078e00ff */
[----:B------:R-:W-:Y:S06]  /*bdd0*/  BRA `(.L_x_2196) ;  /* 0x0000000c00487947 */ /* 0x000fec0003800000 */
.L_x_2193:
        /* <DEDUP_REMOVED lines=8> */
.L_x_2198:
[----:B------:R-:W2:Y:S02]  /*be60*/  LDG.E R2, desc[UR36][R4.64] ;  /* 0x0000002404027981 */ /* 0x000ea4000c1e1900 */
[----:B--2---:R-:W-:Y:S01]  /*be70*/  SHF.R.S32.HI R3, RZ, 0x1f, R2 ;  /* 0x0000001fff037819 */ /* 0x004fe20000011402 */
[----:B------:R-:W-:Y:S06]  /*be80*/  BRA `(.L_x_2196) ;  /* 0x0000000c001c7947 */ /* 0x000fec0003800000 */
.L_x_2197:
[----:B------:R-:W2:Y:S02]  /*be90*/  LDG.E.S16 R2, desc[UR36][R4.64] ;  /* 0x0000002404027981 */ /* 0x000ea4000c1e1700 */
[----:B--2---:R-:W-:Y:S01]  /*bea0*/  SHF.R.S32.HI R3, RZ, 0x1f, R2 ;  /* 0x0000001fff037819 */ /* 0x004fe20000011402 */
[----:B------:R-:W-:Y:S06]  /*beb0*/  BRA `(.L_x_2196) ;  /* 0x0000000c00107947 */ /* 0x000fec0003800000 */
.L_x_2192:
        /* <DEDUP_REMOVED lines=9> */
.L_x_2200:
[----:B------:R-:W2:Y:S02]  /*bf50*/  LDG.E.U16 R4, desc[UR36][R4.64] ;  /* 0x0000002404047981 */ /* 0x000ea4000c1e1500 */
[----:B--2---:R-:W-:-:S06]  /*bf60*/  HADD2.F32 R2, -RZ, R4.H0_H0 ;  /* 0x20000004ff027230 */ /* 0x004fcc0000004100 */
[----:B------:R-:W1:Y:S01]  /*bf70*/  F2I.S64.TRUNC R2, R2 ;  /* 0x0000000200027311 */ /* 0x000e62000020d900 */
[----:B------:R-:W-:Y:S05]  /*bf80*/  BRA `(.L_x_2196) ;  /* 0x0000000800dc7947 */ /* 0x000fea0003800000 */
.L_x_2199:
[----:B------:R-:W-:-:S13]  /*bf90*/  ISETP.NE.AND P0, PT, R2, 0x7, PT ;  /* 0x000000070200780c */ /* 0x000fda0003f05270 */
[----:B------:R-:W-:Y:S05]  /*bfa0*/  @!P0 BRA `(.L_x_2201) ;  /* 0x00000000002c8947 */ /* 0x000fea0003800000 */
[----:B------:R-:W-:-:S13]  /*bfb0*/  ISETP.NE.AND P0, PT, R2, 0x8, PT ;  /* 0x000000080200780c */ /* 0x000fda0003f05270 */
[----:B------:R-:W-:Y:S05]  /*bfc0*/  @!P0 BRA `(.L_x_2202) ;  /* 0x0000000000148947 */ /* 0x000fea0003800000 */
[----:B------:R-:W-:-:S13]  /*bfd0*/  ISETP.NE.AND P0, PT, R2, 0x9, PT ;  /* 0x000000090200780c */ /* 0x000fda0003f05270 */
[----:B------:R-:W-:Y:S05]  /*bfe0*/  @P0 BRA `(.L_x_2195) ;  /* 0x00000008006c0947 */ /* 0x000fea0003800000 */
[----:B------:R-:W2:Y:S02]  /*bff0*/  LDG.E R2, desc[UR36][R4.64] ;  /* 0x0000002404027981 */ /* 0x000ea4000c1e1900 */
[----:B--2---:R-:W4:Y:S01]  /*c000*/  F2I.S64.TRUNC R2, R2 ;  /* 0x0000000200027311 */ /* 0x004f22000020d900 */
[----:B------:R-:W-:Y:S05]  /*c010*/  BRA `(.L_x_2196) ;  /* 0x0000000800b87947 */ /* 0x000fea0003800000 */
.L_x_2202:
[----:B------:R-:W2:Y:S02]  /*c020*/  LDG.E.U16 R4, desc[UR36][R4.64] ;  /* 0x0000002404047981 */ /* 0x000ea4000c1e1500 */
[----:B--2---:R-:W-:-:S06]  /*c030*/  HADD2.F32 R2, -RZ, R4.H0_H0 ;  /* 0x20000004ff027230 */ /* 0x004fcc0000004100 */
[----:B------:R-:W1:Y:S01]  /*c040*/  F2I.S64.TRUNC R2, R2 ;  /* 0x0000000200027311 */ /* 0x000e62000020d900 */
[----:B------:R-:W-:Y:S05]  /*c050*/  BRA `(.L_x_2196) ;  /* 0x0000000800a87947 */ /* 0x000fea0003800000 */
.L_x_2201:
[----:B------:R-:W2:Y:S02]  /*c060*/  LDG.E.64 R2, desc[UR36][R4.64] ;  /* 0x0000002404027981 */ /* 0x000ea4000c1e1b00 */
[----:B--2---:R-:W3:Y:S01]  /*c070*/  F2I.S64.F64.TRUNC R2, R2 ;  /* 0x0000000200027311 */ /* 0x004ee2000030d900 */
[----:B------:R-:W-:Y:S05]  /*c080*/  BRA `(.L_x_2196) ;  /* 0x00000008009c7947 */ /* 0x000fea0003800000 */
.L_x_2191:
        /* <DEDUP_REMOVED lines=13> */
.L_x_2205:
[----:B------:R-:W2:Y:S02]  /*c160*/  LDG.E.64 R2, desc[UR36][R4.64] ;  /* 0x0000002404027981 */ /* 0x000ea4000c1e1b00 */
[----:B--2---:R-:W1:Y:S01]  /*c170*/  F2I.S64.F64.TRUNC R2, R2 ;  /* 0x0000000200027311 */ /* 0x004e62000030d900 */
[----:B------:R-:W-:Y:S05]  /*c180*/  BRA `(.L_x_2196) ;  /* 0x00000008005c7947 */ /* 0x000fea0003800000 */
.L_x_2204:
        /* <DEDUP_REMOVED lines=27> */
.L_x_2207:
        /* <DEDUP_REMOVED lines=14> */
.L_x_2206:
[----:B------:R-:W2:Y:S02]  /*c420*/  LDG.E.U16 R2, desc[UR36][R4.64] ;  /* 0x0000002404027981 */ /* 0x000ea4000c1e1500 */
[----:B--2---:R-:W-:-:S06]  /*c430*/  IMAD.U32 R2, R2, 0x10000, RZ ;  /* 0x0001000002027824 */ /* 0x004fcc00078e00ff */
[----:B------:R-:W1:Y:S01]  /*c440*/  F2I.S64.TRUNC R2, R2 ;  /* 0x0000000200027311 */ /* 0x000e62000020d900 */
[----:B------:R-:W-:Y:S05]  /*c450*/  BRA `(.L_x_2196) ;  /* 0x0000000400a87947 */ /* 0x000fea0003800000 */
.L_x_2203:
        /* <DEDUP_REMOVED lines=11> */
.L_x_2210:
        /* <DEDUP_REMOVED lines=21> */
.L_x_2214:
[----:B------:R-:W-:Y:S05]  /*c660*/  BSYNC B1 ;  /* 0x0000000000017941 */ /* 0x000fea0003800000 */
.L_x_2213:
[----:B------:R-:W-:Y:S01]  /*c670*/  IMAD.SHL.U32 R2, R2, 0x100000, RZ ;  /* 0x0010000002027824 */ /* 0x000fe200078e00ff */
[----:B------:R-:W-:-:S04]  /*c680*/  LEA R3, R0, 0x3b800000, 0x17 ;  /* 0x3b80000000037811 */ /* 0x000fc800078eb8ff */
[----:B------:R-:W-:-:S07]  /*c690*/  LOP3.LUT R2, R3, R2, R4, 0xfe, !PT ;  /* 0x0000000203027212 */ /* 0x000fce00078efe04 */
.L_x_2212:
[----:B------:R-:W-:Y:S05]  /*c6a0*/  BSYNC B0 ;  /* 0x0000000000007941 */ /* 0x000fea0003800000 */
.L_x_2211:
[----:B------:R-:W1:Y:S01]  /*c6b0*/  F2I.S64.TRUNC R2, R2 ;  /* 0x0000000200027311 */ /* 0x000e62000020d900 */
[----:B------:R-:W-:Y:S05]  /*c6c0*/  BRA `(.L_x_2196) ;  /* 0x00000004000c7947 */ /* 0x000fea0003800000 */
.L_x_2209:
        /* <DEDUP_REMOVED lines=21> */
.L_x_2218:
[----:B------:R-:W-:Y:S05]  /*c820*/  BSYNC B1 ;  /* 0x0000000000017941 */ /* 0x000fea0003800000 */
.L_x_2217:
[----:B------:R-:W-:Y:S01]  /*c830*/  IMAD.SHL.U32 R2, R2, 0x200000, RZ ;  /* 0x0020000002027824 */ /* 0x000fe200078e00ff */
[----:B------:R-:W-:-:S04]  /*c840*/  LEA R3, R0, 0x37800000, 0x17 ;  /* 0x3780000000037811 */ /* 0x000fc800078eb8ff */
[----:B------:R-:W-:-:S07]  /*c850*/  LOP3.LUT R2, R3, R2, R4, 0xfe, !PT ;  /* 0x0000000203027212 */ /* 0x000fce00078efe04 */
.L_x_2216:
[----:B------:R-:W-:Y:S05]  /*c860*/  BSYNC B0 ;  /* 0x0000000000007941 */ /* 0x000fea0003800000 */
.L_x_2215:
[----:B------:R-:W1:Y:S01]  /*c870*/  F2I.S64.TRUNC R2, R2 ;  /* 0x0000000200027311 */ /* 0x000e62000020d900 */
[----:B------:R-:W-:Y:S05]  /*c880*/  BRA `(.L_x_2196) ;  /* 0x00000000009c7947 */ /* 0x000fea0003800000 */
.L_x_2208:
        /* <DEDUP_REMOVED lines=14> */
.L_x_2222:
[----:B------:R-:W-:Y:S05]  /*c970*/  BSYNC B0 ;  /* 0x0000000000007941 */ /* 0x000fea0003800000 */
.L_x_2221:
[----:B------:R-:W1:Y:S01]  /*c980*/  F2I.S64.TRUNC R2, R2 ;  /* 0x0000000200027311 */ /* 0x000e62000020d900 */
[----:B------:R-:W-:Y:S05]  /*c990*/  BRA `(.L_x_2196) ;  /* 0x0000000000587947 */ /* 0x000fea0003800000 */
.L_x_2195:
        /* <DEDUP_REMOVED lines=16> */
.L_x_2223:
[----:B------:R-:W-:Y:S01]  /*caa0*/  CS2R R2, SRZ ;  /* 0x0000000000027805 */ /* 0x000fe2000001ff00 */
[----:B------:R-:W-:Y:S06]  /*cab0*/  BRA `(.L_x_2196) ;  /* 0x0000000000107947 */ /* 0x000fec0003800000 */
.L_x_2220:
[----:B------:R1:W5:Y:S01]  /*cac0*/  LDG.E.64 R2, desc[UR36][R4.64] ;  /* 0x0000002404027981 */ /* 0x000362000c1e1b00 */
[----:B------:R-:W-:Y:S05]  /*cad0*/  BRA `(.L_x_2196) ;  /* 0x0000000000087947 */ /* 0x000fea0003800000 */
.L_x_2219:
[----:B------:R1:W5:Y:S01]  /*cae0*/  LDG.E R2, desc[UR36][R4.64] ;  /* 0x0000002404027981 */ /* 0x000362000c1e1900 */
[----:B------:R-:W-:-:S07]  /*caf0*/  IMAD.MOV.U32 R3, RZ, RZ, RZ ;  /* 0x000000ffff037224 */ /* 0x000fce00078e00ff */
.L_x_2196:
[----:B-12---:R-:W1:Y:S01]  /*cb00*/  LDC.64 R4, c[0x0][0x430] ;  /* 0x00010c00ff047b82 */ /* 0x006e620000000a00 */
[----:B------:R-:W-:Y:S01]  /*cb10*/  ULDC.64 UR4, c[0x0][0x428] ;  /* 0x00010a0000047ab9 */ /* 0x000fe20000000a00 */
[----:B------:R-:W-:Y:S01]  /*cb20*/  CS2R R30, SRZ ;  /* 0x00000000001e7805 */ /* 0x000fe2000001ff00 */
[----:B---345:R-:W-:Y:S02]  /*cb30*/  IMAD R3, R3, UR4, RZ ;  /* 0x0000000403037c24 */ /* 0x038fe4000f8e02ff */
[----:B------:R-:W-:-:S04]  /*cb40*/  IMAD.WIDE.U32 R8, R2, UR4, RZ ;  /* 0x0000000402087c25 */ /* 0x000fc8000f8e00ff */
[----:B------:R-:W-:Y:S01]  /*cb50*/  IMAD R3, R2, UR5, R3 ;  /* 0x0000000502037c24 */ /* 0x000fe2000f8e0203 */
[----:B-1----:R-:W-:-:S04]  /*cb60*/  ISETP.GE.U32.AND P0, PT, R4, 0x1, PT ;  /* 0x000000010400780c */ /* 0x002fc80003f06070 */
[----:B------:R-:W-:-:S13]  /*cb70*/  ISETP.GE.AND.EX P0, PT, R5, RZ, PT, P0 ;  /* 0x000000ff0500720c */ /* 0x000fda0003f06300 */
[----:B------:R-:W-:Y:S05]  /*cb80*/  @!P0 BRA `(.L_x_2224) ;  /* 0x0000000400e88947 */ /* 0x000fea0003800000 */
[----:B------:R-:W-:Y:S01]  /*cb90*/  ISETP.GT.U32.AND P0, PT, R4, 0x1, PT ;  /* 0x000000010400780c */ /* 0x000fe20003f04070 */
[----:B------:R-:W1:Y:S01]  /*cba0*/  LDC.64 R14, c[0x0][0x440] ;  /* 0x00011000ff0e7b82 */ /* 0x000e620000000a00 */
        /* <DEDUP_REMOVED lines=16> */
[----:B01----:R-:W-:Y:S01]  /*ccb0*/  IMAD.WIDE.U32 R12, R14, 0x4, RZ ;  /* 0x000000040e0c7825 */ /* 0x003fe200078e00ff */
        /* <DEDUP_REMOVED lines=12> */
.L_x_2226:
        /* <DEDUP_REMOVED lines=46> */
.L_x_2225:
[----:B------:R-:W-:Y:S05]  /*d060*/  @!P0 BRA `(.L_x_2224) ;  /* 0x0000000000b08947 */ /* 0x000fea0003800000 */
[-C--:B-1----:R-:W-:Y:S01]  /*d070*/  IMAD R3, R7, R14.reuse, RZ ;  /* 0x0000000e07037224 */ /* 0x082fe200078e02ff */
        /* <DEDUP_REMOVED lines=27> */
[----:B0-----:R-:W3:Y:S01]  /*d230*/  LDG.E R13, desc[UR36][R8.64] ;  /* 0x00000024080d7981 */ /* 0x001ee2000c1e1900 */
        /* <DEDUP_REMOVED lines=15> */
.L_x_2224:
[----:B------:R-:W2:Y:S02]  /*d330*/  LDC.U8 R2, c[0x0][0x450] ;  /* 0x00011400ff027b82 */ /* 0x000ea40000000000 */
[----:B--2---:R-:W-:-:S04]  /*d340*/  PRMT R0, R2, 0x9910, RZ ;  /* 0x0000991002007816 */ /* 0x004fc800000000ff */
        /* <DEDUP_REMOVED lines=12> */
.L_x_2230:
[----:B------:R-:W-:Y:S01]  /*d410*/  STG.E.U8 desc[UR36][R16.64], R30 ;  /* 0x0000001e10007986 */ /* 0x000fe2000c101124 */
[----:B------:R-:W-:Y:S05]  /*d420*/  EXIT ;  /* 0x000000000000794d */ /* 0x000fea0003800000 */
.L_x_2229:
        /* <DEDUP_REMOVED lines=8> */
.L_x_2233:
[----:B------:R-:W-:Y:S01]  /*d4b0*/  STG.E desc[UR36][R16.64], R30 ;  /* 0x0000001e10007986 */ /* 0x000fe2000c101924 */
[----:B------:R-:W-:Y:S05]  /*d4c0*/  EXIT ;  /* 0x000000000000794d */ /* 0x000fea0003800000 */
.L_x_2232:
[----:B------:R-:W-:Y:S01]  /*d4d0*/  STG.E.U16 desc[UR36][R16.64], R30 ;  /* 0x0000001e10007986 */ /* 0x000fe2000c101524 */
[----:B------:R-:W-:Y:S05]  /*d4e0*/  EXIT ;  /* 0x000000000000794d */ /* 0x000fea0003800000 */
.L_x_2228:
[----:B------:R-:W-:-:S13]  /*d4f0*/  ISETP.GT.AND P0, PT, R0, 0x6, PT ;  /* 0x000000060000780c */ /* 0x000fda0003f04270 */
[----:B------:R-:W-:Y:S05]  /*d500*/  @P0 BRA `(.L_x_2234) ;  /* 0x00000000002c0947 */ /* 0x000fea0003800000 */
[----:B------:R-:W-:-:S13]  /*d510*/  ISETP.NE.AND P0, PT, R0, 0x5, PT ;  /* 0x000000050000780c */ /* 0x000fda0003f05270 */
[----:B------:R-:W-:Y:S05]  /*d520*/  @!P0 BRA `(.L_x_2235) ;  /* 0x0000000000148947 */ /* 0x000fea0003800000 */
[----:B------:R-:W-:-:S13]  /*d530*/  ISETP.NE.AND P0, PT, R0, 0x6, PT ;  /* 0x000000060000780c */ /* 0x000fda0003f05270 */
[----:B------:R-:W-:Y:S05]  /*d540*/  @P0 BRA `(.L_x_2231) ;  /* 0x0000000800b40947 */ /* 0x000fea0003800000 */
[----:B------:R-:W2:Y:S02]  /*d550*/  I2F.S64 R31, R30 ;  /* 0x0000001e001f7312 */ /* 0x000ea40000301400 */
[----:B--2---:R-:W-:Y:S01]  /*d560*/  STG.E desc[UR36][R16.64], R31 ;  /* 0x0000001f10007986 */ /* 0x004fe2000c101924 */
[----:B------:R-:W-:Y:S05]  /*d570*/  EXIT ;  /* 0x000000000000794d */ /* 0x000fea0003800000 */
.L_x_2235:
[----:B------:R-:W2:Y:S02]  /*d580*/  I2F.S64 R0, R30 ;  /* 0x0000001e00007312 */ /* 0x000ea40000301400 */
[----:B--2---:R-:W-:-:S05]  /*d590*/  F2FP.F16.F32.PACK_AB R0, RZ, R0 ;  /* 0x00000000ff00723e */ /* 0x004fca00000000ff */
[----:B------:R-:W-:Y:S01]  /*d5a0*/  STG.E.U16 desc[UR36][R16.64], R0 ;  /* 0x0000000010007986 */ /* 0x000fe2000c101524 */
[----:B------:R-:W-:Y:S05]  /*d5b0*/  EXIT ;  /* 0x000000000000794d */ /* 0x000fea0003800000 */
.L_x_2234:
[----:B------:R-:W-:-:S13]  /*d5c0*/  ISETP.NE.AND P0, PT, R0, 0x7, PT ;  /* 0x000000070000780c */ /* 0x000fda0003f05270 */
[----:B------:R-:W-:Y:S05]  /*d5d0*/  @!P0 BRA `(.L_x_2236) ;  /* 0x0000000000348947 */ /* 0x000fea0003800000 */
[----:B------:R-:W-:-:S13]  /*d5e0*/  ISETP.NE.AND P0, PT, R0, 0x8, PT ;  /* 0x000000080000780c */ /* 0x000fda0003f05270 */
[----:B------:R-:W-:Y:S05]  /*d5f0*/  @!P0 BRA `(.L_x_2237) ;  /* 0x0000000000188947 */ /* 0x000fea0003800000 */
[----:B------:R-:W-:-:S13]  /*d600*/  ISETP.NE.AND P0, PT, R0, 0x9, PT ;  /* 0x000000090000780c */ /* 0x000fda0003f05270 */
[----:B------:R-:W-:Y:S05]  /*d610*/  @P0 BRA `(.L_x_2231) ;  /* 0x0000000800800947 */ /* 0x000fea0003800000 */
[----:B------:R-:W2:Y:S01]  /*d620*/  I2F.S64 R2, R30 ;  /* 0x0000001e00027312 */ /* 0x000ea20000301400 */
[----:B------:R-:W-:-:S05]  /*d630*/  IMAD.MOV.U32 R3, RZ, RZ, RZ ;  /* 0x000000ffff037224 */ /* 0x000fca00078e00ff */
[----:B--2---:R-:W-:Y:S01]  /*d640*/  STG.E.64 desc[UR36][R16.64], R2 ;  /* 0x0000000210007986 */ /* 0x004fe2000c101b24 */
[----:B------:R-:W-:Y:S05]  /*d650*/  EXIT ;  /* 0x000000000000794d */ /* 0x000fea0003800000 */
.L_x_2237:
[----:B------:R-:W2:Y:S02]  /*d660*/  I2F.S64 R30, R30 ;  /* 0x0000001e001e7312 */ /* 0x000ea40000301400 */
[----:B--2---:R-:W-:-:S04]  /*d670*/  F2FP.F16.F32.PACK_AB R3, RZ, R30 ;  /* 0x0000001eff03723e */ /* 0x004fc800000000ff */
[----:B------:R-:W-:-:S05]  /*d680*/  PRMT R3, R3, 0x5410, RZ ;  /* 0x0000541003037816 */ /* 0x000fca00000000ff */
[----:B------:R-:W-:Y:S01]  /*d690*/  STG.E desc[UR36][R16.64], R3 ;  /* 0x0000000310007986 */ /* 0x000fe2000c101924 */
[----:B------:R-:W-:Y:S05]  /*d6a0*/  EXIT ;  /* 0x000000000000794d */ /* 0x000fea0003800000 */
.L_x_2236:
[----:B------:R-:W2:Y:S02]  /*d6b0*/  I2F.F64.S64 R2, R30 ;  /* 0x0000001e00027312 */ /* 0x000ea40000301c00 */
[----:B--2---:R-:W-:Y:S01]  /*d6c0*/  STG.E.64 desc[UR36][R16.64], R2 ;  /* 0x0000000210007986 */ /* 0x004fe2000c101b24 */
[----:B------:R-:W-:Y:S05]  /*d6d0*/  EXIT ;  /* 0x000000000000794d */ /* 0x000fea0003800000 */
.L_x_2227:
        /* <DEDUP_REMOVED lines=13> */
.L_x_2240:
[----:B------:R-:W2:Y:S01]  /*d7b0*/  I2F.F64.S64 R4, R30 ;  /* 0x0000001e00047312 */ /* 0x000ea20000301c00 */
[----:B------:R-:W-:-:S05]  /*d7c0*/  CS2R R6, SRZ ;  /* 0x0000000000067805 */ /* 0x000fca000001ff00 */
[----:B--2---:R-:W-:Y:S01]  /*d7d0*/  STG.E.128 desc[UR36][R16.64], R4 ;  /* 0x0000000410007986 */ /* 0x004fe2000c101d24 */
[----:B------:R-:W-:Y:S05]  /*d7e0*/  EXIT ;  /* 0x000000000000794d */ /* 0x000fea0003800000 */
.L_x_2239:
        /* <DEDUP_REMOVED lines=21> */
.L_x_2244:
[----:B------:R-:W-:Y:S05]  /*d940*/  BSYNC B0 ;  /* 0x0000000000007941 */ /* 0x000fea0003800000 */
.L_x_2243:
[----:B------:R-:W-:-:S05]  /*d950*/  LOP3.LUT R3, R0, R3, RZ, 0xfc, !PT ;  /* 0x0000000300037212 */ /* 0x000fca00078efcff */
[----:B------:R-:W-:Y:S01]  /*d960*/  STG.E.U8 desc[UR36][R16.64], R3 ;  /* 0x0000000310007986 */ /* 0x000fe2000c101124 */
[----:B------:R-:W-:Y:S05]  /*d970*/  EXIT ;  /* 0x000000000000794d */ /* 0x000fea0003800000 */
.L_x_2242:
        /* <DEDUP_REMOVED lines=13> */
.L_x_2246:
[----:B------:R-:W-:Y:S01]  /*da50*/  IMAD.MOV.U32 R0, RZ, RZ, 0x7f ;  /* 0x0000007fff007424 */ /* 0x000fe200078e00ff */
[----:B------:R-:W-:-:S04]  /*da60*/  ISETP.GT.U32.AND P0, PT, R2, 0x7f800000, PT ;  /* 0x7f8000000200780c */ /* 0x000fc80003f04070 */
[----:B------:R-:W-:-:S09]  /*da70*/  SEL R0, R0, 0x7c, P0 ;  /* 0x0000007c00007807 */ /* 0x000fd20000000000 */
.L_x_2247:
[----:B------:R-:W-:Y:S05]  /*da80*/  BSYNC B0 ;  /* 0x0000000000007941 */ /* 0x000fea0003800000 */
.L_x_2245:
[----:B------:R-:W-:-:S04]  /*da90*/  LOP3.LUT R2, R31, 0x80000000, RZ, 0xc0, !PT ;  /* 0x800000001f027812 */ /* 0x000fc800078ec0ff */
[----:B------:R-:W-:-:S04]  /*daa0*/  SHF.R.U32.HI R3, RZ, 0x18, R2 ;  /* 0x00000018ff037819 */ /* 0x000fc80000011602 */
[----:B------:R-:W-:-:S05]  /*dab0*/  LOP3.LUT R3, R0, R3, RZ, 0xfc, !PT ;  /* 0x0000000300037212 */ /* 0x000fca00078efcff */
[----:B------:R-:W-:Y:S01]  /*dac0*/  STG.E.U8 desc[UR36][R16.64], R3 ;  /* 0x0000000310007986 */ /* 0x000fe2000c101124 */
[----:B------:R-:W-:Y:S05]  /*dad0*/  EXIT ;  /* 0x000000000000794d */ /* 0x000fea0003800000 */
.L_x_2241:
[----:B------:R-:W2:Y:S02]  /*dae0*/  I2F.S64 R0, R30 ;  /* 0x0000001e00007312 */ /* 0x000ea40000301400 */
[----:B--2---:R-:W-:-:S05]  /*daf0*/  F2FP.BF16.F32.PACK_AB R0, RZ, R0 ;  /* 0x00000000ff00723e */ /* 0x004fca00000010ff */
[----:B------:R-:W-:Y:S01]  /*db00*/  STG.E.U16 desc[UR36][R16.64], R0 ;  /* 0x0000000010007986 */ /* 0x000fe2000c101524 */
[----:B------:R-:W-:Y:S05]  /*db10*/  EXIT ;  /* 0x000000000000794d */ /* 0x000fea0003800000 */
.L_x_2238:
        /* <DEDUP_REMOVED lines=10> */
.L_x_2250:
        /* <DEDUP_REMOVED lines=17> */
.L_x_2253:
[----:B------:R-:W-:-:S04]  /*dcd0*/  LOP3.LUT R2, R31, 0x80000000, RZ, 0xc0, !PT ;  /* 0x800000001f027812 */ /* 0x000fc800078ec0ff */
[----:B------:R-:W-:-:S04]  /*dce0*/  SHF.R.U32.HI R3, RZ, 0x18, R2 ;  /* 0x00000018ff037819 */ /* 0x000fc80000011602 */
[----:B------:R-:W-:-:S04]  /*dcf0*/  LOP3.LUT R0, R0, R3, RZ, 0xfc, !PT ;  /* 0x0000000300007212 */ /* 0x000fc800078efcff */
[----:B------:R-:W-:-:S07]  /*dd00*/  PRMT R8, R0, 0x7610, R8 ;  /* 0x0000761000087816 */ /* 0x000fce0000000008 */
.L_x_2252:
[----:B------:R-:W-:Y:S05]  /*dd10*/  BSYNC B0 ;  /* 0x0000000000007941 */ /* 0x000fea0003800000 */
.L_x_2251:
[----:B------:R-:W-:Y:S01]  /*dd20*/  STG.E.U8 desc[UR36][R16.64], R8 ;  /* 0x0000000810007986 */ /* 0x000fe2000c101124 */
[----:B------:R-:W-:Y:S05]  /*dd30*/  EXIT ;  /* 0x000000000000794d */ /* 0x000fea0003800000 */
.L_x_2249:
        /* <DEDUP_REMOVED lines=17> */
.L_x_2256:
[----:B------:R-:W-:-:S04]  /*de50*/  LOP3.LUT R2, R31, 0x80000000, RZ, 0xc0, !PT ;  /* 0x800000001f027812 */ /* 0x000fc800078ec0ff */
[----:B------:R-:W-:-:S04]  /*de60*/  SHF.R.U32.HI R3, RZ, 0x18, R2 ;  /* 0x00000018ff037819 */ /* 0x000fc80000011602 */
[----:B------:R-:W-:-:S04]  /*de70*/  LOP3.LUT R0, R0, R3, RZ, 0xfc, !PT ;  /* 0x0000000300007212 */ /* 0x000fc800078efcff */
[----:B------:R-:W-:-:S07]  /*de80*/  PRMT R8, R0, 0x7610, R8 ;  /* 0x0000761000087816 */ /* 0x000fce0000000008 */
.L_x_2255:
[----:B------:R-:W-:Y:S05]  /*de90*/  BSYNC B0 ;  /* 0x0000000000007941 */ /* 0x000fea0003800000 */
.L_x_2254:
[----:B------:R-:W-:Y:S01]  /*dea0*/  STG.E.U8 desc[UR36][R16.64], R8 ;  /* 0x0000000810007986 */ /* 0x000fe2000c101124 */
[----:B------:R-:W-:Y:S05]  /*deb0*/  EXIT ;  /* 0x000000000000794d */ /* 0x000fea0003800000 */
.L_x_2248:
[----:B------:R-:W-:-:S13]  /*dec0*/  ISETP.NE.AND P0, PT, R0, 0x1c, PT ;  /* 0x0000001c0000780c */ /* 0x000fda0003f05270 */
[----:B------:R-:W-:Y:S05]  /*ded0*/  @!P0 BRA `(.L_x_2257) ;  /* 0x00000000009c8947 */ /* 0x000fea0003800000 */
[----:B------:R-:W-:-:S13]  /*dee0*/  ISETP.NE.AND P0, PT, R0, 0x1d, PT ;  /* 0x0000001d0000780c */ /* 0x000fda0003f05270 */
[----:B------:R-:W-:Y:S05]  /*def0*/  @!P0 BRA `(.L_x_2258) ;  /* 0x00000000008c8947 */ /* 0x000fea0003800000 */
[----:B------:R-:W-:-:S13]  /*df00*/  ISETP.NE.AND P0, PT, R0, 0x2c, PT ;  /* 0x0000002c0000780c */ /* 0x000fda0003f05270 */
[----:B------:R-:W-:Y:S05]  /*df10*/  @P0 BRA `(.L_x_2231) ;  /* 0x0000000000400947 */ /* 0x000fea0003800000 */
[----:B------:R-:W2:Y:S02]  /*df20*/  I2F.S64 R30, R30 ;  /* 0x0000001e001e7312 */ /* 0x000ea40000301400 */
        /* <DEDUP_REMOVED lines=15> */
.L_x_2231:
[----:B------:R-:W-:Y:S01]  /*e020*/  MOV R0, 0x0 ;  /* 0x0000000000007802 */ /* 0x000fe20000000f00 */
[----:B------:R-:W-:Y:S01]  /*e030*/  ULDC.64 UR4, c[0x4][0xf8] ;  /* 0x01003e0000047ab9 */ /* 0x000fe20000000a00 */
[----:B------:R-:W-:Y:S01]  /*e040*/  ULDC.64 UR6, c[0x4][0x10] ;  /* 0x0100040000067ab9 */ /* 0x000fe20000000a00 */
[----:B------:R-:W-:Y:S01]  /*e050*/  IMAD.U32 R4, RZ, RZ, UR4 ;  /* 0x00000004ff047e24 */ /* 0x000fe2000f8e00ff */
[----:B------:R2:W3:Y:S01]  /*e060*/  LDC.64 R2, c[0x4][R0] ;  /* 0x0100000000027b82 */ /* 0x0004e20000000a00 */
        /* <DEDUP_REMOVED lines=8> */
[----:B--2---:R-:W-:-:S07]  /*e0f0*/  IMAD.MOV.U32 R13, RZ, RZ, RZ ;  /* 0x000000ffff0d7224 */ /* 0x004fce00078e00ff */
[----:B------:R-:W-:-:S07]  /*e100*/  LEPC R20, `(.L_x_2259) ;  /* 0x000000001014794e */ /* 0x000fce0000000000 */
[----:B-1-3--:R-:W-:Y:S05]  /*e110*/  CALL.ABS.NOINC R2 ;  /* 0x0000000002007343 */ /* 0x00afea0003c00000 */
.L_x_2259:
[----:B------:R-:W-:Y:S05]  /*e120*/  EXIT ;  /* 0x000000000000794d */ /* 0x000fea0003800000 */
.L_x_2258:
[----:B------:R-:W-:Y:S01]  /*e130*/  STG.E.64 desc[UR36][R16.64], R30 ;  /* 0x0000001e10007986 */ /* 0x000fe2000c101b24 */
[----:B------:R-:W-:Y:S05]  /*e140*/  EXIT ;  /* 0x000000000000794d */ /* 0x000fea0003800000 */
.L_x_2257:
[----:B------:R-:W-:Y:S01]  /*e150*/  STG.E desc[UR36][R16.64], R30 ;  /* 0x0000001e10007986 */ /* 0x000fe2000c101924 */
[----:B------:R-:W-:Y:S05]  /*e160*/  EXIT ;  /* 0x000000000000794d */ /* 0x000fea0003800000 */
.L_x_2260:
        /* <DEDUP_REMOVED lines=9> */
.L_x_3956:


//--------------------- .text._ZN2at6native27unrolled_elementwise_kernelIZZNS0_61_GLOBAL__N__ae8afa13_23_FlattenIndicesKernel_cu_75b981de_308221_flatten_indices_implINS2_18CUDAKernelLauncherEiLl0EEENS_6TensorERKS5_N3c108ArrayRefIlEEENKUlvE0_clEvEUllE_St5arrayIPcLm2EELi4E23TrivialOffsetCalculatorILi1EjESH_NS0_6memory12LoadWithCastILi1EEENSI_13StoreWithCastILi1EEEEEviT_T0_T2_T3_T4_T5_ --------------------------
	.section	.text._ZN2at6native27unrolled_elementwise_kernelIZZNS0_61_GLOBAL__N__ae8afa13_23_FlattenIndicesKernel_cu_75b981de_308221_flatten_indices_implINS2_18CUDAKernelLauncherEiLl0EEENS_6TensorERKS5_N3c108ArrayRefIlEEENKUlvE0_clEvEUllE_St5arrayIPcLm2EELi4E23TrivialOffsetCalculatorILi1EjESH_NS0_6memory12LoadWithCastILi1EEENSI_13StoreWithCastILi1EEEEEviT_T0_T2_T3_T4_T5_,"ax",@progbits
	.align	128
        .global         _ZN2at6native27unrolled_elementwise_kernelIZZNS0_61_GLOBAL__N__ae8afa13_23_FlattenIndicesKernel_cu_75b981de_308221_flatten_indices_implINS2_18CUDAKernelLauncherEiLl0EEENS_6TensorERKS5_N3c108ArrayRefIlEEENKUlvE0_clEvEUllE_St5arrayIPcLm2EELi4E23TrivialOffsetCalculatorILi1EjESH_NS0_6memory12LoadWithCastILi1EEENSI_13StoreWithCastILi1EEEEEviT_T0_T2_T3_T4_T5_
        .type           _ZN2at6native27unrolled_elementwise_kernelIZZNS0_61_GLOBAL__N__ae8afa13_23_FlattenIndicesKernel_cu_75b981de_308221_flatten_indices_implINS2_18CUDAKernelLauncherEiLl0EEENS_6TensorERKS5_N3c108ArrayRefIlEEENKUlvE0_clEvEUllE_St5arrayIPcLm2EELi4E23TrivialOffsetCalculatorILi1EjESH_NS0_6memory12LoadWithCastILi1EEENSI_13StoreWithCastILi1EEEEEviT_T0_T2_T3_T4_T5_,@function
        .size           _ZN2at6native27unrolled_elementwise_kernelIZZNS0_61_GLOBAL__N__ae8afa13_23_FlattenIndicesKernel_cu_75b981de_308221_flatten_indices_implINS2_18CUDAKernelLauncherEiLl0EEENS_6TensorERKS5_N3c108ArrayRefIlEEENKUlvE0_clEvEUllE_St5arrayIPcLm2EELi4E23TrivialOffsetCalculatorILi1EjESH_NS0_6memory12LoadWithCastILi1EEENSI_13StoreWithCastILi1EEEEEviT_T0_T2_T3_T4_T5_,(.L_x_3957 - _ZN2at6native27unrolled_elementwise_kernelIZZNS0_61_GLOBAL__N__ae8afa13_23_FlattenIndicesKernel_cu_75b981de_308221_flatten_indices_implINS2_18CUDAKernelLauncherEiLl0EEENS_6TensorERKS5_N3c108ArrayRefIlEEENKUlvE0_clEvEUllE_St5arrayIPcLm2EELi4E23TrivialOffsetCalculatorILi1EjESH_NS0_6memory12LoadWithCastILi1EEENSI_13StoreWithCastILi1EEEEEviT_T0_T2_T3_T4_T5_)
        .other          _ZN2at6native27unrolled_elementwise_kernelIZZNS0_61_GLOBAL__N__ae8afa13_23_FlattenIndicesKernel_cu_75b981de_308221_flatten_indices_implINS2_18CUDAKernelLauncherEiLl0EEENS_6TensorERKS5_N3c108ArrayRefIlEEENKUlvE0_clEvEUllE_St5arrayIPcLm2EELi4E23TrivialOffsetCalculatorILi1EjESH_NS0_6memory12LoadWithCastILi1EEENSI_13StoreWithCastILi1EEEEEviT_T0_T2_T3_T4_T5_,@"STO_CUDA_ENTRY STV_DEFAULT"
_ZN2at6native27unrolled_elementwise_kernelIZZNS0_61_GLOBAL__N__ae8afa13_23_FlattenIndicesKernel_cu_75b981de_308221_flatten_indices_implINS2_18CUDAKernelLauncherEiLl0EEENS_6TensorERKS5_N3c108ArrayRefIlEEENKUlvE0_clEvEUllE_St5arrayIPcLm2EELi4E23TrivialOffsetCalculatorILi1EjESH_NS0_6memory12LoadWithCastILi1EEENSI_13StoreWithCastILi1EEEEEviT_T0_T2_T3_T4_T5_:
.text._ZN2at6native27unrolled_elementwise_kernelIZZNS0_61_GLOBAL__N__ae8afa13_23_FlattenIndicesKernel_cu_75b981de_308221_flatten_indices_implINS2_18CUDAKernelLauncherEiLl0EEENS_6TensorERKS5_N3c108ArrayRefIlEEENKUlvE0_clEvEUllE_St5arrayIPcLm2EELi4E23TrivialOffsetCalculatorILi1EjESH_NS0_6memory12LoadWithCastILi1EEENSI_13StoreWithCastILi1EEEEEviT_T0_T2_T3_T4_T5_:
[----:B------:R-:W0:Y:S01]  /*0000*/  LDC R1, c[0x0][0x28] ;  /* 0x00000a00ff017b82 */ /* 0x000e220000000800 */
[----:B------:R-:W1:Y:S07]  /*0010*/  S2R R26, SR_TID.X ;  /* 0x00000000001a7919 */ /* 0x000e6e0000002100 */
[----:B------:R-:W2:Y:S01]  /*0020*/  S2UR UR39, SR_CTAID.X ;  /* 0x00000000002779c3 */ /* 0x000ea20000002500 */
[----:B------:R-:W-:Y:S01]  /*0030*/  ULDC UR38, c[0x0][0x210] ;  /* 0x0000840000267ab9 */ /* 0x000fe20000000800 */
[----:B------:R-:W-:Y:S01]  /*0040*/  ULDC.64 UR36, c[0x0][0x208] ;  /* 0x0000820000247ab9 */ /* 0x000fe20000000a00 */
[----:B------:R-:W-:Y:S01]  /*0050*/  BSSY B6, `(.L_x_2261) ;  /* 0x00000f4000067945 */ /* 0x000fe20003800000 */
[----:B------:R-:W-:-:S02]  /*0060*/  CS2R R24, SRZ ;  /* 0x0000000000187805 */ /* 0x000fc4000001ff00 */
[----:B------:R-:W-:Y:S02]  /*0070*/  CS2R R22, SRZ ;  /* 0x0000000000167805 */ /* 0x000fe4000001ff00 */
[----:B------:R-:W3:Y:S01]  /*0080*/  LDC.U8 R27, c[0x0][0x25c] ;  /* 0x00009700ff1b7b82 */ /* 0x000ee20000000000 */
[----:B--2---:R-:W-:-:S06]  /*0090*/  UIMAD UR38, UR39, -0x200, UR38 ;  /* 0xfffffe00272678a4 */ /* 0x004fcc000f8e0226 */
[----:B-1----:R-:W-:-:S13]  /*00a0*/  ISETP.GE.AND P0, PT, R26, UR38, PT ;  /* 0x000000261a007c0c */ /* 0x002fda000bf06270 */
[----:B0-----:R-:W-:Y:S05]  /*00b0*/  @P0 BRA `(.L_x_2262) ;  /* 0x0000000c00b40947 */ /* 0x001fea0003800000 */
[----:B------:R-:W0:Y:S01]  /*00c0*/  LDC.64 R2, c[0x0][0x250] ;  /* 0x00009400ff027b82 */ /* 0x000e220000000a00 */
[----:B---3--:R-:W-:Y:S01]  /*00d0*/  PRMT R0, R27, 0x9910, RZ ;  /* 0x000099101b007816 */ /* 0x008fe200000000ff */
[----:B------:R-:W-:Y:S01]  /*00e0*/  IMAD.U32 R5, RZ, RZ, UR39 ;  /* 0x00000027ff057e24 */ /* 0x000fe2000f8e00ff */
[----:B------:R-:W-:Y:S02]  /*00f0*/  ULDC UR4, c[0x0][0x260] ;  /* 0x0000980000047ab9 */ /* 0x000fe40000000800 */
[----:B------:R-:W-:Y:S01]  /*0100*/  ISETP.GT.AND P0, PT, R0, 0x9, PT ;  /* 0x000000090000780c */ /* 0x000fe20003f04270 */
[----:B------:R-:W-:-:S04]  /*0110*/  IMAD R26, R5, 0x200, R26 ;  /* 0x00000200051a7824 */ /* 0x000fc800078e021a */
[----:B------:R-:W-:-:S05]  /*0120*/  IMAD R5, R26, UR4, RZ ;  /* 0x000000041a057c24 */ /* 0x000fca000f8e02ff */
[----:B0-----:R-:W-:-:S05]  /*0130*/  IADD3 R2, P1, R5, R2, RZ ;  /* 0x0000000205027210 */ /* 0x001fca0007f3e0ff */
[----:B------:R-:W-:Y:S01]  /*0140*/  IMAD.X R3, RZ, RZ, R3, P1 ;  /* 0x000000ffff037224 */ /* 0x000fe200008e0603 */
[----:B------:R-:W-:Y:S07]  /*0150*/  @P0 BRA `(.L_x_2263) ;  /* 0x0000000000e40947 */ /* 0x000fee0003800000 */
        /* <DEDUP_REMOVED lines=11> */
.L_x_2266:
[----:B------:R1:W5:Y:S01]  /*0210*/  LDG.E.U8 R22, desc[UR36][R2.64] ;  /* 0x0000002402167981 */ /* 0x000362000c1e1100 */
[----:B------:R-:W-:Y:S01]  /*0220*/  IMAD.MOV.U32 R23, RZ, RZ, RZ ;  /* 0x000000ffff177224 */ /* 0x000fe200078e00ff */
[----:B------:R-:W-:Y:S06]  /*0230*/  BRA `(.L_x_2268) ;  /* 0x0000000c004c7947 */ /* 0x000fec0003800000 */
.L_x_2265:
        /* <DEDUP_REMOVED lines=8> */
.L_x_2270:
[----:B------:R-:W2:Y:S02]  /*02c0*/  LDG.E R22, desc[UR36][R2.64] ;  /* 0x0000002402167981 */ /* 0x000ea4000c1e1900 */
[----:B--2---:R-:W-:Y:S01]  /*02d0*/  SHF.R.S32.HI R23, RZ, 0x1f, R22 ;  /* 0x0000001fff177819 */ /* 0x004fe20000011416 */
[----:B------:R-:W-:Y:S06]  /*02e0*/  BRA `(.L_x_2268) ;  /* 0x0000000c00207947 */ /* 0x000fec0003800000 */
.L_x_2269:
[----:B------:R-:W2:Y:S02]  /*02f0*/  LDG.E.S16 R22, desc[UR36][R2.64] ;  /* 0x0000002402167981 */ /* 0x000ea4000c1e1700 */
[----:B--2---:R-:W-:Y:S01]  /*0300*/  SHF.R.S32.HI R23, RZ, 0x1f, R22 ;  /* 0x0000001fff177819 */ /* 0x004fe20000011416 */
[----:B------:R-:W-:Y:S06]  /*0310*/  BRA `(.L_x_2268) ;  /* 0x0000000c00147947 */ /* 0x000fec0003800000 */
.L_x_2264:
        /* <DEDUP_REMOVED lines=9> */
.L_x_2272:
[----:B------:R-:W2:Y:S02]  /*03b0*/  LDG.E.U16 R2, desc[UR36][R2.64] ;  /* 0x0000002402027981 */ /* 0x000ea4000c1e1500 */
[----:B--2---:R-:W-:-:S06]  /*03c0*/  HADD2.F32 R22, -RZ, R2.H0_H0 ;  /* 0x20000002ff167230 */ /* 0x004fcc0000004100 */
[----:B------:R-:W0:Y:S01]  /*03d0*/  F2I.S64.TRUNC R22, R22 ;  /* 0x0000001600167311 */ /* 0x000e22000020d900 */
[----:B------:R-:W-:Y:S05]  /*03e0*/  BRA `(.L_x_2268) ;  /* 0x0000000800e07947 */ /* 0x000fea0003800000 */
.L_x_2271:
        /* <DEDUP_REMOVED lines=9> */
.L_x_2274:
[----:B------:R-:W2:Y:S02]  /*0480*/  LDG.E.U16 R2, desc[UR36][R2.64] ;  /* 0x0000002402027981 */ /* 0x000ea4000c1e1500 */
[----:B--2---:R-:W-:-:S06]  /*0490*/  HADD2.F32 R22, -RZ, R2.H0_H0 ;  /* 0x20000002ff167230 */ /* 0x004fcc0000004100 */
[----:B------:R-:W4:Y:S01]  /*04a0*/  F2I.S64.TRUNC R22, R22 ;  /* 0x0000001600167311 */ /* 0x000f22000020d900 */
[----:B------:R-:W-:Y:S05]  /*04b0*/  BRA `(.L_x_2268) ;  /* 0x0000000800ac7947 */ /* 0x000fea0003800000 */
.L_x_2273:
[----:B------:R-:W2:Y:S02]  /*04c0*/  LDG.E.64 R2, desc[UR36][R2.64] ;  /* 0x0000002402027981 */ /* 0x000ea4000c1e1b00 */
[----:B--2---:R2:W3:Y:S01]  /*04d0*/  F2I.S64.F64.TRUNC R22, R2 ;  /* 0x0000000200167311 */ /* 0x0044e2000030d900 */
[----:B------:R-:W-:Y:S05]  /*04e0*/  BRA `(.L_x_2268) ;  /* 0x0000000800a07947 */ /* 0x000fea0003800000 */
.L_x_2263:
        /* <DEDUP_REMOVED lines=13> */
.L_x_2277:
[----:B------:R-:W2:Y:S02]  /*05c0*/  LDG.E.64 R2, desc[UR36][R2.64] ;  /* 0x0000002402027981 */ /* 0x000ea4000c1e1b00 */
[----:B--2---:R0:W1:Y:S01]  /*05d0*/  F2I.S64.F64.TRUNC R22, R2 ;  /* 0x0000000200167311 */ /* 0x004062000030d900 */
[----:B------:R-:W-:Y:S05]  /*05e0*/  BRA `(.L_x_2268) ;  /* 0x0000000800607947 */ /* 0x000fea0003800000 */
.L_x_2276:
        /* <DEDUP_REMOVED lines=27> */
.L_x_2279:
        /* <DEDUP_REMOVED lines=15> */
.L_x_2278:
[----:B------:R-:W2:Y:S02]  /*0890*/  LDG.E.U16 R22, desc[UR36][R2.64] ;  /* 0x0000002402167981 */ /* 0x000ea4000c1e1500 */
[----:B--2---:R-:W-:-:S06]  /*08a0*/  IMAD.U32 R22, R22, 0x10000, RZ ;  /* 0x0001000016167824 */ /* 0x004fcc00078e00ff */
[----:B------:R-:W0:Y:S01]  /*08b0*/  F2I.S64.TRUNC R22, R22 ;  /* 0x0000001600167311 */ /* 0x000e22000020d900 */
[----:B------:R-:W-:Y:S05]  /*08c0*/  BRA `(.L_x_2268) ;  /* 0x0000000400a87947 */ /* 0x000fea0003800000 */
.L_x_2275:
        /* <DEDUP_REMOVED lines=11> */
.L_x_2282:
        /* <DEDUP_REMOVED lines=21> */
.L_x_2286:
[----:B------:R-:W-:Y:S05]  /*0ad0*/  BSYNC B1 ;  /* 0x0000000000017941 */ /* 0x000fea0003800000 */
.L_x_2285:
[----:B------:R-:W-:Y:S01]  /*0ae0*/  IMAD.SHL.U32 R2, R2, 0x100000, RZ ;  /* 0x0010000002027824 */ /* 0x000fe200078e00ff */
[----:B------:R-:W-:-:S04]  /*0af0*/  LEA R3, R0, 0x3b800000, 0x17 ;  /* 0x3b80000000037811 */ /* 0x000fc800078eb8ff */
[----:B------:R-:W-:-:S07]  /*0b00*/  LOP3.LUT R22, R3, R2, R22, 0xfe, !PT ;  /* 0x0000000203167212 */ /* 0x000fce00078efe16 */
.L_x_2284:
[----:B------:R-:W-:Y:S05]  /*0b10*/  BSYNC B0 ;  /* 0x0000000000007941 */ /* 0x000fea0003800000 */
.L_x_2283:
[----:B------:R-:W0:Y:S01]  /*0b20*/  F2I.S64.TRUNC R22, R22 ;  /* 0x0000001600167311 */ /* 0x000e22000020d900 */
[----:B------:R-:W-:Y:S05]  /*0b30*/  BRA `(.L_x_2268) ;  /* 0x00000004000c7947 */ /* 0x000fea0003800000 */
.L_x_2281:
        /* <DEDUP_REMOVED lines=21> */
.L_x_2290:
[----:B------:R-:W-:Y:S05]  /*0c90*/  BSYNC B1 ;  /* 0x0000000000017941 */ /* 0x000fea0003800000 */
.L_x_2289:
[----:B------:R-:W-:Y:S01]  /*0ca0*/  IMAD.SHL.U32 R2, R2, 0x200000, RZ ;  /* 0x0020000002027824 */ /* 0x000fe200078e00ff */
[----:B------:R-:W-:-:S04]  /*0cb0*/  LEA R3, R0, 0x37800000, 0x17 ;  /* 0x3780000000037811 */ /* 0x000fc800078eb8ff */
[----:B------:R-:W-:-:S07]  /*0cc0*/  LOP3.LUT R22, R3, R2, R22, 0xfe, !PT ;  /* 0x0000000203167212 */ /* 0x000fce00078efe16 */
.L_x_2288:
[----:B------:R-:W-:Y:S05]  /*0cd0*/  BSYNC B0 ;  /* 0x0000000000007941 */ /* 0x000fea0003800000 */
.L_x_2287:
[----:B------:R-:W0:Y:S01]  /*0ce0*/  F2I.S64.TRUNC R22, R22 ;  /* 0x0000001600167311 */ /* 0x000e22000020d900 */
[----:B------:R-:W-:Y:S05]  /*0cf0*/  BRA `(.L_x_2268) ;  /* 0x00000000009c7947 */ /* 0x000fea0003800000 */
.L_x_2280:
        /* <DEDUP_REMOVED lines=14> */
.L_x_2294:
[----:B------:R-:W-:Y:S05]  /*0de0*/  BSYNC B0 ;  /* 0x0000000000007941 */ /* 0x000fea0003800000 */
.L_x_2293:
[----:B------:R-:W0:Y:S01]  /*0df0*/  F2I.S64.TRUNC R22, R22 ;  /* 0x0000001600167311 */ /* 0x000e22000020d900 */
[----:B------:R-:W-:Y:S05]  /*0e00*/  BRA `(.L_x_2268) ;  /* 0x0000000000587947 */ /* 0x000fea0003800000 */
.L_x_2267:
        /* <DEDUP_REMOVED lines=16> */
.L_x_2295:
[----:B------:R-:W-:Y:S01]  /*0f10*/  CS2R R22, SRZ ;  /* 0x0000000000167805 */ /* 0x000fe2000001ff00 */
[----:B------:R-:W-:Y:S06]  /*0f20*/  BRA `(.L_x_2268) ;  /* 0x0000000000107947 */ /* 0x000fec0003800000 */
.L_x_2292:
[----:B------:R0:W5:Y:S01]  /*0f30*/  LDG.E.64 R22, desc[UR36][R2.64] ;  /* 0x0000002402167981 */ /* 0x000162000c1e1b00 */
[----:B------:R-:W-:Y:S05]  /*0f40*/  BRA `(.L_x_2268) ;  /* 0x0000000000087947 */ /* 0x000fea0003800000 */
.L_x_2291:
[----:B------:R0:W5:Y:S01]  /*0f50*/  LDG.E R22, desc[UR36][R2.64] ;  /* 0x0000002402167981 */ /* 0x000162000c1e1900 */
[----:B------:R-:W-:-:S07]  /*0f60*/  IMAD.MOV.U32 R23, RZ, RZ, RZ ;  /* 0x000000ffff177224 */ /* 0x000fce00078e00ff */
.L_x_2268:
[----:B------:R-:W2:Y:S02]  /*0f70*/  S2R R26, SR_TID.X ;  /* 0x00000000001a7919 */ /* 0x000ea40000002100 */
[----:B--2---:R-:W-:-:S07]  /*0f80*/  VIADD R26, R26, 0x80 ;  /* 0x000000801a1a7836 */ /* 0x004fce0000000000 */
.L_x_2262:
[----:B------:R-:W-:Y:S05]  /*0f90*/  BSYNC B6 ;  /* 0x0000000000067941 */ /* 0x000fea0003800000 */
.L_x_2261:
[----:B------:R-:W-:Y:S01]  /*0fa0*/  ISETP.GE.AND P0, PT, R26, UR38, PT ;  /* 0x000000261a007c0c */ /* 0x000fe2000bf06270 */
[----:B------:R-:W-:-:S12]  /*0fb0*/  BSSY B6, `(.L_x_2296) ;  /* 0x00000ee000067945 */ /* 0x000fd80003800000 */
[----:B------:R-:W-:Y:S05]  /*0fc0*/  @P0 BRA `(.L_x_2297) ;  /* 0x0000000c00b00947 */ /* 0x000fea0003800000 */
[----:B01----:R-:W0:Y:S01]  /*0fd0*/  LDC.64 R2, c[0x0][0x250] ;  /* 0x00009400ff027b82 */ /* 0x003e220000000a00 */
[----:B------:R-:W-:Y:S01]  /*0fe0*/  IMAD.U32 R5, RZ, RZ, UR39 ;  /* 0x00000027ff057e24 */ /* 0x000fe2000f8e00ff */
[----:B---3--:R-:W-:Y:S01]  /*0ff0*/  PRMT R4, R27, 0x9910, RZ ;  /* 0x000099101b047816 */ /* 0x008fe200000000ff */
[----:B------:R-:W-:Y:S02]  /*1000*/  ULDC UR4, c[0x0][0x260] ;  /* 0x0000980000047ab9 */ /* 0x000fe40000000800 */
[----:B------:R-:W-:-:S04]  /*1010*/  IMAD R0, R5, 0x200, R26 ;  /* 0x0000020005007824 */ /* 0x000fc800078e021a */
        /* <DEDUP_REMOVED lines=17> */
.L_x_2301:
[----:B------:R0:W5:Y:S01]  /*1130*/  LDG.E.U8 R24, desc[UR36][R2.64] ;  /* 0x0000002402187981 */ /* 0x000162000c1e1100 */
[----:B------:R-:W-:Y:S01]  /*1140*/  IMAD.MOV.U32 R25, RZ, RZ, RZ ;  /* 0x000000ffff197224 */ /* 0x000fe200078e00ff */
[----:B------:R-:W-:Y:S06]  /*1150*/  BRA `(.L_x_2303) ;  /* 0x0000000c00487947 */ /* 0x000fec0003800000 */
.L_x_2300:
        /* <DEDUP_REMOVED lines=8> */
.L_x_2305:
[----:B------:R-:W2:Y:S02]  /*11e0*/  LDG.E R24, desc[UR36][R2.64] ;  /* 0x0000002402187981 */ /* 0x000ea4000c1e1900 */
[----:B--2---:R-:W-:Y:S01]  /*11f0*/  SHF.R.S32.HI R25, RZ, 0x1f, R24 ;  /* 0x0000001fff197819 */ /* 0x004fe20000011418 */
[----:B------:R-:W-:Y:S06]  /*1200*/  BRA `(.L_x_2303) ;  /* 0x0000000c001c7947 */ /* 0x000fec0003800000 */
.L_x_2304:
[----:B------:R-:W2:Y:S02]  /*1210*/  LDG.E.S16 R24, desc[UR36][R2.64] ;  /* 0x0000002402187981 */ /* 0x000ea4000c1e1700 */
[----:B--2---:R-:W-:Y:S01]  /*1220*/  SHF.R.S32.HI R25, RZ, 0x1f, R24 ;  /* 0x0000001fff197819 */ /* 0x004fe20000011418 */
[----:B------:R-:W-:Y:S06]  /*1230*/  BRA `(.L_x_2303) ;  /* 0x0000000c00107947 */ /* 0x000fec0003800000 */
.L_x_2299:
        /* <DEDUP_REMOVED lines=9> */
.L_x_2307:
[----:B------:R-:W2:Y:S02]  /*12d0*/  LDG.E.U16 R2, desc[UR36][R2.64] ;  /* 0x0000002402027981 */ /* 0x000ea4000c1e1500 */
[----:B--2---:R-:W-:-:S06]  /*12e0*/  HADD2.F32 R24, -RZ, R2.H0_H0 ;  /* 0x20000002ff187230 */ /* 0x004fcc0000004100 */
[----:B------:R-:W0:Y:S01]  /*12f0*/  F2I.S64.TRUNC R24, R24 ;  /* 0x0000001800187311 */ /* 0x000e22000020d900 */
[----:B------:R-:W-:Y:S05]  /*1300*/  BRA `(.L_x_2303) ;  /* 0x0000000800dc7947 */ /* 0x000fea0003800000 */
.L_x_2306:
        /* <DEDUP_REMOVED lines=9> */
.L_x_2309:
[----:B------:R-:W2:Y:S02]  /*13a0*/  LDG.E.U16 R2, desc[UR36][R2.64] ;  /* 0x0000002402027981 */ /* 0x000ea4000c1e1500 */
[----:B--2---:R-:W-:-:S06]  /*13b0*/  HADD2.F32 R24, -RZ, R2.H0_H0 ;  /* 0x20000002ff187230 */ /* 0x004fcc0000004100 */
[----:B------:R-:W0:Y:S01]  /*13c0*/  F2I.S64.TRUNC R24, R24 ;  /* 0x0000001800187311 */ /* 0x000e22000020d900 */
[----:B------:R-:W-:Y:S05]  /*13d0*/  BRA `(.L_x_2303) ;  /* 0x0000000800a87947 */ /* 0x000fea0003800000 */
.L_x_2308:
[----:B------:R-:W2:Y:S02]  /*13e0*/  LDG.E.64 R2, desc[UR36][R2.64] ;  /* 0x0000002402027981 */ /* 0x000ea4000c1e1b00 */
[----:B--2---:R0:W1:Y:S01]  /*13f0*/  F2I.S64.F64.TRUNC R24, R2 ;  /* 0x0000000200187311 */ /* 0x004062000030d900 */
[----:B------:R-:W-:Y:S05]  /*1400*/  BRA `(.L_x_2303) ;  /* 0x00000008009c7947 */ /* 0x000fea0003800000 */
.L_x_2298:
        /* <DEDUP_REMOVED lines=13> */
.L_x_2312:
[----:B------:R-:W2:Y:S02]  /*14e0*/  LDG.E.64 R2, desc[UR36][R2.64] ;  /* 0x0000002402027981 */ /* 0x000ea4000c1e1b00 */
[----:B--2---:R0:W1:Y:S01]  /*14f0*/  F2I.S64.F64.TRUNC R24, R2 ;  /* 0x0000000200187311 */ /* 0x004062000030d900 */
[----:B------:R-:W-:Y:S05]  /*1500*/  BRA `(.L_x_2303) ;  /* 0x00000008005c7947 */ /* 0x000fea0003800000 */
.L_x_2311:
        /* <DEDUP_REMOVED lines=27> */
.L_x_2314:
        /* <DEDUP_REMOVED lines=12> */
[----:B------:R2:W3:Y:S01]  /*1780*/  F2I.S64.TRUNC R24, R4 ;  /* 0x0000000400187311 */ /* 0x0004e2000020d900 */
[----:B------:R-:W-:Y:S05]  /*1790*/  BRA `(.L_x_2303) ;  /* 0x0000000400b87947 */ /* 0x000fea0003800000 */
.L_x_2313:
[----:B------:R-:W2:Y:S02]  /*17a0*/  LDG.E.U16 R24, desc[UR36][R2.64] ;  /* 0x0000002402187981 */ /* 0x000ea4000c1e1500 */
[----:B--2---:R-:W-:-:S06]  /*17b0*/  IMAD.U32 R24, R24, 0x10000, RZ ;  /* 0x0001000018187824 */ /* 0x004fcc00078e00ff */
[----:B------:R-:W0:Y:S01]  /*17c0*/  F2I.S64.TRUNC R24, R24 ;  /* 0x0000001800187311 */ /* 0x000e22000020d900 */
[----:B------:R-:W-:Y:S05]  /*17d0*/  BRA `(.L_x_2303) ;  /* 0x0000000400a87947 */ /* 0x000fea0003800000 */
.L_x_2310:
        /* <DEDUP_REMOVED lines=11> */
.L_x_2317:
        /* <DEDUP_REMOVED lines=21> */
.L_x_2321:
[----:B------:R-:W-:Y:S05]  /*19e0*/  BSYNC B1 ;  /* 0x0000000000017941 */ /* 0x000fea0003800000 */
.L_x_2320:
[----:B------:R-:W-:Y:S01]  /*19f0*/  IMAD.SHL.U32 R2, R2, 0x100000, RZ ;  /* 0x0010000002027824 */ /* 0x000fe200078e00ff */
[----:B------:R-:W-:-:S04]  /*1a00*/  LEA R3, R0, 0x3b800000, 0x17 ;  /* 0x3b80000000037811 */ /* 0x000fc800078eb8ff */
[----:B------:R-:W-:-:S07]  /*1a10*/  LOP3.LUT R24, R3, R2, R24, 0xfe, !PT ;  /* 0x0000000203187212 */ /* 0x000fce00078efe18 */
.L_x_2319:
[----:B------:R-:W-:Y:S05]  /*1a20*/  BSYNC B0 ;  /* 0x0000000000007941 */ /* 0x000fea0003800000 */
.L_x_2318:
[----:B------:R-:W0:Y:S01]  /*1a30*/  F2I.S64.TRUNC R24, R24 ;  /* 0x0000001800187311 */ /* 0x000e22000020d900 */
[----:B------:R-:W-:Y:S05]  /*1a40*/  BRA `(.L_x_2303) ;  /* 0x00000004000c7947 */ /* 0x000fea0003800000 */
.L_x_2316:
        /* <DEDUP_REMOVED lines=21> */
.L_x_2325:
[----:B------:R-:W-:Y:S05]  /*1ba0*/  BSYNC B1 ;  /* 0x0000000000017941 */ /* 0x000fea0003800000 */
.L_x_2324:
[----:B------:R-:W-:Y:S01]  /*1bb0*/  IMAD.SHL.U32 R2, R2, 0x200000, RZ ;  /* 0x0020000002027824 */ /* 0x000fe200078e00ff */
[----:B------:R-:W-:-:S04]  /*1bc0*/  LEA R3, R0, 0x37800000, 0x17 ;  /* 0x3780000000037811 */ /* 0x000fc800078eb8ff */
[----:B------:R-:W-:-:S07]  /*1bd0*/  LOP3.LUT R24, R3, R2, R24, 0xfe, !PT ;  /* 0x0000000203187212 */ /* 0x000fce00078efe18 */
.L_x_2323:
[----:B------:R-:W-:Y:S05]  /*1be0*/  BSYNC B0 ;  /* 0x0000000000007941 */ /* 0x000fea0003800000 */
.L_x_2322:
[----:B------:R-:W0:Y:S01]  /*1bf0*/  F2I.S64.TRUNC R24, R24 ;  /* 0x0000001800187311 */ /* 0x000e22000020d900 */
[----:B------:R-:W-:Y:S05]  /*1c00*/  BRA `(.L_x_2303) ;  /* 0x00000000009c7947 */ /* 0x000fea0003800000 */
.L_x_2315:
        /* <DEDUP_REMOVED lines=14> */
.L_x_2329:
[----:B------:R-:W-:Y:S05]  /*1cf0*/  BSYNC B0 ;  /* 0x0000000000007941 */ /* 0x000fea0003800000 */
.L_x_2328:
[----:B------:R-:W0:Y:S01]  /*1d00*/  F2I.S64.TRUNC R24, R24 ;  /* 0x0000001800187311 */ /* 0x000e22000020d900 */
[----:B------:R-:W-:Y:S05]  /*1d10*/  BRA `(.L_x_2303) ;  /* 0x0000000000587947 */ /* 0x000fea0003800000 */
.L_x_2302:
        /* <DEDUP_REMOVED lines=15> */
[----:B-1--45:R-:W-:Y:S05]  /*1e10*/  CALL.ABS.NOINC R2 ;  /* 0x0000000002007343 */ /* 0x032fea0003c00000 */
.L_x_2330:
[----:B------:R-:W-:Y:S01]  /*1e20*/  CS2R R24, SRZ ;  /* 0x0000000000187805 */ /* 0x000fe2000001ff00 */
[----:B------:R-:W-:Y:S06]  /*1e30*/  BRA `(.L_x_2303) ;  /* 0x0000000000107947 */ /* 0x000fec0003800000 */
.L_x_2327:
[----:B------:R0:W5:Y:S01]  /*1e40*/  LDG.E.64 R24, desc[UR36][R2.64] ;  /* 0x0000002402187981 */ /* 0x000162000c1e1b00 */
[----:B------:R-:W-:Y:S05]  /*1e50*/  BRA `(.L_x_2303) ;  /* 0x0000000000087947 */ /* 0x000fea0003800000 */
.L_x_2326:
[----:B------:R0:W5:Y:S01]  /*1e60*/  LDG.E R24, desc[UR36][R2.64] ;  /* 0x0000002402187981 */ /* 0x000162000c1e1900 */
[----:B------:R-:W-:-:S07]  /*1e70*/  IMAD.MOV.U32 R25, RZ, RZ, RZ ;  /* 0x000000ffff197224 */ /* 0x000fce00078e00ff */
.L_x_2303:
[----:B------:R-:W-:-:S07]  /*1e80*/  VIADD R26, R26, 0x80 ;  /* 0x000000801a1a7836 */ /* 0x000fce0000000000 */
.L_x_2297:
[----:B------:R-:W-:Y:S05]  /*1e90*/  BSYNC B6 ;  /* 0x0000000000067941 */ /* 0x000fea0003800000 */
.L_x_2296:
[----:B------:R-:W-:Y:S01]  /*1ea0*/  ISETP.GE.AND P0, PT, R26, UR38, PT ;  /* 0x000000261a007c0c */ /* 0x000fe2000bf06270 */
[----:B------:R-:W-:Y:S01]  /*1eb0*/  BSSY B6, `(.L_x_2331) ;  /* 0x00000f0000067945 */ /* 0x000fe20003800000 */
[----:B------:R-:W-:Y:S02]  /*1ec0*/  CS2R R18, SRZ ;  /* 0x0000000000127805 */ /* 0x000fe4000001ff00 */
[----:B------:R-:W-:-:S09]  /*1ed0*/  CS2R R16, SRZ ;  /* 0x0000000000107805 */ /* 0x000fd2000001ff00 */
[----:B------:R-:W-:Y:S05]  /*1ee0*/  @P0 BRA `(.L_x_2332) ;  /* 0x0000000c00b00947 */ /* 0x000fea0003800000 */
[----:B01----:R-:W0:Y:S01]  /*1ef0*/  LDC.64 R2, c[0x0][0x250] ;  /* 0x00009400ff027b82 */ /* 0x003e220000000a00 */
[----:B------:R-:W-:Y:S01]  /*1f00*/  IMAD.U32 R5, RZ, RZ, UR39 ;  /* 0x00000027ff057e24 */ /* 0x000fe2000f8e00ff */
[----:B--23--:R-:W-:Y:S01]  /*1f10*/  PRMT R4, R27, 0x9910, RZ ;  /* 0x000099101b047816 */ /* 0x00cfe200000000ff */
        /* <DEDUP_REMOVED lines=19> */
.L_x_2336:
[----:B------:R0:W5:Y:S01]  /*2050*/  LDG.E.U8 R16, desc[UR36][R2.64] ;  /* 0x0000002402107981 */ /* 0x000162000c1e1100 */
[----:B------:R-:W-:Y:S01]  /*2060*/  IMAD.MOV.U32 R17, RZ, RZ, RZ ;  /* 0x000000ffff117224 */ /* 0x000fe200078e00ff */
[----:B------:R-:W-:Y:S06]  /*2070*/  BRA `(.L_x_2338) ;  /* 0x0000000c00487947 */ /* 0x000fec0003800000 */
.L_x_2335:
        /* <DEDUP_REMOVED lines=8> */
.L_x_2340:
[----:B------:R-:W2:Y:S02]  /*2100*/  LDG.E R16, desc[UR36][R2.64] ;  /* 0x0000002402107981 */ /* 0x000ea4000c1e1900 */
[----:B--2---:R-:W-:Y:S01]  /*2110*/  SHF.R.S32.HI R17, RZ, 0x1f, R16 ;  /* 0x0000001fff117819 */ /* 0x004fe20000011410 */
[----:B------:R-:W-:Y:S06]  /*2120*/  BRA `(.L_x_2338) ;  /* 0x0000000c001c7947 */ /* 0x000fec0003800000 */
.L_x_2339:
[----:B------:R-:W2:Y:S02]  /*2130*/  LDG.E.S16 R16, desc[UR36][R2.64] ;  /* 0x0000002402107981 */ /* 0x000ea4000c1e1700 */
[----:B--2---:R-:W-:Y:S01]  /*2140*/  SHF.R.S32.HI R17, RZ, 0x1f, R16 ;  /* 0x0000001fff117819 */ /* 0x004fe20000011410 */
[----:B------:R-:W-:Y:S06]  /*2150*/  BRA `(.L_x_2338) ;  /* 0x0000000c00107947 */ /* 0x000fec0003800000 */
.L_x_2334:
        /* <DEDUP_REMOVED lines=9> */
.L_x_2342:
[----:B------:R-:W2:Y:S02]  /*21f0*/  LDG.E.U16 R2, desc[UR36][R2.64] ;  /* 0x0000002402027981 */ /* 0x000ea4000c1e1500 */
[----:B--2---:R-:W-:-:S06]  /*2200*/  HADD2.F32 R16, -RZ, R2.H0_H0 ;  /* 0x20000002ff107230 */ /* 0x004fcc0000004100 */
[----:B------:R-:W0:Y:S01]  /*2210*/  F2I.S64.TRUNC R16, R16 ;  /* 0x0000001000107311 */ /* 0x000e22000020d900 */
[----:B------:R-:W-:Y:S05]  /*2220*/  BRA `(.L_x_2338) ;  /* 0x0000000800dc7947 */ /* 0x000fea0003800000 */
.L_x_2341:
        /* <DEDUP_REMOVED lines=9> */
.L_x_2344:
[----:B------:R-:W2:Y:S02]  /*22c0*/  LDG.E.U16 R2, desc[UR36][R2.64] ;  /* 0x0000002402027981 */ /* 0x000ea4000c1e1500 */
[----:B--2---:R-:W-:-:S06]  /*22d0*/  HADD2.F32 R16, -RZ, R2.H0_H0 ;  /* 0x20000002ff107230 */ /* 0x004fcc0000004100 */
[----:B------:R-:W0:Y:S01]  /*22e0*/  F2I.S64.TRUNC R16, R16 ;  /* 0x0000001000107311 */ /* 0x000e22000020d900 */
[----:B------:R-:W-:Y:S05]  /*22f0*/  BRA `(.L_x_2338) ;  /* 0x0000000800a87947 */ /* 0x000fea0003800000 */
.L_x_2343:
[----:B------:R-:W2:Y:S02]  /*2300*/  LDG.E.64 R2, desc[UR36][R2.64] ;  /* 0x0000002402027981 */ /* 0x000ea4000c1e1b00 */
[----:B--2---:R0:W1:Y:S01]  /*2310*/  F2I.S64.F64.TRUNC R16, R2 ;  /* 0x0000000200107311 */ /* 0x004062000030d900 */
[----:B------:R-:W-:Y:S05]  /*2320*/  BRA `(.L_x_2338) ;  /* 0x00000008009c7947 */ /* 0x000fea0003800000 */
.L_x_2333:
        /* <DEDUP_REMOVED lines=13> */
.L_x_2347:
[----:B------:R-:W2:Y:S02]  /*2400*/  LDG.E.64 R2, desc[UR36][R2.64] ;  /* 0x0000002402027981 */ /* 0x000ea4000c1e1b00 */
[----:B--2---:R0:W1:Y:S01]  /*2410*/  F2I.S64.F64.TRUNC R16, R2 ;  /* 0x0000000200107311 */ /* 0x004062000030d900 */
[----:B------:R-:W-:Y:S05]  /*2420*/  BRA `(.L_x_2338) ;  /* 0x00000008005c7947 */ /* 0x000fea0003800000 */
.L_x_2346:
        /* <DEDUP_REMOVED lines=27> */
.L_x_2349:
        /* <DEDUP_REMOVED lines=14> */
.L_x_2348:
[----:B------:R-:W2:Y:S02]  /*26c0*/  LDG.E.U16 R16, desc[UR36][R2.64] ;  /* 0x0000002402107981 */ /* 0x000ea4000c1e1500 */
[----:B--2---:R-:W-:-:S06]  /*26d0*/  IMAD.U32 R16, R16, 0x10000, RZ ;  /* 0x0001000010107824 */ /* 0x004fcc00078e00ff */
[----:B------:R-:W0:Y:S01]  /*26e0*/  F2I.S64.TRUNC R16, R16 ;  /* 0x0000001000107311 */ /* 0x000e22000020d900 */
[----:B------:R-:W-:Y:S05]  /*26f0*/  BRA `(.L_x_2338) ;  /* 0x0000000400a87947 */ /* 0x000fea0003800000 */
.L_x_2345:
        /* <DEDUP_REMOVED lines=11> */
.L_x_2352:
        /* <DEDUP_REMOVED lines=21> */
.L_x_2356:
[----:B------:R-:W-:Y:S05]  /*2900*/  BSYNC B1 ;  /* 0x0000000000017941 */ /* 0x000fea0003800000 */
.L_x_2355:
[----:B------:R-:W-:Y:S01]  /*2910*/  IMAD.SHL.U32 R2, R2, 0x100000, RZ ;  /* 0x0010000002027824 */ /* 0x000fe200078e00ff */
[----:B------:R-:W-:-:S04]  /*2920*/  LEA R3, R0, 0x3b800000, 0x17 ;  /* 0x3b80000000037811 */ /* 0x000fc800078eb8ff */
[----:B------:R-:W-:-:S07]  /*2930*/  LOP3.LUT R16, R3, R2, R16, 0xfe, !PT ;  /* 0x0000000203107212 */ /* 0x000fce00078efe10 */
.L_x_2354:
[----:B------:R-:W-:Y:S05]  /*2940*/  BSYNC B0 ;  /* 0x0000000000007941 */ /* 0x000fea0003800000 */
.L_x_2353:
[----:B------:R-:W1:Y:S01]  /*2950*/  F2I.S64.TRUNC R16, R16 ;  /* 0x0000001000107311 */ /* 0x000e62000020d900 */
[----:B------:R-:W-:Y:S05]  /*2960*/  BRA `(.L_x_2338) ;  /* 0x00000004000c7947 */ /* 0x000fea0003800000 */
.L_x_2351:
        /* <DEDUP_REMOVED lines=21> */
.L_x_2360:
[----:B------:R-:W-:Y:S05]  /*2ac0*/  BSYNC B1 ;  /* 0x0000000000017941 */ /* 0x000fea0003800000 */
.L_x_2359:
[----:B------:R-:W-:Y:S01]  /*2ad0*/  IMAD.SHL.U32 R2, R2, 0x200000, RZ ;  /* 0x0020000002027824 */ /* 0x000fe200078e00ff */
[----:B------:R-:W-:-:S04]  /*2ae0*/  LEA R3, R0, 0x37800000, 0x17 ;  /* 0x3780000000037811 */ /* 0x000fc800078eb8ff */
[----:B------:R-:W-:-:S07]  /*2af0*/  LOP3.LUT R16, R3, R2, R16, 0xfe, !PT ;  /* 0x0000000203107212 */ /* 0x000fce00078efe10 */
.L_x_2358:
[----:B------:R-:W-:Y:S05]  /*2b00*/  BSYNC B0 ;  /* 0x0000000000007941 */ /* 0x000fea0003800000 */
.L_x_2357:
[----:B------:R-:W2:Y:S01]  /*2b10*/  F2I.S64.TRUNC R16, R16 ;  /* 0x0000001000107311 */ /* 0x000ea2000020d900 */
[----:B------:R-:W-:Y:S05]  /*2b20*/  BRA `(.L_x_2338) ;  /* 0x00000000009c7947 */ /* 0x000fea0003800000 */
.L_x_2350:
        /* <DEDUP_REMOVED lines=14> */
.L_x_2364:
[----:B------:R-:W-:Y:S05]  /*2c10*/  BSYNC B0 ;  /* 0x0000000000007941 */ /* 0x000fea0003800000 */
.L_x_2363:
[----:B------:R-:W0:Y:S01]  /*2c20*/  F2I.S64.TRUNC R16, R16 ;  /* 0x0000001000107311 */ /* 0x000e22000020d900 */
[----:B------:R-:W-:Y:S05]  /*2c30*/  BRA `(.L_x_2338) ;  /* 0x0000000000587947 */ /* 0x000fea0003800000 */
.L_x_2337:
        /* <DEDUP_REMOVED lines=16> */
.L_x_2365:
[----:B------:R-:W-:Y:S01]  /*2d40*/  CS2R R16, SRZ ;  /* 0x0000000000107805 */ /* 0x000fe2000001ff00 */
[----:B------:R-:W-:Y:S06]  /*2d50*/  BRA `(.L_x_2338) ;  /* 0x0000000000107947 */ /* 0x000fec0003800000 */
.L_x_2362:
[----:B------:R0:W5:Y:S01]  /*2d60*/  LDG.E.64 R16, desc[UR36][R2.64] ;  /* 0x0000002402107981 */ /* 0x000162000c1e1b00 */
[----:B------:R-:W-:Y:S05]  /*2d70*/  BRA `(.L_x_2338) ;  /* 0x0000000000087947 */ /* 0x000fea0003800000 */
.L_x_2361:
[----:B------:R3:W5:Y:S01]  /*2d80*/  LDG.E R16, desc[UR36][R2.64] ;  /* 0x0000002402107981 */ /* 0x000762000c1e1900 */
[----:B------:R-:W-:-:S07]  /*2d90*/  IMAD.MOV.U32 R17, RZ, RZ, RZ ;  /* 0x000000ffff117224 */ /* 0x000fce00078e00ff */
.L_x_2338:
[----:B------:R-:W-:-:S07]  /*2da0*/  VIADD R26, R26, 0x80 ;  /* 0x000000801a1a7836 */ /* 0x000fce0000000000 */
.L_x_2332:
[----:B------:R-:W-:Y:S05]  /*2db0*/  BSYNC B6 ;  /* 0x0000000000067941 */ /* 0x000fea0003800000 */
.L_x_2331:
[----:B------:R-:W-:Y:S01]  /*2dc0*/  ISETP.GE.AND P0, PT, R26, UR38, PT ;  /* 0x000000261a007c0c */ /* 0x000fe2000bf06270 */
[----:B------:R-:W-:-:S12]  /*2dd0*/  BSSY B6, `(.L_x_2366) ;  /* 0x00000eb000067945 */ /* 0x000fd80003800000 */
[----:B------:R-:W-:Y:S05]  /*2de0*/  @P0 BRA `(.L_x_2367) ;  /* 0x0000000c00a40947 */ /* 0x000fea0003800000 */
[----:B01-3--:R-:W0:Y:S01]  /*2df0*/  LDC.64 R2, c[0x0][0x250] ;  /* 0x00009400ff027b82 */ /* 0x00be220000000a00 */
[----:B------:R-:W-:Y:S01]  /*2e00*/  PRMT R0, R27, 0x9910, RZ ;  /* 0x000099101b007816 */ /* 0x000fe200000000ff */
        /* <DEDUP_REMOVED lines=16> */
[----:B------:R-:W3:Y:S02]  /*2f10*/  LDG.E.S8 R18, desc[UR36][R2.64] ;  /* 0x0000002402127981 */ /* 0x000ee4000c1e1300 */
[----:B---3--:R-:W-:Y:S01]  /*2f20*/  SHF.R.S32.HI R19, RZ, 0x1f, R18 ;  /* 0x0000001fff137819 */ /* 0x008fe20000011412 */
[----:B------:R-:W-:Y:S06]  /*2f30*/  BRA `(.L_x_2367) ;  /* 0x0000000c00507947 */ /* 0x000fec0003800000 */
.L_x_2371:
[----:B------:R0:W5:Y:S01]  /*2f40*/  LDG.E.U8 R18, desc[UR36][R2.64] ;  /* 0x0000002402127981 */ /* 0x000162000c1e1100 */
[----:B------:R-:W-:Y:S01]  /*2f50*/  IMAD.MOV.U32 R19, RZ, RZ, RZ ;  /* 0x000000ffff137224 */ /* 0x000fe200078e00ff */
[----:B------:R-:W-:Y:S06]  /*2f60*/  BRA `(.L_x_2367) ;  /* 0x0000000c00447947 */ /* 0x000fec0003800000 */
.L_x_2370:
        /* <DEDUP_REMOVED lines=8> */
.L_x_2374:
[----:B------:R-:W3:Y:S02]  /*2ff0*/  LDG.E R18, desc[UR36][R2.64] ;  /* 0x0000002402127981 */ /* 0x000ee4000c1e1900 */
[----:B---3--:R-:W-:Y:S01]  /*3000*/  SHF.R.S32.HI R19, RZ, 0x1f, R18 ;  /* 0x0000001fff137819 */ /* 0x008fe20000011412 */
[----:B------:R-:W-:Y:S06]  /*3010*/  BRA `(.L_x_2367) ;  /* 0x0000000c00187947 */ /* 0x000fec0003800000 */
.L_x_2373:
[----:B------:R-:W3:Y:S02]  /*3020*/  LDG.E.S16 R18, desc[UR36][R2.64] ;  /* 0x0000002402127981 */ /* 0x000ee4000c1e1700 */
[----:B---3--:R-:W-:Y:S01]  /*3030*/  SHF.R.S32.HI R19, RZ, 0x1f, R18 ;  /* 0x0000001fff137819 */ /* 0x008fe20000011412 */
[----:B------:R-:W-:Y:S06]  /*3040*/  BRA `(.L_x_2367) ;  /* 0x0000000c000c7947 */ /* 0x000fec0003800000 */
.L_x_2369:
[----:B------:R-:W-:-:S13]  /*3050*/  ISETP.GT.AND P0, PT, R0, 0x6, PT ;  /* 0x000000060000780c */ /* 0x000fda0003f04270 */
[----:B------:R-:W-:Y:S05]  /*3060*/  @P0 BRA `(.L_x_2375) ;  /* 0x00000000002c0947 */ /* 0x000fea0003800000 */
[----:B------:R-:W-:-:S13]  /*3070*/  ISETP.NE.AND P0, PT, R0, 0x5, PT ;  /* 0x000000050000780c */ /* 0x000fda0003f05270 */
[----:B------:R-:W-:Y:S05]  /*3080*/  @!P0 BRA `(.L_x_2376) ;  /* 0x0000000000148947 */ /* 0x000fea0003800000 */
[----:B------:R-:W-:-:S13]  /*3090*/  ISETP.NE.AND P0, PT, R0, 0x6, PT ;  /* 0x000000060000780c */ /* 0x000fda0003f05270 */
[----:B------:R-:W-:Y:S05]  /*30a0*/  @P0 BRA `(.L_x_2372) ;  /* 0x0000000800a00947 */ /* 0x000fea0003800000 */
[----:B------:R-:W3:Y:S02]  /*30b0*/  LDG.E R2, desc[UR36][R2.64] ;  /* 0x0000002402027981 */ /* 0x000ee4000c1e1900 */
[----:B---3--:R0:W1:Y:S01]  /*30c0*/  F2I.S64.TRUNC R18, R2 ;  /* 0x0000000200127311 */ /* 0x008062000020d900 */
[----:B------:R-:W-:Y:S05]  /*30d0*/  BRA `(.L_x_2367) ;  /* 0x0000000800e87947 */ /* 0x000fea0003800000 */
.L_x_2376:
[----:B------:R-:W3:Y:S02]  /*30e0*/  LDG.E.U16 R2, desc[UR36][R2.64] ;  /* 0x0000002402027981 */ /* 0x000ee4000c1e1500 */
[----:B---3--:R-:W-:-:S06]  /*30f0*/  HADD2.F32 R18, -RZ, R2.H0_H0 ;  /* 0x20000002ff127230 */ /* 0x008fcc0000004100 */
[----:B------:R-:W0:Y:S01]  /*3100*/  F2I.S64.TRUNC R18, R18 ;  /* 0x0000001200127311 */ /* 0x000e22000020d900 */
[----:B------:R-:W-:Y:S05]  /*3110*/  BRA `(.L_x_2367) ;  /* 0x0000000800d87947 */ /* 0x000fea0003800000 */
.L_x_2375:
[----:B------:R-:W-:-:S13]  /*3120*/  ISETP.NE.AND P0, PT, R0, 0x7, PT ;  /* 0x000000070000780c */ /* 0x000fda0003f05270 */
[----:B------:R-:W-:Y:S05]  /*3130*/  @!P0 BRA `(.L_x_2377) ;  /* 0x00000000002c8947 */ /* 0x000fea0003800000 */
[----:B------:R-:W-:-:S13]  /*3140*/  ISETP.NE.AND P0, PT, R0, 0x8, PT ;  /* 0x000000080000780c */ /* 0x000fda0003f05270 */
[----:B------:R-:W-:Y:S05]  /*3150*/  @!P0 BRA `(.L_x_2378) ;  /* 0x0000000000148947 */ /* 0x000fea0003800000 */
[----:B------:R-:W-:-:S13]  /*3160*/  ISETP.NE.AND P0, PT, R0, 0x9, PT ;  /* 0x000000090000780c */ /* 0x000fda0003f05270 */
[----:B------:R-:W-:Y:S05]  /*3170*/  @P0 BRA `(.L_x_2372) ;  /* 0x00000008006c0947 */ /* 0x000fea0003800000 */
[----:B------:R-:W3:Y:S02]  /*3180*/  LDG.E R2, desc[UR36][R2.64] ;  /* 0x0000002402027981 */ /* 0x000ee4000c1e1900 */
[----:B---3--:R0:W1:Y:S01]  /*3190*/  F2I.S64.TRUNC R18, R2 ;  /* 0x0000000200127311 */ /* 0x008062000020d900 */
[----:B------:R-:W-:Y:S05]  /*31a0*/  BRA `(.L_x_2367) ;  /* 0x0000000800b47947 */ /* 0x000fea0003800000 */
.L_x_2378:
[----:B------:R-:W3:Y:S02]  /*31b0*/  LDG.E.U16 R2, desc[UR36][R2.64] ;  /* 0x0000002402027981 */ /* 0x000ee4000c1e1500 */
[----:B---3--:R-:W-:-:S06]  /*31c0*/  HADD2.F32 R18, -RZ, R2.H0_H0 ;  /* 0x20000002ff127230 */ /* 0x008fcc0000004100 */
[----:B------:R-:W0:Y:S01]  /*31d0*/  F2I.S64.TRUNC R18, R18 ;  /* 0x0000001200127311 */ /* 0x000e22000020d900 */
[----:B------:R-:W-:Y:S05]  /*31e0*/  BRA `(.L_x_2367) ;  /* 0x0000000800a47947 */ /* 0x000fea0003800000 */
.L_x_2377:
[----:B------:R-:W3:Y:S02]  /*31f0*/  LDG.E.64 R2, desc[UR36][R2.64] ;  /* 0x0000002402027981 */ /* 0x000ee4000c1e1b00 */
[----:B---3--:R0:W1:Y:S01]  /*3200*/  F2I.S64.F64.TRUNC R18, R2 ;  /* 0x0000000200127311 */ /* 0x008062000030d900 */
[----:B------:R-:W-:Y:S05]  /*3210*/  BRA `(.L_x_2367) ;  /* 0x0000000800987947 */ /* 0x000fea0003800000 */
.L_x_2368:
        /* <DEDUP_REMOVED lines=8> */
[----:B------:R-:W3:Y:S01]  /*32a0*/  LDG.E.U8 R2, desc[UR36][R2.64] ;  /* 0x0000002402027981 */ /* 0x000ee2000c1e1100 */
[----:B------:R-:W-:Y:S01]  /*32b0*/  IMAD.MOV.U32 R19, RZ, RZ, RZ ;  /* 0x000000ffff137224 */ /* 0x000fe200078e00ff */
[----:B---3--:R-:W-:-:S04]  /*32c0*/  ISETP.NE.AND P0, PT, R2, RZ, PT ;  /* 0x000000ff0200720c */ /* 0x008fc80003f05270 */
[----:B------:R-:W-:Y:S01]  /*32d0*/  SEL R18, RZ, 0x1, !P0 ;  /* 0x00000001ff127807 */ /* 0x000fe20004000000 */
[----:B------:R-:W-:Y:S08]  /*32e0*/  BRA `(.L_x_2367) ;  /* 0x0000000800647947 */ /* 0x000ff00003800000 */
.L_x_2381:
[----:B------:R-:W3:Y:S02]  /*32f0*/  LDG.E.64 R2, desc[UR36][R2.64] ;  /* 0x0000002402027981 */ /* 0x000ee4000c1e1b00 */
[----:B---3--:R0:W1:Y:S01]  /*3300*/  F2I.S64.F64.TRUNC R18, R2 ;  /* 0x0000000200127311 */ /* 0x008062000030d900 */
[----:B------:R-:W-:Y:S05]  /*3310*/  BRA `(.L_x_2367) ;  /* 0x0000000800587947 */ /* 0x000fea0003800000 */
.L_x_2380:
[----:B------:R-:W-:-:S13]  /*3320*/  ISETP.NE.AND P0, PT, R0, 0xf, PT ;  /* 0x0000000f0000780c */ /* 0x000fda0003f05270 */
[----:B------:R-:W-:Y:S05]  /*3330*/  @!P0 BRA `(.L_x_2382) ;  /* 0x00000000009c8947 */ /* 0x000fea0003800000 */
[----:B------:R-:W-:-:S13]  /*3340*/  ISETP.NE.AND P0, PT, R0, 0x17, PT ;  /* 0x000000170000780c */ /* 0x000fda0003f05270 */
[----:B------:R-:W-:Y:S05]  /*3350*/  @!P0 BRA `(.L_x_2383) ;  /* 0x00000000005c8947 */ /* 0x000fea0003800000 */
[----:B------:R-:W-:-:S13]  /*3360*/  ISETP.NE.AND P0, PT, R0, 0x18, PT ;  /* 0x000000180000780c */ /* 0x000fda0003f05270 */
[----:B------:R-:W-:Y:S05]  /*3370*/  @P0 BRA `(.L_x_2372) ;  /* 0x0000000400ec0947 */ /* 0x000fea0003800000 */
[----:B------:R-:W3:Y:S01]  /*3380*/  LDG.E.U8 R0, desc[UR36][R2.64] ;  /* 0x0000002402007981 */ /* 0x000ee2000c1e1100 */
[----:B------:R-:W-:Y:S02]  /*3390*/  IMAD.MOV.U32 R8, RZ, RZ, -0x800000 ;  /* 0xff800000ff087424 */ /* 0x000fe400078e00ff */
[----:B---3--:R-:W-:-:S05]  /*33a0*/  IMAD.SHL.U32 R0, R0, 0x1000000, RZ ;  /* 0x0100000000007824 */ /* 0x008fca00078e00ff */
[----:B--2---:R-:W-:-:S04]  /*33b0*/  LOP3.LUT R4, R0, 0x7f000000, RZ, 0xc0, !PT ;  /* 0x7f00000000047812 */ /* 0x004fc800078ec0ff */
        /* <DEDUP_REMOVED lines=17> */
.L_x_2383:
[----:B------:R-:W3:Y:S02]  /*34d0*/  LDG.E.U8 R2, desc[UR36][R2.64] ;  /* 0x0000002402027981 */ /* 0x000ee4000c1e1100 */
[C---:B---3--:R-:W-:Y:S02]  /*34e0*/  IMAD.SHL.U32 R0, R2.reuse, 0x2000000, RZ ;  /* 0x0200000002007824 */ /* 0x048fe400078e00ff */
[----:B------:R-:W-:-:S03]  /*34f0*/  IMAD.SHL.U32 R5, R2, 0x1000000, RZ ;  /* 0x0100000002057824 */ /* 0x000fc600078e00ff */
[----:B------:R-:W-:-:S13]  /*3500*/  ISETP.GE.U32.AND P0, PT, R0, 0x8000000, PT ;  /* 0x080000000000780c */ /* 0x000fda0003f06070 */
[C---:B------:R-:W-:Y:S02]  /*3510*/  @!P0 IMAD.SHL.U32 R0, R2.reuse, 0x100, RZ ;  /* 0x0000010002008824 */ /* 0x040fe400078e00ff */
[----:B--2---:R-:W-:-:S03]  /*3520*/  @P0 IMAD.SHL.U32 R4, R2, 0x200000, RZ ;  /* 0x0020000002040824 */ /* 0x004fc600078e00ff */
        /* <DEDUP_REMOVED lines=8> */
.L_x_2382:
[----:B------:R-:W3:Y:S02]  /*35b0*/  LDG.E.U16 R18, desc[UR36][R2.64] ;  /* 0x0000002402127981 */ /* 0x000ee4000c1e1500 */
[----:B---3--:R-:W-:-:S06]  /*35c0*/  IMAD.U32 R18, R18, 0x10000, RZ ;  /* 0x0001000012127824 */ /* 0x008fcc00078e00ff */
[----:B------:R-:W0:Y:S01]  /*35d0*/  F2I.S64.TRUNC R18, R18 ;  /* 0x0000001200127311 */ /* 0x000e22000020d900 */
[----:B------:R-:W-:Y:S05]  /*35e0*/  BRA `(.L_x_2367) ;  /* 0x0000000400a47947 */ /* 0x000fea0003800000 */
.L_x_2379:
        /* <DEDUP_REMOVED lines=11> */
.L_x_2386:
[----:B------:R-:W3:Y:S01]  /*36a0*/  LDG.E.U8 R2, desc[UR36][R2.64] ;  /* 0x0000002402027981 */ /* 0x000ee2000c1e1100 */
[----:B------:R-:W-:Y:S01]  /*36b0*/  BSSY B0, `(.L_x_2387) ;  /* 0x0000018000007945 */ /* 0x000fe20003800000 */
[----:B------:R-:W-:Y:S01]  /*36c0*/  IMAD.MOV.U32 R18, RZ, RZ, RZ ;  /* 0x000000ffff127224 */ /* 0x000fe200078e00ff */
[----:B---3--:R-:W-:-:S13]  /*36d0*/  ISETP.NE.AND P0, PT, R2, RZ, PT ;  /* 0x000000ff0200720c */ /* 0x008fda0003f05270 */
        /* <DEDUP_REMOVED lines=17> */
.L_x_2390:
[----:B------:R-:W-:Y:S05]  /*37f0*/  BSYNC B1 ;  /* 0x0000000000017941 */ /* 0x000fea0003800000 */
.L_x_2389:
[----:B------:R-:W-:Y:S01]  /*3800*/  IMAD.SHL.U32 R2, R2, 0x100000, RZ ;  /* 0x0010000002027824 */ /* 0x000fe200078e00ff */
[----:B------:R-:W-:-:S04]  /*3810*/  LEA R3, R0, 0x3b800000, 0x17 ;  /* 0x3b80000000037811 */ /* 0x000fc800078eb8ff */
[----:B------:R-:W-:-:S07]  /*3820*/  LOP3.LUT R18, R3, R2, R18, 0xfe, !PT ;  /* 0x0000000203127212 */ /* 0x000fce00078efe12 */
.L_x_2388:
[----:B------:R-:W-:Y:S05]  /*3830*/  BSYNC B0 ;  /* 0x0000000000007941 */ /* 0x000fea0003800000 */
.L_x_2387:
[----:B------:R-:W0:Y:S01]  /*3840*/  F2I.S64.TRUNC R18, R18 ;  /* 0x0000001200127311 */ /* 0x000e22000020d900 */
[----:B------:R-:W-:Y:S05]  /*3850*/  BRA `(.L_x_2367) ;  /* 0x0000000400087947 */ /* 0x000fea0003800000 */
.L_x_2385:
        /* <DEDUP_REMOVED lines=21> */
.L_x_2394:
[----:B------:R-:W-:Y:S05]  /*39b0*/  BSYNC B1 ;  /* 0x0000000000017941 */ /* 0x000fea0003800000 */
.L_x_2393:
[----:B------:R-:W-:Y:S01]  /*39c0*/  IMAD.SHL.U32 R2, R2, 0x200000, RZ ;  /* 0x0020000002027824 */ /* 0x000fe200078e00ff */
[----:B------:R-:W-:-:S04]  /*39d0*/  LEA R3, R0, 0x37800000, 0x17 ;  /* 0x3780000000037811 */ /* 0x000fc800078eb8ff */
[----:B------:R-:W-:-:S07]  /*39e0*/  LOP3.LUT R18, R3, R2, R18, 0xfe, !PT ;  /* 0x0000000203127212 */ /* 0x000fce00078efe12 */
.L_x_2392:
[----:B------:R-:W-:Y:S05]  /*39f0*/  BSYNC B0 ;  /* 0x0000000000007941 */ /* 0x000fea0003800000 */
.L_x_2391:
[----:B------:R-:W0:Y:S01]  /*3a00*/  F2I.S64.TRUNC R18, R18 ;  /* 0x0000001200127311 */ /* 0x000e22000020d900 */
[----:B------:R-:W-:Y:S05]  /*3a10*/  BRA `(.L_x_2367) ;  /* 0x0000000000987947 */ /* 0x000fea0003800000 */
.L_x_2384:
[----:B------:R-:W-:-:S13]  /*3a20*/  ISETP.NE.AND P0, PT, R0, 0x1c, PT ;  /* 0x0000001c0000780c */ /* 0x000fda0003f05270 */
[----:B------:R-:W-:Y:S05]  /*3a30*/  @!P0 BRA `(.L_x_2395) ;  /* 0x0000000000888947 */ /* 0x000fea0003800000 */
[----:B------:R-:W-:-:S13]  /*3a40*/  ISETP.NE.AND P0, PT, R0, 0x1d, PT ;  /* 0x0000001d0000780c */ /* 0x000fda0003f05270 */
[----:B------:R-:W-:Y:S05]  /*3a50*/  @!P0 BRA `(.L_x_2396) ;  /* 0x0000000000788947 */ /* 0x000fea0003800000 */
[----:B------:R-:W-:-:S13]  /*3a60*/  ISETP.NE.AND P0, PT, R0, 0x2c, PT ;  /* 0x0000002c0000780c */ /* 0x000fda0003f05270 */
[----:B------:R-:W-:Y:S05]  /*3a70*/  @P0 BRA `(.L_x_2372) ;  /* 0x00000000002c0947 */ /* 0x000fea0003800000 */
[----:B------:R-:W3:Y:S01]  /*3a80*/  LDG.E.U8 R2, desc[UR36][R2.64] ;  /* 0x0000002402027981 */ /* 0x000ee2000c1e1100 */
[----:B------:R-:W-:Y:S01]  /*3a90*/  BSSY B0, `(.L_x_2397) ;  /* 0x0000007000007945 */ /* 0x000fe20003800000 */
[----:B------:R-:W-:Y:S01]  /*3aa0*/  IMAD.MOV.U32 R18, RZ, RZ, 0x400000 ;  /* 0x00400000ff127424 */ /* 0x000fe200078e00ff */
[----:B---3--:R-:W-:-:S13]  /*3ab0*/  ISETP.NE.AND P0, PT, R2, RZ, PT ;  /* 0x000000ff0200720c */ /* 0x008fda0003f05270 */
[----:B------:R-:W-:Y:S05]  /*3ac0*/  @!P0 BRA `(.L_x_2398) ;  /* 0x00000000000c8947 */ /* 0x000fea0003800000 */
[----:B------:R-:W-:-:S13]  /*3ad0*/  ISETP.NE.AND P0, PT, R2, 0xff, PT ;  /* 0x000000ff0200780c */ /* 0x000fda0003f05270 */
[----:B------:R-:W-:Y:S02]  /*3ae0*/  @!P0 IMAD.MOV.U32 R18, RZ, RZ, 0x7f800001 ;  /* 0x7f800001ff128424 */ /* 0x000fe400078e00ff */
[----:B------:R-:W-:-:S07]  /*3af0*/  @P0 IMAD.SHL.U32 R18, R2, 0x800000, RZ ;  /* 0x0080000002120824 */ /* 0x000fce00078e00ff */
.L_x_2398:
[----:B------:R-:W-:Y:S05]  /*3b00*/  BSYNC B0 ;  /* 0x0000000000007941 */ /* 0x000fea0003800000 */
.L_x_2397:
[----:B------:R-:W0:Y:S01]  /*3b10*/  F2I.S64.TRUNC R18, R18 ;  /* 0x0000001200127311 */ /* 0x000e22000020d900 */
[----:B------:R-:W-:Y:S05]  /*3b20*/  BRA `(.L_x_2367) ;  /* 0x0000000000547947 */ /* 0x000fea0003800000 */
.L_x_2372:
[----:B------:R-:W-:Y:S01]  /*3b30*/  MOV R0, 0x0 ;  /* 0x0000000000007802 */ /* 0x000fe20000000f00 */
[----:B------:R-:W-:Y:S01]  /*3b40*/  ULDC.64 UR4, c[0x4][0xf8] ;  /* 0x01003e0000047ab9 */ /* 0x000fe20000000a00 */
[----:B------:R-:W-:Y:S01]  /*3b50*/  ULDC.64 UR6, c[0x4][0x8] ;  /* 0x0100020000067ab9 */ /* 0x000fe20000000a00 */
[----:B--2---:R-:W-:Y:S01]  /*3b60*/  IMAD.U32 R4, RZ, RZ, UR4 ;  /* 0x00000004ff047e24 */ /* 0x004fe2000f8e00ff */
        /* <DEDUP_REMOVED lines=12> */
.L_x_2399:
[----:B------:R-:W-:Y:S05]  /*3c30*/  BRA `(.L_x_2367) ;  /* 0x0000000000107947 */ /* 0x000fea0003800000 */
.L_x_2396:
[----:B------:R0:W5:Y:S01]  /*3c40*/  LDG.E.64 R18, desc[UR36][R2.64] ;  /* 0x0000002402127981 */ /* 0x000162000c1e1b00 */
[----:B------:R-:W-:Y:S05]  /*3c50*/  BRA `(.L_x_2367) ;  /* 0x0000000000087947 */ /* 0x000fea0003800000 */
.L_x_2395:
[----:B------:R0:W5:Y:S01]  /*3c60*/  LDG.E R18, desc[UR36][R2.64] ;  /* 0x0000002402127981 */ /* 0x000162000c1e1900 */
[----:B------:R-:W-:-:S07]  /*3c70*/  IMAD.MOV.U32 R19, RZ, RZ, RZ ;  /* 0x000000ffff137224 */ /* 0x000fce00078e00ff */
.L_x_2367:
[----:B------:R-:W-:Y:S05]  /*3c80*/  BSYNC B6 ;  /* 0x0000000000067941 */ /* 0x000fea0003800000 */
.L_x_2366:
[----:B------:R-:W4:Y:S01]  /*3c90*/  LDC.64 R20, c[0x0][0x228] ;  /* 0x00008a00ff147b82 */ /* 0x000f220000000a00 */
[----:B------:R-:W-:Y:S01]  /*3ca0*/  IMAD.MOV.U32 R0, RZ, RZ, RZ ;  /* 0x000000ffff007224 */ /* 0x000fe200078e00ff */
[----:B01-3--:R-:W-:Y:S01]  /*3cb0*/  CS2R R2, SRZ ;  /* 0x0000000000027805 */ /* 0x00bfe2000001ff00 */
[----:B------:R-:W-:Y:S01]  /*3cc0*/  IMAD.MOV.U32 R26, RZ, RZ, RZ ;  /* 0x000000ffff1a7224 */ /* 0x000fe200078e00ff */
[----:B--2---:R-:W-:Y:S01]  /*3cd0*/  CS2R R4, SRZ ;  /* 0x0000000000047805 */ /* 0x004fe2000001ff00 */
[----:B------:R-:W-:Y:S02]  /*3ce0*/  IMAD.MOV.U32 R14, RZ, RZ, RZ ;  /* 0x000000ffff0e7224 */ /* 0x000fe400078e00ff */
[----:B------:R-:W-:Y:S01]  /*3cf0*/  IMAD.MOV.U32 R6, RZ, RZ, RZ ;  /* 0x000000ffff067224 */ /* 0x000fe200078e00ff */
[----:B----4-:R-:W-:-:S04]  /*3d00*/  ISETP.GE.U32.AND P0, PT, R20, 0x1, PT ;  /* 0x000000011400780c */ /* 0x010fc80003f06070 */
[----:B------:R-:W-:-:S13]  /*3d10*/  ISETP.GE.AND.EX P0, PT, R21, RZ, PT, P0 ;  /* 0x000000ff1500720c */ /* 0x000fda0003f06300 */
[----:B------:R-:W-:Y:S05]  /*3d20*/  @!P0 BRA `(.L_x_2400) ;  /* 0x0000006400548947 */ /* 0x000fea0003800000 */
[----:B------:R-:W0:Y:S01]  /*3d30*/  S2R R8, SR_TID.X ;  /* 0x0000000000087919 */ /* 0x000e220000002100 */
[----:B------:R-:W-:Y:S01]  /*3d40*/  IADD3 R7, P0, R20, -0x1, RZ ;  /* 0xffffffff14077810 */ /* 0x000fe20007f1e0ff */
[----:B------:R-:W-:Y:S01]  /*3d50*/  BSSY B1, `(.L_x_2401) ;  /* 0x0000191000017945 */ /* 0x000fe20003800000 */
[----:B0-----:R-:W-:Y:S02]  /*3d60*/  ISETP.GE.AND P1, PT, R8, UR38, PT ;  /* 0x0000002608007c0c */ /* 0x001fe4000bf26270 */
[----:B------:R-:W-:-:S11]  /*3d70*/  IADD3.X R8, R21, -0x1, RZ, P0, !PT ;  /* 0xffffffff15087810 */ /* 0x000fd600007fe4ff */
[----:B------:R-:W-:Y:S05]  /*3d80*/  @P1 BRA `(.L_x_2402) ;  /* 0x0000001800341947 */ /* 0x000fea0003800000 */
[----:B------:R-:W0:Y:S01]  /*3d90*/  LDC.64 R10, c[0x0][0x238] ;  /* 0x00008e00ff0a7b82 */ /* 0x000e220000000a00 */
[----:B------:R-:W-:Y:S01]  /*3da0*/  ISETP.GE.U32.AND P0, PT, R7, 0x3, PT ;  /* 0x000000030700780c */ /* 0x000fe20003f06070 */
[----:B------:R-:W-:Y:S01]  /*3db0*/  ULDC.64 UR4, c[0x0][0x220] ;  /* 0x0000880000047ab9 */ /* 0x000fe20000000a00 */
[----:B------:R-:W-:Y:S01]  /*3dc0*/  LOP3.LUT R9, R20, 0x3, RZ, 0xc0, !PT ;  /* 0x0000000314097812 */ /* 0x000fe200078ec0ff */
[----:B-----5:R-:W-:Y:S01]  /*3dd0*/  IMAD R5, R23, UR4, RZ ;  /* 0x0000000417057c24 */ /* 0x020fe2000f8e02ff */
[----:B------:R-:W-:Y:S01]  /*3de0*/  ISETP.GE.U32.AND.EX P0, PT, R8, RZ, PT, P0 ;  /* 0x000000ff0800720c */ /* 0x000fe20003f06100 */
[----:B------:R-:W-:Y:S01]  /*3df0*/  IMAD.MOV.U32 R8, RZ, RZ, RZ ;  /* 0x000000ffff087224 */ /* 0x000fe200078e00ff */
[----:B------:R-:W-:Y:S01]  /*3e00*/  CS2R R6, SRZ ;  /* 0x0000000000067805 */ /* 0x000fe2000001ff00 */
[C---:B------:R-:W-:Y:S02]  /*3e10*/  IMAD R29, R22.reuse, UR5, R5 ;  /* 0x00000005161d7c24 */ /* 0x040fe4000f8e0205 */
[----:B------:R-:W-:-:S04]  /*3e20*/  IMAD.WIDE.U32 R22, R22, UR4, RZ ;  /* 0x0000000416167c25 */ /* 0x000fc8000f8e00ff */
[----:B------:R-:W-:Y:S02]  /*3e30*/  IMAD.MOV.U32 R5, RZ, RZ, RZ ;  /* 0x000000ffff057224 */ /* 0x000fe400078e00ff */
[----:B------:R-:W-:Y:S02]  /*3e40*/  IMAD.IADD R13, R23, 0x1, R29 ;  /* 0x00000001170d7824 */ /* 0x000fe400078e021d */
[----:B------:R-:W-:Y:S05]  /*3e50*/  @!P0 BRA `(.L_x_2403) ;  /* 0x0000001400108947 */ /* 0x000fea0003800000 */
        /* <DEDUP_REMOVED lines=21> */
.L_x_2406:
[----:B------:R-:W-:Y:S01]  /*3fb0*/  ULDC.64 UR4, c[0x0][0x230] ;  /* 0x00008c0000047ab9 */ /* 0x000fe20000000a00 */
[----:B------:R0:W2:Y:S01]  /*3fc0*/  LDG.E R32, desc[UR36][R28.64] ;  /* 0x000000241c207981 */ /* 0x0000a2000c1e1900 */
[----:B------:R-:W-:-:S04]  /*3fd0*/  LEA R10, P1, R8, UR4, 0x3 ;  /* 0x00000004080a7c11 */ /* 0x000fc8000f8218ff */
[----:B------:R-:W-:-:S05]  /*3fe0*/  LEA.HI.X R11, R8, UR5, R7, 0x3, P1 ;  /* 0x00000005080b7c11 */ /* 0x000fca00088f1c07 */
[----:B------:R-:W3:Y:S01]  /*3ff0*/  LDG.E.64 R30, desc[UR36][R10.64] ;  /* 0x000000240a1e7981 */ /* 0x000ee2000c1e1b00 */
[----:B0-----:R-:W-:Y:S01]  /*4000*/  IADD3 R28, P1, R28, R20, RZ ;  /* 0x000000141c1c7210 */ /* 0x001fe20007f3e0ff */
[----:B------:R-:W-:-:S04]  /*4010*/  IMAD.MOV.U32 R36, RZ, RZ, R5 ;  /* 0x000000ffff247224 */ /* 0x000fc800078e0005 */
[----:B------:R-:W-:-:S05]  /*4020*/  IMAD.X R29, R29, 0x1, R27, P1 ;  /* 0x000000011d1d7824 */ /* 0x000fca00008e061b */
[----:B------:R0:W4:Y:S01]  /*4030*/  LDG.E R5, desc[UR36][R28.64] ;  /* 0x000000241c057981 */ /* 0x000122000c1e1900 */
[----:B------:R-:W-:Y:S01]  /*4040*/  IMAD.MOV.U32 R37, RZ, RZ, R6 ;  /* 0x000000ffff257224 */ /* 0x000fe200078e0006 */
[----:B0-----:R-:W-:-:S05]  /*4050*/  IADD3 R28, P1, R28, R20, RZ ;  /* 0x000000141c1c7210 */ /* 0x001fca0007f3e0ff */
[----:B------:R-:W-:-:S05]  /*4060*/  IMAD.X R29, R29, 0x1, R27, P1 ;  /* 0x000000011d1d7824 */ /* 0x000fca00008e061b */
[----:B------:R0:W5:Y:S01]  /*4070*/  LDG.E R6, desc[UR36][R28.64] ;  /* 0x000000241c067981 */ /* 0x000162000c1e1900 */
[----:B--2---:R-:W-:Y:S01]  /*4080*/  SHF.R.S32.HI R34, RZ, 0x1f, R32 ;  /* 0x0000001fff227819 */ /* 0x004fe20000011420 */
[----:B---3--:R-:W-:-:S04]  /*4090*/  IMAD R31, R31, R32, RZ ;  /* 0x000000201f1f7224 */ /* 0x008fc800078e02ff */
[----:B------:R-:W-:Y:S02]  /*40a0*/  IMAD R31, R30, R34, R31 ;  /* 0x000000221e1f7224 */ /* 0x000fe400078e021f */
[----:B------:R-:W2:Y:S01]  /*40b0*/  LDG.E.64 R34, desc[UR36][R10.64+0x8] ;  /* 0x000008240a227981 */ /* 0x000ea2000c1e1b00 */
[----:B------:R-:W-:-:S04]  /*40c0*/  IMAD.WIDE.U32 R32, R32, R30, R36 ;  /* 0x0000001e20207225 */ /* 0x000fc800078e0024 */
[----:B------:R-:W-:Y:S02]  /*40d0*/  IMAD.IADD R31, R33, 0x1, R31 ;  /* 0x00000001211f7824 */ /* 0x000fe400078e021f */
[----:B------:R-:W-:Y:S02]  /*40e0*/  IMAD.MOV.U32 R30, RZ, RZ, R32 ;  /* 0x000000ffff1e7224 */ /* 0x000fe400078e0020 */
[----:B------:R-:W3:Y:S01]  /*40f0*/  LDG.E.64 R32, desc[UR36][R10.64+0x10] ;  /* 0x000010240a207981 */ /* 0x000ee2000c1e1b00 */
[----:B----4-:R-:W-:Y:S02]  /*4100*/  SHF.R.S32.HI R37, RZ, 0x1f, R5 ;  /* 0x0000001fff257819 */ /* 0x010fe40000011405 */
[----:B0-----:R-:W-:-:S05]  /*4110*/  IADD3 R28, P1, R28, R20, RZ ;  /* 0x000000141c1c7210 */ /* 0x001fca0007f3e0ff */
[----:B------:R-:W-:-:S05]  /*4120*/  IMAD.X R29, R29, 0x1, R27, P1 ;  /* 0x000000011d1d7824 */ /* 0x000fca00008e061b */
[----:B------:R0:W4:Y:S02]  /*4130*/  LDG.E R36, desc[UR36][R28.64] ;  /* 0x000000241c247981 */ /* 0x000124000c1e1900 */
[----:B0-----:R-:W-:-:S05]  /*4140*/  IADD3 R28, P1, R28, R20, RZ ;  /* 0x000000141c1c7210 */ /* 0x001fca0007f3e0ff */
[----:B------:R-:W-:Y:S02]  /*4150*/  IMAD.X R29, R29, 0x1, R27, P1 ;  /* 0x000000011d1d7824 */ /* 0x000fe400008e061b */
[----:B--2---:R-:W-:Y:S02]  /*4160*/  IMAD R35, R35, R5, RZ ;  /* 0x0000000523237224 */ /* 0x004fe400078e02ff */
[----:B------:R-:W-:-:S04]  /*4170*/  IMAD.WIDE.U32 R30, R5, R34, R30 ;  /* 0x00000022051e7225 */ /* 0x000fc800078e001e */
[----:B------:R-:W-:-:S04]  /*4180*/  IMAD R35, R34, R37, R35 ;  /* 0x0000002522237224 */ /* 0x000fc800078e0223 */
[----:B------:R-:W-:Y:S02]  /*4190*/  IMAD.IADD R31, R31, 0x1, R35 ;  /* 0x000000011f1f7824 */ /* 0x000fe400078e0223 */
[----:B------:R-:W2:Y:S01]  /*41a0*/  LDG.E.64 R34, desc[UR36][R10.64+0x18] ;  /* 0x000018240a227981 */ /* 0x000ea2000c1e1b00 */
[----:B-----5:R-:W-:Y:S01]  /*41b0*/  SHF.R.S32.HI R5, RZ, 0x1f, R6 ;  /* 0x0000001fff057819 */ /* 0x020fe20000011406 */
[----:B---3--:R-:W-:Y:S02]  /*41c0*/  IMAD R33, R33, R6, RZ ;  /* 0x0000000621217224 */ /* 0x008fe400078e02ff */
[----:B------:R-:W-:Y:S02]  /*41d0*/  IMAD.WIDE.U32 R30, R6, R32, R30 ;  /* 0x00000020061e7225 */ /* 0x000fe400078e001e */
[----:B------:R0:W3:Y:S02]  /*41e0*/  LDG.E R6, desc[UR36][R28.64] ;  /* 0x000000241c067981 */ /* 0x0000e4000c1e1900 */
[----:B------:R-:W-:-:S02]  /*41f0*/  IMAD R5, R32, R5, R33 ;  /* 0x0000000520057224 */ /* 0x000fc400078e0221 */
[----:B------:R-:W3:Y:S02]  /*4200*/  LDG.E.64 R32, desc[UR36][R10.64+0x20] ;  /* 0x000020240a207981 */ /* 0x000ee4000c1e1b00 */
[----:B------:R-:W-:Y:S01]  /*4210*/  IMAD.IADD R31, R31, 0x1, R5 ;  /* 0x000000011f1f7824 */ /* 0x000fe200078e0205 */
[----:B0-----:R-:W-:Y:S02]  /*4220*/  IADD3 R28, P1, R28, R20, RZ ;  /* 0x000000141c1c7210 */ /* 0x001fe40007f3e0ff */
[----:B----4-:R-:W-:-:S03]  /*4230*/  SHF.R.S32.HI R5, RZ, 0x1f, R36 ;  /* 0x0000001fff057819 */ /* 0x010fc60000011424 */
[----:B------:R-:W-:Y:S02]  /*4240*/  IMAD.X R29, R29, 0x1, R27, P1 ;  /* 0x000000011d1d7824 */ /* 0x000fe400008e061b */
[----:B--2---:R-:W-:Y:S02]  /*4250*/  IMAD R35, R35, R36, RZ ;  /* 0x0000002423237224 */ /* 0x004fe400078e02ff */
[----:B------:R-:W-:Y:S02]  /*4260*/  IMAD.WIDE.U32 R30, R36, R34, R30 ;  /* 0x00000022241e7225 */ /* 0x000fe400078e001e */
[----:B------:R0:W2:Y:S02]  /*4270*/  LDG.E R36, desc[UR36][R28.64] ;  /* 0x000000241c247981 */ /* 0x0000a4000c1e1900 */
[----:B------:R-:W-:Y:S02]  /*4280*/  IMAD R5, R34, R5, R35 ;  /* 0x0000000522057224 */ /* 0x000fe400078e0223 */
[----:B------:R-:W4:Y:S02]  /*4290*/  LDG.E.64 R34, desc[UR36][R10.64+0x28] ;  /* 0x000028240a227981 */ /* 0x000f24000c1e1b00 */
[----:B------:R-:W-:Y:S01]  /*42a0*/  IMAD.IADD R31, R31, 0x1, R5 ;  /* 0x000000011f1f7824 */ /* 0x000fe200078e0205 */
[----:B0-----:R-:W-:Y:S01]  /*42b0*/  IADD3 R28, P1, R28, R20, RZ ;  /* 0x000000141c1c7210 */ /* 0x001fe20007f3e0ff */
[----:B---3--:R-:W-:Y:S01]  /*42c0*/  IMAD R33, R33, R6, RZ ;  /* 0x0000000621217224 */ /* 0x008fe200078e02ff */
[----:B------:R-:W-:-:S03]  /*42d0*/  SHF.R.S32.HI R5, RZ, 0x1f, R6 ;  /* 0x0000001fff057819 */ /* 0x000fc60000011406 */
[----:B------:R-:W-:Y:S02]  /*42e0*/  IMAD.X R29, R29, 0x1, R27, P1 ;  /* 0x000000011d1d7824 */ /* 0x000fe400008e061b */
[----:B------:R-:W-:Y:S02]  /*42f0*/  IMAD R5, R32, R5, R33 ;  /* 0x0000000520057224 */ /* 0x000fe400078e0221 */
[----:B------:R-:W-:Y:S02]  /*4300*/  IMAD.WIDE.U32 R30, R6, R32, R30 ;  /* 0x00000020061e7225 */ /* 0x000fe400078e001e */
[----:B------:R0:W3:Y:S04]  /*4310*/  LDG.E R6, desc[UR36][R28.64] ;  /* 0x000000241c067981 */ /* 0x0000e8000c1e1900 */
[----:B------:R-:W5:Y:S01]  /*4320*/  LDG.E.64 R32, desc[UR36][R10.64+0x30] ;  /* 0x000030240a207981 */ /* 0x000f62000c1e1b00 */
[----:B------:R-:W-:Y:S01]  /*4330*/  IMAD.IADD R31, R31, 0x1, R5 ;  /* 0x000000011f1f7824 */ /* 0x000fe200078e0205 */
[----:B0-----:R-:W-:-:S05]  /*4340*/  IADD3 R28, P1, R28, R20, RZ ;  /* 0x000000141c1c7210 */ /* 0x001fca0007f3e0ff */
[----:B------:R-:W-:Y:S01]  /*4350*/  IMAD.X R29, R29, 0x1, R27, P1 ;  /* 0x000000011d1d7824 */ /* 0x000fe200008e061b */
[----:B--2---:R-:W-:Y:S01]  /*4360*/  SHF.R.S32.HI R5, RZ, 0x1f, R36 ;  /* 0x0000001fff057819 */ /* 0x004fe20000011424 */
[----:B----4-:R-:W-:Y:S02]  /*4370*/  IMAD R35, R35, R36, RZ ;  /* 0x0000002423237224 */ /* 0x010fe400078e02ff */
[----:B------:R-:W-:Y:S02]  /*4380*/  IMAD.WIDE.U32 R30, R36, R34, R30 ;  /* 0x00000022241e7225 */ /* 0x000fe400078e001e */
[----:B------:R0:W2:Y:S02]  /*4390*/  LDG.E R36, desc[UR36][R28.64] ;  /* 0x000000241c247981 */ /* 0x0000a4000c1e1900 */
[----:B------:R-:W-:Y:S02]  /*43a0*/  IMAD R5, R34, R5, R35 ;  /* 0x0000000522057224 */ /* 0x000fe400078e0223 */
[----:B------:R-:W4:Y:S02]  /*43b0*/  LDG.E.64 R34, desc[UR36][R10.64+0x38] ;  /* 0x000038240a227981 */ /* 0x000f24000c1e1b00 */
[----:B------:R-:W-:Y:S01]  /*43c0*/  IMAD.IADD R31, R31, 0x1, R5 ;  /* 0x000000011f1f7824 */ /* 0x000fe200078e0205 */
[----:B0-----:R-:W-:-:S02]  /*43d0*/  IADD3 R28, P1, R28, R20, RZ ;  /* 0x000000141c1c7210 */ /* 0x001fc40007f3e0ff */
[----:B---3--:R-:W-:-:S03]  /*43e0*/  SHF.R.S32.HI R5, RZ, 0x1f, R6 ;  /* 0x0000001fff057819 */ /* 0x008fc60000011406 */
[----:B------:R-:W-:Y:S02]  /*43f0*/  IMAD.X R29, R29, 0x1, R27, P1 ;  /* 0x000000011d1d7824 */ /* 0x000fe400008e061b */
[----:B-----5:R-:W-:Y:S02]  /*4400*/  IMAD R33, R33, R6, RZ ;  /* 0x0000000621217224 */ /* 0x020fe400078e02ff */
[----:B------:R-:W-:Y:S02]  /*4410*/  IMAD.WIDE.U32 R30, R6, R32, R30 ;  /* 0x00000020061e7225 */ /* 0x000fe400078e001e */
[----:B------:R0:W3:Y:S02]  /*4420*/  LDG.E R6, desc[UR36][R28.64] ;  /* 0x000000241c067981 */ /* 0x0000e4000c1e1900 */
[----:B------:R-:W-:Y:S02]  /*4430*/  IMAD R5, R32, R5, R33 ;  /* 0x0000000520057224 */ /* 0x000fe400078e0221 */
[----:B------:R-:W5:Y:S02]  /*4440*/  LDG.E.64 R32, desc[UR36][R10.64+0x40] ;  /* 0x000040240a207981 */ /* 0x000f64000c1e1b00 */
        /* <DEDUP_REMOVED lines=17> */
[----:B------:R-:W5:Y:S01]  /*4560*/  LDG.E.64 R32, desc[UR36][R10.64+0x50] ;  /* 0x000050240a207981 */ /* 0x000f62000c1e1b00 */
[----:B0-----:R-:W-:Y:S01]  /*4570*/  IADD3 R28, P1, R28, R20, RZ ;  /* 0x000000141c1c7210 */ /* 0x001fe20007f3e0ff */
[----:B------:R-:W-:-:S04]  /*4580*/  IMAD.IADD R31, R31, 0x1, R5 ;  /* 0x000000011f1f7824 */ /* 0x000fc800078e0205 */
        /* <DEDUP_REMOVED lines=27> */
[----:B---3--:R-:W-:Y:S01]  /*4740*/  SHF.R.S32.HI R5, RZ, 0x1f, R6 ;  /* 0x0000001fff057819 */ /* 0x008fe20000011406 */
[----:B-----5:R-:W-:Y:S02]  /*4750*/  IMAD R33, R33, R6, RZ ;  /* 0x0000000621217224 */ /* 0x020fe400078e02ff */
[----:B------:R-:W-:-:S04]  /*4760*/  IMAD.WIDE.U32 R30, R6, R32, R30 ;  /* 0x00000020061e7225 */ /* 0x000fc800078e001e */
[----:B------:R-:W-:Y:S02]  /*4770*/  IMAD R5, R32, R5, R33 ;  /* 0x0000000520057224 */ /* 0x000fe400078e0221 */
[----:B------:R-:W-:Y:S01]  /*4780*/  IMAD.X R29, R29, 0x1, R27, P1 ;  /* 0x000000011d1d7824 */ /* 0x000fe200008e061b */
[----:B------:R-:W3:Y:S01]  /*4790*/  LDG.E.64 R32, desc[UR36][R10.64+0x70] ;  /* 0x000070240a207981 */ /* 0x000ee2000c1e1b00 */
[----:B------:R-:W-:-:S03]  /*47a0*/  IMAD.IADD R31, R31, 0x1, R5 ;  /* 0x000000011f1f7824 */ /* 0x000fc600078e0205 */
[----:B------:R0:W3:Y:S04]  /*47b0*/  LDG.E R5, desc[UR36][R28.64] ;  /* 0x000000241c057981 */ /* 0x0000e8000c1e1900 */
[----:B------:R-:W5:Y:S01]  /*47c0*/  LDG.E.64 R10, desc[UR36][R10.64+0x78] ;  /* 0x000078240a0a7981 */ /* 0x000f62000c1e1b00 */
[----:B0-----:R-:W-:-:S05]  /*47d0*/  IADD3 R28, P1, R28, R20, RZ ;  /* 0x000000141c1c7210 */ /* 0x001fca0007f3e0ff */
[----:B------:R-:W-:Y:S01]  /*47e0*/  IMAD.X R29, R29, 0x1, R27, P1 ;  /* 0x000000011d1d7824 */ /* 0x000fe200008e061b */
[----:B--2---:R-:W-:Y:S01]  /*47f0*/  SHF.R.S32.HI R37, RZ, 0x1f, R36 ;  /* 0x0000001fff257819 */ /* 0x004fe20000011424 */
[----:B----4-:R-:W-:Y:S02]  /*4800*/  IMAD R6, R35, R36, RZ ;  /* 0x0000002423067224 */ /* 0x010fe400078e02ff */
[----:B------:R-:W-:-:S04]  /*4810*/  IMAD.WIDE.U32 R30, R36, R34, R30 ;  /* 0x00000022241e7225 */ /* 0x000fc800078e001e */
[----:B------:R-:W-:-:S04]  /*4820*/  IMAD R6, R34, R37, R6 ;  /* 0x0000002522067224 */ /* 0x000fc800078e0206 */
[----:B------:R-:W-:Y:S02]  /*4830*/  IMAD.IADD R31, R31, 0x1, R6 ;  /* 0x000000011f1f7824 */ /* 0x000fe400078e0206 */
[----:B---3--:R-:W-:Y:S02]  /*4840*/  IMAD R6, R33, R5, RZ ;  /* 0x0000000521067224 */ /* 0x008fe400078e02ff */
[----:B------:R0:W2:Y:S01]  /*4850*/  LDG.E R33, desc[UR36][R28.64] ;  /* 0x000000241c217981 */ /* 0x0000a2000c1e1900 */
[----:B------:R-:W-:Y:S02]  /*4860*/  IADD3 R9, P1, R9, -0x10, RZ ;  /* 0xfffffff009097810 */ /* 0x000fe40007f3e0ff */
[----:B------:R-:W-:Y:S02]  /*4870*/  SHF.R.S32.HI R35, RZ, 0x1f, R5 ;  /* 0x0000001fff237819 */ /* 0x000fe40000011405 */
[----:B------:R-:W-:Y:S02]  /*4880*/  IADD3.X R15, R15, -0x1, RZ, P1, !PT ;  /* 0xffffffff0f0f7810 */ /* 0x000fe40000ffe4ff */
[----:B------:R-:W-:Y:S01]  /*4890*/  ISETP.GT.U32.AND P1, PT, R9, 0xc, PT ;  /* 0x0000000c0900780c */ /* 0x000fe20003f24070 */
[----:B------:R-:W-:-:S03]  /*48a0*/  IMAD R6, R32, R35, R6 ;  /* 0x0000002320067224 */ /* 0x000fc600078e0206 */
[----:B------:R-:W-:Y:S01]  /*48b0*/  ISETP.GT.AND.EX P1, PT, R15, RZ, PT, P1 ;  /* 0x000000ff0f00720c */ /* 0x000fe20003f24310 */
[----:B------:R-:W-:-:S04]  /*48c0*/  IMAD.WIDE.U32 R30, R5, R32, R30 ;  /* 0x00000020051e7225 */ /* 0x000fc800078e001e */
[----:B------:R-:W-:Y:S01]  /*48d0*/  IMAD.IADD R31, R31, 0x1, R6 ;  /* 0x000000011f1f7824 */ /* 0x000fe200078e0206 */
[----:B------:R-:W-:Y:S02]  /*48e0*/  IADD3 R8, P3, R8, 0x10, RZ ;  /* 0x0000001008087810 */ /* 0x000fe40007f7e0ff */
[----:B0-----:R-:W-:-:S03]  /*48f0*/  IADD3 R28, P2, R28, R20, RZ ;  /* 0x000000141c1c7210 */ /* 0x001fc60007f5e0ff */
[----:B------:R-:W-:Y:S02]  /*4900*/  IMAD.X R7, RZ, RZ, R7, P3 ;  /* 0x000000ffff077224 */ /* 0x000fe400018e0607 */
[----:B------:R-:W-:Y:S01]  /*4910*/  IMAD.X R29, R29, 0x1, R27, P2 ;  /* 0x000000011d1d7824 */ /* 0x000fe200010e061b */
[----:B--2---:R-:W-:Y:S01]  /*4920*/  SHF.R.S32.HI R5, RZ, 0x1f, R33 ;  /* 0x0000001fff057819 */ /* 0x004fe20000011421 */
[----:B-----5:R-:W-:-:S04]  /*4930*/  IMAD R32, R11, R33, RZ ;  /* 0x000000210b207224 */ /* 0x020fc800078e02ff */
[----:B------:R-:W-:Y:S02]  /*4940*/  IMAD R5, R10, R5, R32 ;  /* 0x000000050a057224 */ /* 0x000fe400078e0220 */
[----:B------:R-:W-:-:S04]  /*4950*/  IMAD.WIDE.U32 R10, R33, R10, R30 ;  /* 0x0000000a210a7225 */ /* 0x000fc800078e001e */
[----:B------:R-:W-:Y:S02]  /*4960*/  IMAD.IADD R6, R11, 0x1, R5 ;  /* 0x000000010b067824 */ /* 0x000fe400078e0205 */
[----:B------:R-:W-:Y:S01]  /*4970*/  IMAD.MOV.U32 R5, RZ, RZ, R10 ;  /* 0x000000ffff057224 */ /* 0x000fe200078e000a */
[----:B------:R-:W-:Y:S06]  /*4980*/  @P1 BRA `(.L_x_2406) ;  /* 0xfffffff400881947 */ /* 0x000fec000383ffff */
[----:B------:R-:W-:Y:S05]  /*4990*/  BSYNC B2 ;  /* 0x0000000000027941 */ /* 0x000fea0003800000 */
.L_x_2405:
        /* <DEDUP_REMOVED lines=9> */
[----:B------:R-:W2:Y:S04]  /*4a30*/  LDG.E R34, desc[UR36][R10.64] ;  /* 0x000000240a227981 */ /* 0x000ea8000c1e1900 */
[----:B------:R-:W3:Y:S01]  /*4a40*/  LDG.E.64 R10, desc[UR36][R30.64] ;  /* 0x000000241e0a7981 */ /* 0x000ee2000c1e1b00 */
[----:B------:R-:W-:Y:S01]  /*4a50*/  IADD3 R28, P0, R28, R20, RZ ;  /* 0x000000141c1c7210 */ /* 0x000fe20007f1e0ff */
[----:B------:R-:W-:Y:S02]  /*4a60*/  IMAD.MOV.U32 R36, RZ, RZ, R5 ;  /* 0x000000ffff247224 */ /* 0x000fe400078e0005 */
[----:B------:R-:W-:-:S02]  /*4a70*/  IMAD.MOV.U32 R37, RZ, RZ, R6 ;  /* 0x000000ffff257224 */ /* 0x000fc400078e0006 */
[----:B------:R-:W-:-:S05]  /*4a80*/  IMAD.X R29, R29, 0x1, R27, P0 ;  /* 0x000000011d1d7824 */ /* 0x000fca00000e061b */
[----:B------:R-:W4:Y:S01]  /*4a90*/  LDG.E R5, desc[UR36][R28.64] ;  /* 0x000000241c057981 */ /* 0x000f22000c1e1900 */
[----:B--2---:R-:W-:Y:S01]  /*4aa0*/  SHF.R.S32.HI R32, RZ, 0x1f, R34 ;  /* 0x0000001fff207819 */ /* 0x004fe20000011422 */
[----:B---3--:R-:W-:Y:S02]  /*4ab0*/  IMAD R11, R11, R34, RZ ;  /* 0x000000220b0b7224 */ /* 0x008fe400078e02ff */
[----:B------:R-:W-:Y:S02]  /*4ac0*/  IMAD.WIDE.U32 R34, R34, R10, R36 ;  /* 0x0000000a22227225 */ /* 0x000fe400078e0024 */
[----:B------:R-:W2:Y:S02]  /*4ad0*/  LDG.E.64 R36, desc[UR36][R30.64+0x8] ;  /* 0x000008241e247981 */ /* 0x000ea4000c1e1b00 */
[----:B------:R-:W-:Y:S01]  /*4ae0*/  IMAD R33, R10, R32, R11 ;  /* 0x000000200a217224 */ /* 0x000fe200078e020b */
[----:B------:R-:W-:-:S05]  /*4af0*/  IADD3 R10, P0, R28, R20, RZ ;  /* 0x000000141c0a7210 */ /* 0x000fca0007f1e0ff */
[----:B------:R-:W-:Y:S02]  /*4b00*/  IMAD.X R11, R29, 0x1, R27, P0 ;  /* 0x000000011d0b7824 */ /* 0x000fe400000e061b */
[----:B------:R-:W-:Y:S02]  /*4b10*/  IMAD.IADD R35, R35, 0x1, R33 ;  /* 0x0000000123237824 */ /* 0x000fe400078e0221 */
[----:B------:R-:W3:Y:S04]  /*4b20*/  LDG.E.64 R32, desc[UR36][R30.64+0x10] ;  /* 0x000010241e207981 */ /* 0x000ee8000c1e1b00 */
[----:B------:R0:W3:Y:S01]  /*4b30*/  LDG.E R6, desc[UR36][R10.64] ;  /* 0x000000240a067981 */ /* 0x0000e2000c1e1900 */
[----:B----4-:R-:W-:Y:S02]  /*4b40*/  SHF.R.S32.HI R29, RZ, 0x1f, R5 ;  /* 0x0000001fff1d7819 */ /* 0x010fe40000011405 */
[----:B0-----:R-:W-:-:S05]  /*4b50*/  IADD3 R10, P0, R10, R20, RZ ;  /* 0x000000140a0a7210 */ /* 0x001fca0007f1e0ff */
[----:B------:R-:W-:Y:S02]  /*4b60*/  IMAD.X R11, R11, 0x1, R27, P0 ;  /* 0x000000010b0b7824 */ /* 0x000fe400000e061b */
[----:B--2---:R-:W-:Y:S02]  /*4b70*/  IMAD R37, R37, R5, RZ ;  /* 0x0000000525257224 */ /* 0x004fe400078e02ff */
[----:B------:R-:W-:-:S04]  /*4b80*/  IMAD.WIDE.U32 R34, R5, R36, R34 ;  /* 0x0000002405227225 */ /* 0x000fc800078e0022 */
[----:B------:R-:W-:Y:S02]  /*4b90*/  IMAD R28, R36, R29, R37 ;  /* 0x0000001d241c7224 */ /* 0x000fe400078e0225 */
[----:B------:R0:W2:Y:S02]  /*4ba0*/  LDG.E R36, desc[UR36][R10.64] ;  /* 0x000000240a247981 */ /* 0x0000a4000c1e1900 */
[----:B------:R-:W-:Y:S02]  /*4bb0*/  IMAD.IADD R29, R35, 0x1, R28 ;  /* 0x00000001231d7824 */ /* 0x000fe400078e021c */
[----:B------:R-:W-:Y:S02]  /*4bc0*/  IMAD.MOV.U32 R28, RZ, RZ, R34 ;  /* 0x000000ffff1c7224 */ /* 0x000fe400078e0022 */
[----:B------:R-:W4:Y:S01]  /*4bd0*/  LDG.E.64 R34, desc[UR36][R30.64+0x18] ;  /* 0x000018241e227981 */ /* 0x000f22000c1e1b00 */
[----:B0-----:R-:W-:Y:S01]  /*4be0*/  IADD3 R10, P0, R10, R20, RZ ;  /* 0x000000140a0a7210 */ /* 0x001fe20007f1e0ff */
[----:B---3--:R-:W-:Y:S01]  /*4bf0*/  IMAD R33, R33, R6, RZ ;  /* 0x0000000621217224 */ /* 0x008fe200078e02ff */
[----:B------:R-:W-:-:S03]  /*4c00*/  SHF.R.S32.HI R5, RZ, 0x1f, R6 ;  /* 0x0000001fff057819 */ /* 0x000fc60000011406 */
[----:B------:R-:W-:Y:S02]  /*4c10*/  IMAD.X R11, R11, 0x1, R27, P0 ;  /* 0x000000010b0b7824 */ /* 0x000fe400000e061b */
[----:B------:R-:W-:-:S03]  /*4c20*/  IMAD.WIDE.U32 R28, R6, R32, R28 ;  /* 0x00000020061c7225 */ /* 0x000fc600078e001c */
[----:B------:R0:W3:Y:S01]  /*4c30*/  LDG.E R6, desc[UR36][R10.64] ;  /* 0x000000240a067981 */ /* 0x0000e2000c1e1900 */
[----:B------:R-:W-:-:S03]  /*4c40*/  IMAD R5, R32, R5, R33 ;  /* 0x0000000520057224 */ /* 0x000fc600078e0221 */
        /* <DEDUP_REMOVED lines=11> */
[----:B---3--:R-:W-:-:S02]  /*4d00*/  SHF.R.S32.HI R5, RZ, 0x1f, R6 ;  /* 0x0000001fff057819 */ /* 0x008fc40000011406 */
[----:B0-----:R-:W-:Y:S01]  /*4d10*/  IADD3 R10, P0, R10, R20, RZ ;  /* 0x000000140a0a7210 */ /* 0x001fe20007f1e0ff */
        /* <DEDUP_REMOVED lines=16> */
[----:B------:R-:W2:Y:S01]  /*4e20*/  LDG.E R33, desc[UR36][R10.64] ;  /* 0x000000240a217981 */ /* 0x000ea2000c1e1900 */
[----:B------:R-:W-:Y:S01]  /*4e30*/  SHF.R.S32.HI R35, RZ, 0x1f, R5 ;  /* 0x0000001fff237819 */ /* 0x000fe20000011405 */
[----:B------:R-:W-:-:S04]  /*4e40*/  IMAD.WIDE.U32 R28, R5, R32, R28 ;  /* 0x00000020051c7225 */ /* 0x000fc800078e001c */
[----:B------:R-:W-:-:S04]  /*4e50*/  IMAD R6, R32, R35, R6 ;  /* 0x0000002320067224 */ /* 0x000fc800078e0206 */
[----:B------:R-:W-:Y:S01]  /*4e60*/  IMAD.IADD R29, R29, 0x1, R6 ;  /* 0x000000011d1d7824 */ /* 0x000fe200078e0206 */
[----:B------:R-:W-:Y:S02]  /*4e70*/  IADD3 R8, P2, R8, 0x8, RZ ;  /* 0x0000000808087810 */ /* 0x000fe40007f5e0ff */
[----:B------:R-:W-:Y:S02]  /*4e80*/  IADD3 R9, P3, R9, -0x8, RZ ;  /* 0xfffffff809097810 */ /* 0x000fe40007f7e0ff */
[----:B------:R-:W-:Y:S01]  /*4e90*/  PLOP3.LUT P0, PT, PT, PT, PT, 0x8, 0x0 ;  /* 0x000000000000781c */ /* 0x000fe20003f0e170 */
[----:B------:R-:W-:Y:S01]  /*4ea0*/  IMAD.X R7, RZ, RZ, R7, P2 ;  /* 0x000000ffff077224 */ /* 0x000fe200010e0607 */
[----:B------:R-:W-:Y:S02]  /*4eb0*/  IADD3.X R15, R15, -0x1, RZ, P3, !PT ;  /* 0xffffffff0f0f7810 */ /* 0x000fe40001ffe4ff */
[----:B--2---:R-:W-:Y:S01]  /*4ec0*/  SHF.R.S32.HI R5, RZ, 0x1f, R33 ;  /* 0x0000001fff057819 */ /* 0x004fe20000011421 */
[----:B-----5:R-:W-:-:S04]  /*4ed0*/  IMAD R32, R31, R33, RZ ;  /* 0x000000211f207224 */ /* 0x020fc800078e02ff */
[----:B------:R-:W-:Y:S02]  /*4ee0*/  IMAD R5, R30, R5, R32 ;  /* 0x000000051e057224 */ /* 0x000fe400078e0220 */
[----:B------:R-:W-:Y:S01]  /*4ef0*/  IMAD.WIDE.U32 R30, R33, R30, R28 ;  /* 0x0000001e211e7225 */ /* 0x000fe200078e001c */
[----:B------:R-:W-:-:S03]  /*4f00*/  IADD3 R28, P1, R10, R20, RZ ;  /* 0x000000140a1c7210 */ /* 0x000fc60007f3e0ff */
[----:B------:R-:W-:Y:S02]  /*4f10*/  IMAD.IADD R6, R31, 0x1, R5 ;  /* 0x000000011f067824 */ /* 0x000fe400078e0205 */
[----:B------:R-:W-:Y:S02]  /*4f20*/  IMAD.MOV.U32 R5, RZ, RZ, R30 ;  /* 0x000000ffff057224 */ /* 0x000fe400078e001e */
[----:B------:R-:W-:-:S07]  /*4f30*/  IMAD.X R29, R11, 0x1, R27, P1 ;  /* 0x000000010b1d7824 */ /* 0x000fce00008e061b */
.L_x_2408:
[----:B------:R-:W-:Y:S05]  /*4f40*/  BSYNC B2 ;  /* 0x0000000000027941 */ /* 0x000fea0003800000 */
.L_x_2407:
[----:B------:R-:W-:-:S04]  /*4f50*/  ISETP.NE.U32.AND P1, PT, R9, RZ, PT ;  /* 0x000000ff0900720c */ /* 0x000fc80003f25070 */
[----:B------:R-:W-:-:S13]  /*4f60*/  ISETP.NE.OR.EX P0, PT, R15, RZ, P0, P1 ;  /* 0x000000ff0f00720c */ /* 0x000fda0000705710 */
[----:B------:R-:W-:Y:S05]  /*4f70*/  @!P0 BRA `(.L_x_2409) ;  /* 0x0000000000c48947 */ /* 0x000fea0003800000 */
.L_x_2404:
[----:B------:R-:W-:Y:S01]  /*4f80*/  ULDC.64 UR4, c[0x0][0x230] ;  /* 0x00008c0000047ab9 */ /* 0x000fe20000000a00 */
[----:B------:R0:W2:Y:S01]  /*4f90*/  LDG.E R35, desc[UR36][R28.64] ;  /* 0x000000241c237981 */ /* 0x0000a2000c1e1900 */
[----:B------:R-:W-:-:S04]  /*4fa0*/  LEA R10, P0, R8, UR4, 0x3 ;  /* 0x00000004080a7c11 */ /* 0x000fc8000f8018ff */
[----:B------:R-:W-:-:S05]  /*4fb0*/  LEA.HI.X R11, R8, UR5, R7, 0x3, P0 ;  /* 0x00000005080b7c11 */ /* 0x000fca00080f1c07 */
[----:B------:R-:W3:Y:S01]  /*4fc0*/  LDG.E.64 R32, desc[UR36][R10.64] ;  /* 0x000000240a207981 */ /* 0x000ee2000c1e1b00 */
[----:B0-----:R-:W-:Y:S01]  /*4fd0*/  IADD3 R28, P0, R28, R20, RZ ;  /* 0x000000141c1c7210 */ /* 0x001fe20007f1e0ff */
[----:B------:R-:W-:-:S04]  /*4fe0*/  IMAD.MOV.U32 R31, RZ, RZ, R6 ;  /* 0x000000ffff1f7224 */ /* 0x000fc800078e0006 */
[----:B------:R-:W-:Y:S02]  /*4ff0*/  IMAD.X R29, R29, 0x1, R27, P0 ;  /* 0x000000011d1d7824 */ /* 0x000fe400000e061b */
[----:B------:R-:W-:-:S03]  /*5000*/  IMAD.MOV.U32 R30, RZ, RZ, R5 ;  /* 0x000000ffff1e7224 */ /* 0x000fc600078e0005 */
[----:B------:R0:W4:Y:S02]  /*5010*/  LDG.E R6, desc[UR36][R28.64] ;  /* 0x000000241c067981 */ /* 0x000124000c1e1900 */
[----:B0-----:R-:W-:-:S05]  /*5020*/  IADD3 R28, P0, R28, R20, RZ ;  /* 0x000000141c1c7210 */ /* 0x001fca0007f1e0ff */
[----:B------:R-:W-:-:S05]  /*5030*/  IMAD.X R29, R29, 0x1, R27, P0 ;  /* 0x000000011d1d7824 */ /* 0x000fca00000e061b */
[----:B------:R0:W5:Y:S01]  /*5040*/  LDG.E R5, desc[UR36][R28.64] ;  /* 0x000000241c057981 */ /* 0x000162000c1e1900 */
[----:B--2---:R-:W-:Y:S01]  /*5050*/  SHF.R.S32.HI R34, RZ, 0x1f, R35 ;  /* 0x0000001fff227819 */ /* 0x004fe20000011423 */
[----:B---3--:R-:W-:Y:S02]  /*5060*/  IMAD R33, R33, R35, RZ ;  /* 0x0000002321217224 */ /* 0x008fe400078e02ff */
[----:B------:R-:W-:-:S04]  /*5070*/  IMAD.WIDE.U32 R30, R35, R32, R30 ;  /* 0x00000020231e7225 */ /* 0x000fc800078e001e */
[----:B------:R-:W-:Y:S02]  /*5080*/  IMAD R33, R32, R34, R33 ;  /* 0x0000002220217224 */ /* 0x000fe400078e0221 */
[----:B------:R-:W2:Y:S02]  /*5090*/  LDG.E.64 R34, desc[UR36][R10.64+0x8] ;  /* 0x000008240a227981 */ /* 0x000ea4000c1e1b00 */
[----:B------:R-:W-:Y:S02]  /*50a0*/  IMAD.IADD R31, R31, 0x1, R33 ;  /* 0x000000011f1f7824 */ /* 0x000fe400078e0221 */
[----:B------:R-:W5:Y:S01]  /*50b0*/  LDG.E.64 R32, desc[UR36][R10.64+0x10] ;  /* 0x000010240a207981 */ /* 0x000f62000c1e1b00 */
[----:B0-----:R-:W-:Y:S02]  /*50c0*/  IADD3 R28, P0, R28, R20, RZ ;  /* 0x000000141c1c7210 */ /* 0x001fe40007f1e0ff */
[----:B----4-:R-:W-:-:S03]  /*50d0*/  SHF.R.S32.HI R37, RZ, 0x1f, R6 ;  /* 0x0000001fff257819 */ /* 0x010fc60000011406 */
[----:B------:R-:W-:Y:S01]  /*50e0*/  IMAD.X R29, R29, 0x1, R27, P0 ;  /* 0x000000011d1d7824 */ /* 0x000fe200000e061b */
[----:B------:R-:W3:Y:S01]  /*50f0*/  LDG.E.64 R10, desc[UR36][R10.64+0x18] ;  /* 0x000018240a0a7981 */ /* 0x000ee2000c1e1b00 */
[----:B--2---:R-:W-:Y:S02]  /*5100*/  IMAD R35, R35, R6, RZ ;  /* 0x0000000623237224 */ /* 0x004fe400078e02ff */
[----:B------:R-:W-:-:S04]  /*5110*/  IMAD.WIDE.U32 R30, R6, R34, R30 ;  /* 0x00000022061e7225 */ /* 0x000fc800078e001e */
[----:B-----5:R-:W-:Y:S02]  /*5120*/  IMAD R6, R33, R5, RZ ;  /* 0x0000000521067224 */ /* 0x020fe400078e02ff */
[----:B------:R0:W2:Y:S01]  /*5130*/  LDG.E R33, desc[UR36][R28.64] ;  /* 0x000000241c217981 */ /* 0x0000a2000c1e1900 */
[----:B------:R-:W-:Y:S01]  /*5140*/  IADD3 R9, P0, R9, -0x4, RZ ;  /* 0xfffffffc09097810 */ /* 0x000fe20007f1e0ff */
[----:B------:R-:W-:-:S03]  /*5150*/  IMAD R35, R34, R37, R35 ;  /* 0x0000002522237224 */ /* 0x000fc600078e0223 */
[----:B------:R-:W-:Y:S01]  /*5160*/  IADD3.X R15, R15, -0x1, RZ, P0, !PT ;  /* 0xffffffff0f0f7810 */ /* 0x000fe200007fe4ff */
[----:B------:R-:W-:Y:S01]  /*5170*/  IMAD.IADD R31, R31, 0x1, R35 ;  /* 0x000000011f1f7824 */ /* 0x000fe200078e0223 */
[----:B------:R-:W-:Y:S02]  /*5180*/  ISETP.NE.U32.AND P0, PT, R9, RZ, PT ;  /* 0x000000ff0900720c */ /* 0x000fe40003f05070 */
[----:B------:R-:W-:Y:S02]  /*5190*/  SHF.R.S32.HI R35, RZ, 0x1f, R5 ;  /* 0x0000001fff237819 */ /* 0x000fe40000011405 */
[----:B------:R-:W-:Y:S01]  /*51a0*/  ISETP.NE.AND.EX P0, PT, R15, RZ, PT, P0 ;  /* 0x000000ff0f00720c */ /* 0x000fe20003f05300 */
[----:B------:R-:W-:-:S04]  /*51b0*/  IMAD.WIDE.U32 R30, R5, R32, R30 ;  /* 0x00000020051e7225 */ /* 0x000fc800078e001e */
[----:B------:R-:W-:-:S04]  /*51c0*/  IMAD R6, R32, R35, R6 ;  /* 0x0000002320067224 */ /* 0x000fc800078e0206 */
[----:B------:R-:W-:Y:S01]  /*51d0*/  IMAD.IADD R31, R31, 0x1, R6 ;  /* 0x000000011f1f7824 */ /* 0x000fe200078e0206 */
[----:B0-----:R-:W-:Y:S02]  /*51e0*/  IADD3 R28, P2, R28, R20, RZ ;  /* 0x000000141c1c7210 */ /* 0x001fe40007f5e0ff */
[----:B------:R-:W-:-:S03]  /*51f0*/  IADD3 R8, P1, R8, 0x4, RZ ;  /* 0x0000000408087810 */ /* 0x000fc60007f3e0ff */
[----:B------:R-:W-:Y:S02]  /*5200*/  IMAD.X R29, R29, 0x1, R27, P2 ;  /* 0x000000011d1d7824 */ /* 0x000fe400010e061b */
[----:B------:R-:W-:Y:S01]  /*5210*/  IMAD.X R7, RZ, RZ, R7, P1 ;  /* 0x000000ffff077224 */ /* 0x000fe200008e0607 */
[----:B--2---:R-:W-:Y:S01]  /*5220*/  SHF.R.S32.HI R5, RZ, 0x1f, R33 ;  /* 0x0000001fff057819 */ /* 0x004fe20000011421 */
[----:B---3--:R-:W-:-:S04]  /*5230*/  IMAD R32, R11, R33, RZ ;  /* 0x000000210b207224 */ /* 0x008fc800078e02ff */
[----:B------:R-:W-:Y:S02]  /*5240*/  IMAD R5, R10, R5, R32 ;  /* 0x000000050a057224 */ /* 0x000fe400078e0220 */
[----:B------:R-:W-:-:S04]  /*5250*/  IMAD.WIDE.U32 R10, R33, R10, R30 ;  /* 0x0000000a210a7225 */ /* 0x000fc800078e001e */
[----:B------:R-:W-:Y:S02]  /*5260*/  IMAD.IADD R6, R11, 0x1, R5 ;  /* 0x000000010b067824 */ /* 0x000fe400078e0205 */
[----:B------:R-:W-:Y:S01]  /*5270*/  IMAD.MOV.U32 R5, RZ, RZ, R10 ;  /* 0x000000ffff057224 */ /* 0x000fe200078e000a */
[----:B------:R-:W-:Y:S06]  /*5280*/  @P0 BRA `(.L_x_2404) ;  /* 0xfffffffc003c0947 */ /* 0x000fec000383ffff */
.L_x_2409:
[----:B------:R-:W-:Y:S05]  /*5290*/  BSYNC B0 ;  /* 0x0000000000007941 */ /* 0x000fea0003800000 */
.L_x_2403:
        /* <DEDUP_REMOVED lines=9> */
[----:B0-----:R-:W-:-:S04]  /*5330*/  LEA R10, P0, R8, UR4, 0x3 ;  /* 0x00000004080a7c11 */ /* 0x001fc8000f8018ff */
[C---:B------:R-:W-:Y:S01]  /*5340*/  LEA.HI.X R11, R8.reuse, UR5, R7, 0x3, P0 ;  /* 0x00000005080b7c11 */ /* 0x040fe200080f1c07 */
[-C--:B-1----:R-:W-:Y:S02]  /*5350*/  IMAD R9, R7, R20.reuse, RZ ;  /* 0x0000001407097224 */ /* 0x082fe400078e02ff */
[----:B------:R-:W-:-:S04]  /*5360*/  IMAD.WIDE.U32 R30, R8, R20, R12 ;  /* 0x00000014081e7225 */ /* 0x000fc800078e000c */
[----:B------:R-:W-:Y:S01]  /*5370*/  IMAD R9, R8, R21, R9 ;  /* 0x0000001508097224 */ /* 0x000fe200078e0209 */
[----:B------:R-:W-:-:S03]  /*5380*/  LEA R28, P1, R30, UR6, 0x2 ;  /* 0x000000061e1c7c11 */ /* 0x000fc6000f8210ff */
[----:B------:R-:W-:-:S05]  /*5390*/  IMAD.IADD R27, R31, 0x1, R9 ;  /* 0x000000011f1b7824 */ /* 0x000fca00078e0209 */
[----:B------:R-:W-:Y:S02]  /*53a0*/  LEA.HI.X R29, R30, UR7, R27, 0x2, P1 ;  /* 0x000000071e1d7c11 */ /* 0x000fe400088f141b */
[----:B------:R-:W2:Y:S04]  /*53b0*/  LDG.E.64 R30, desc[UR36][R10.64] ;  /* 0x000000240a1e7981 */ /* 0x000ea8000c1e1b00 */
[----:B------:R-:W3:Y:S01]  /*53c0*/  LDG.E R29, desc[UR36][R28.64] ;  /* 0x000000241c1d7981 */ /* 0x000ee2000c1e1900 */
[----:B------:R-:W-:-:S04]  /*53d0*/  ISETP.NE.U32.AND P0, PT, R15, 0x1, PT ;  /* 0x000000010f00780c */ /* 0x000fc80003f05070 */
[----:B------:R-:W-:Y:S01]  /*53e0*/  ISETP.NE.AND.EX P0, PT, RZ, RZ, PT, P0 ;  /* 0x000000ffff00720c */ /* 0x000fe20003f05300 */
[----:B------:R-:W-:Y:S02]  /*53f0*/  IMAD.MOV.U32 R7, RZ, RZ, R6 ;  /* 0x000000ffff077224 */ /* 0x000fe400078e0006 */
[----:B------:R-:W-:Y:S01]  /*5400*/  IMAD.MOV.U32 R6, RZ, RZ, R5 ;  /* 0x000000ffff067224 */ /* 0x000fe200078e0005 */
[----:B---3--:R-:W-:Y:S01]  /*5410*/  SHF.R.S32.HI R27, RZ, 0x1f, R29 ;  /* 0x0000001fff1b7819 */ /* 0x008fe2000001141d */
[----:B--2---:R-:W-:Y:S02]  /*5420*/  IMAD R31, R31, R29, RZ ;  /* 0x0000001d1f1f7224 */ /* 0x004fe400078e02ff */
[----:B------:R-:W-:-:S04]  /*5430*/  IMAD.WIDE.U32 R6, R29, R30, R6 ;  /* 0x0000001e1d067225 */ /* 0x000fc800078e0006 */
[----:B------:R-:W-:Y:S02]  /*5440*/  IMAD R31, R30, R27, R31 ;  /* 0x0000001b1e1f7224 */ /* 0x000fe400078e021f */
[----:B------:R-:W-:Y:S02]  /*5450*/  IMAD.MOV.U32 R5, RZ, RZ, R6 ;  /* 0x000000ffff057224 */ /* 0x000fe400078e0006 */
[----:B------:R-:W-:Y:S01]  /*5460*/  IMAD.IADD R6, R7, 0x1, R31 ;  /* 0x0000000107067824 */ /* 0x000fe200078e021f */
[----:B------:R-:W-:Y:S06]  /*5470*/  @!P0 BRA `(.L_x_2402) ;  /* 0x0000000000788947 */ /* 0x000fec0003800000 */
[----:B------:R-:W-:Y:S01]  /*5480*/  ULDC.64 UR4, c[0x0][0x238] ;  /* 0x00008e0000047ab9 */ /* 0x000fe20000000a00 */
[----:B------:R-:W-:Y:S01]  /*5490*/  ISETP.NE.U32.AND P0, PT, R15, 0x2, PT ;  /* 0x000000020f00780c */ /* 0x000fe20003f05070 */
[----:B------:R-:W-:-:S03]  /*54a0*/  IMAD.WIDE.U32 R28, R8, R20, UR4 ;  /* 0x00000004081c7e25 */ /* 0x000fc6000f8e0014 */
[----:B------:R-:W-:Y:S02]  /*54b0*/  ISETP.NE.AND.EX P0, PT, RZ, RZ, PT, P0 ;  /* 0x000000ffff00720c */ /* 0x000fe40003f05300 */
[----:B------:R-:W-:-:S04]  /*54c0*/  IADD3 R23, P1, R22, R28, RZ ;  /* 0x0000001c16177210 */ /* 0x000fc80007f3e0ff */
[----:B------:R-:W-:Y:S02]  /*54d0*/  IADD3.X R12, R13, R9, R29, P1, !PT ;  /* 0x000000090d0c7210 */ /* 0x000fe40000ffe41d */
[C---:B------:R-:W-:Y:S01]  /*54e0*/  LEA R22, P1, R23.reuse, UR6, 0x2 ;  /* 0x0000000617167c11 */ /* 0x040fe2000f8210ff */
[----:B------:R-:W2:Y:S03]  /*54f0*/  LDG.E.64 R8, desc[UR36][R10.64+0x8] ;  /* 0x000008240a087981 */ /* 0x000ea6000c1e1b00 */
[----:B------:R-:W-:Y:S02]  /*5500*/  LEA.HI.X R23, R23, UR7, R12, 0x2, P1 ;  /* 0x0000000717177c11 */ /* 0x000fe400088f140c */
[C---:B------:R-:W-:Y:S01]  /*5510*/  @P0 LEA R28, P1, R20.reuse, R22, 0x2 ;  /* 0x00000016141c0211 */ /* 0x040fe200078210ff */
[----:B------:R-:W3:Y:S04]  /*5520*/  @P0 LDG.E.64 R12, desc[UR36][R10.64+0x10] ;  /* 0x000010240a0c0981 */ /* 0x000ee8000c1e1b00 */
[----:B------:R-:W4:Y:S01]  /*5530*/  LDG.E R15, desc[UR36][R22.64] ;  /* 0x00000024160f7981 */ /* 0x000f22000c1e1900 */
[----:B------:R-:W-:-:S06]  /*5540*/  @P0 LEA.HI.X R29, R20, R23, R21, 0x2, P1 ;  /* 0x00000017141d0211 */ /* 0x000fcc00008f1415 */
[----:B------:R-:W5:Y:S01]  /*5550*/  @P0 LDG.E R29, desc[UR36][R28.64] ;  /* 0x000000241c1d0981 */ /* 0x000f62000c1e1900 */
[----:B------:R-:W-:Y:S02]  /*5560*/  IMAD.MOV.U32 R7, RZ, RZ, R6 ;  /* 0x000000ffff077224 */ /* 0x000fe400078e0006 */
[----:B------:R-:W-:Y:S01]  /*5570*/  IMAD.MOV.U32 R6, RZ, RZ, R5 ;  /* 0x000000ffff067224 */ /* 0x000fe200078e0005 */
[----:B----4-:R-:W-:Y:S01]  /*5580*/  SHF.R.S32.HI R21, RZ, 0x1f, R15 ;  /* 0x0000001fff157819 */ /* 0x010fe2000001140f */
[----:B--2---:R-:W-:Y:S02]  /*5590*/  IMAD R9, R9, R15, RZ ;  /* 0x0000000f09097224 */ /* 0x004fe400078e02ff */
[----:B------:R-:W-:-:S04]  /*55a0*/  IMAD.WIDE.U32 R6, R15, R8, R6 ;  /* 0x000000080f067225 */ /* 0x000fc800078e0006 */
[----:B------:R-:W-:Y:S02]  /*55b0*/  IMAD R9, R8, R21, R9 ;  /* 0x0000001508097224 */ /* 0x000fe400078e0209 */
[----:B------:R-:W-:Y:S02]  /*55c0*/  IMAD.MOV.U32 R5, RZ, RZ, R6 ;  /* 0x000000ffff057224 */ /* 0x000fe400078e0006 */
[----:B------:R-:W-:Y:S01]  /*55d0*/  IMAD.IADD R6, R7, 0x1, R9 ;  /* 0x0000000107067824 */ /* 0x000fe200078e0209 */
[----:B-----5:R-:W-:Y:S01]  /*55e0*/  @P0 SHF.R.S32.HI R7, RZ, 0x1f, R29 ;  /* 0x0000001fff070819 */ /* 0x020fe2000001141d */
[----:B---3--:R-:W-:Y:S02]  /*55f0*/  @P0 IMAD R8, R13, R29, RZ ;  /* 0x0000001d0d080224 */ /* 0x008fe400078e02ff */
[----:B------:R-:W-:Y:S02]  /*5600*/  @P0 IMAD.MOV.U32 R9, RZ, RZ, R6 ;  /* 0x000000ffff090224 */ /* 0x000fe400078e0006 */
[----:B------:R-:W-:-:S02]  /*5610*/  @P0 IMAD R7, R12, R7, R8 ;  /* 0x000000070c070224 */ /* 0x000fc400078e0208 */
[----:B------:R-:W-:-:S04]  /*5620*/  @P0 IMAD.MOV.U32 R8, RZ, RZ, R5 ;  /* 0x000000ffff080224 */ /* 0x000fc800078e0005 */
[----:B------:R-:W-:-:S04]  /*5630*/  @P0 IMAD.WIDE.U32 R12, R29, R12, R8 ;  /* 0x0000000c1d0c0225 */ /* 0x000fc800078e0008 */
[----:B------:R-:W-:Y:S02]  /*5640*/  @P0 IMAD.IADD R6, R13, 0x1, R7 ;  /* 0x000000010d060824 */ /* 0x000fe400078e0207 */
[----:B------:R-:W-:-:S07]  /*5650*/  @P0 IMAD.MOV.U32 R5, RZ, RZ, R12 ;  /* 0x000000ffff050224 */ /* 0x000fce00078e000c */
.L_x_2402:
[----:B------:R-:W-:Y:S05]  /*5660*/  BSYNC B1 ;  /* 0x0000000000017941 */ /* 0x000fea0003800000 */
.L_x_2401:
[----:B------:R-:W1:Y:S01]  /*5670*/  S2R R7, SR_TID.X ;  /* 0x0000000000077919 */ /* 0x000e620000002100 */
[----:B------:R-:W-:Y:S01]  /*5680*/  ULDC UR4, c[0x0][0x210] ;  /* 0x0000840000047ab9 */ /* 0x000fe20000000800 */
[----:B------:R-:W-:Y:S01]  /*5690*/  BSSY B1, `(.L_x_2410) ;  /* 0x0000195000017945 */ /* 0x000fe20003800000 */
[----:B------:R-:W-:Y:S01]  /*56a0*/  UIMAD UR4, UR39, -0x200, UR4 ;  /* 0xfffffe00270478a4 */ /* 0x000fe2000f8e0204 */
[----:B-1----:R-:W-:-:S05]  /*56b0*/  VIADD R8, R7, 0x80 ;  /* 0x0000008007087836 */ /* 0x002fca0000000000 */
[----:B------:R-:W-:-:S13]  /*56c0*/  ISETP.GE.AND P0, PT, R8, UR4, PT ;  /* 0x0000000408007c0c */ /* 0x000fda000bf06270 */
[----:B------:R-:W-:Y:S05]  /*56d0*/  @P0 BRA `(.L_x_2411) ;  /* 0x0000001800400947 */ /* 0x000fea0003800000 */
[----:B0-----:R-:W0:Y:S01]  /*56e0*/  LDC.64 R10, c[0x0][0x228] ;  /* 0x00008a00ff0a7b82 */ /* 0x001e220000000a00 */
[----:B------:R-:W-:Y:S01]  /*56f0*/  ULDC.64 UR4, c[0x0][0x220] ;  /* 0x0000880000047ab9 */ /* 0x000fe20000000a00 */
[----:B------:R-:W-:Y:S02]  /*5700*/  IMAD.MOV.U32 R15, RZ, RZ, RZ ;  /* 0x000000ffff0f7224 */ /* 0x000fe400078e00ff */
[----:B-----5:R-:W-:Y:S02]  /*5710*/  IMAD R3, R25, UR4, RZ ;  /* 0x0000000419037c24 */ /* 0x020fe4000f8e02ff */
[----:B------:R-:W-:Y:S02]  /*5720*/  IMAD.MOV.U32 R8, RZ, RZ, RZ ;  /* 0x000000ffff087224 */ /* 0x000fe400078e00ff */
[----:B------:R-:W1:Y:S01]  /*5730*/  LDC.64 R22, c[0x0][0x238] ;  /* 0x00008e00ff167b82 */ /* 0x000e620000000a00 */
[C---:B------:R-:W-:Y:S02]  /*5740*/  IMAD R29, R24.reuse, UR5, R3 ;  /* 0x00000005181d7c24 */ /* 0x040fe4000f8e0203 */
[----:B------:R-:W-:-:S04]  /*5750*/  IMAD.WIDE.U32 R24, R24, UR4, RZ ;  /* 0x0000000418187c25 */ /* 0x000fc8000f8e00ff */
[----:B------:R-:W-:Y:S02]  /*5760*/  IMAD.MOV.U32 R3, RZ, RZ, RZ ;  /* 0x000000ffff037224 */ /* 0x000fe400078e00ff */
[----:B------:R-:W-:Y:S01]  /*5770*/  IMAD.IADD R13, R25, 0x1, R29 ;  /* 0x00000001190d7824 */ /* 0x000fe200078e021d */
[C---:B0-----:R-:W-:Y:S02]  /*5780*/  IADD3 R4, P1, R10.reuse, -0x1, RZ ;  /* 0xffffffff0a047810 */ /* 0x041fe40007f3e0ff */
[----:B------:R-:W-:Y:S02]  /*5790*/  LOP3.LUT R9, R10, 0x3, RZ, 0xc0, !PT ;  /* 0x000000030a097812 */ /* 0x000fe400078ec0ff */
[----:B------:R-:W-:Y:S02]  /*57a0*/  ISETP.GE.U32.AND P0, PT, R4, 0x3, PT ;  /* 0x000000030400780c */ /* 0x000fe40003f06070 */
[----:B------:R-:W-:-:S04]  /*57b0*/  IADD3.X R4, R11, -0x1, RZ, P1, !PT ;  /* 0xffffffff0b047810 */ /* 0x000fc80000ffe4ff */
[----:B------:R-:W-:Y:S01]  /*57c0*/  ISETP.GE.U32.AND.EX P0, PT, R4, RZ, PT, P0 ;  /* 0x000000ff0400720c */ /* 0x000fe20003f06100 */
[----:B------:R-:W-:-:S12]  /*57d0*/  IMAD.MOV.U32 R4, RZ, RZ, RZ ;  /* 0x000000ffff047224 */ /* 0x000fd800078e00ff */
[----:B-1----:R-:W-:Y:S05]  /*57e0*/  @!P0 BRA `(.L_x_2412) ;  /* 0x0000001400108947 */ /* 0x002fea0003800000 */
[----:B------:R-:W-:Y:S01]  /*57f0*/  IADD3 R9, P0, -R9, R10, RZ ;  /* 0x0000000a09097210 */ /* 0x000fe20007f1e1ff */
[----:B------:R-:W-:Y:S01]  /*5800*/  ULDC.64 UR4, c[0x0][0x218] ;  /* 0x0000860000047ab9 */ /* 0x000fe20000000a00 */
[----:B------:R-:W-:Y:S01]  /*5810*/  IMAD.IADD R29, R29, 0x1, R25 ;  /* 0x000000011d1d7824 */ /* 0x000fe200078e0219 */
[----:B------:R-:W-:Y:S01]  /*5820*/  LEA R28, P1, R24, UR4, 0x2 ;  /* 0x00000004181c7c11 */ /* 0x000fe2000f8210ff */
[----:B------:R-:W-:Y:S01]  /*5830*/  IMAD.WIDE.U32 R20, R22, 0x4, RZ ;  /* 0x0000000416147825 */ /* 0x000fe200078e00ff */
[----:B------:R-:W-:Y:S01]  /*5840*/  IADD3.X R11, R11, -0x1, RZ, P0, !PT ;  /* 0xffffffff0b0b7810 */ /* 0x000fe200007fe4ff */
[----:B------:R-:W-:Y:S01]  /*5850*/  BSSY B0, `(.L_x_2412) ;  /* 0x000013d000007945 */ /* 0x000fe20003800000 */
[----:B------:R-:W-:Y:S01]  /*5860*/  ISETP.GT.U32.AND P0, PT, R9, RZ, PT ;  /* 0x000000ff0900720c */ /* 0x000fe20003f04070 */
[----:B------:R-:W-:Y:S01]  /*5870*/  IMAD.SHL.U32 R23, R23, 0x4, RZ ;  /* 0x0000000417177824 */ /* 0x000fe200078e00ff */
        /* <DEDUP_REMOVED lines=12> */
.L_x_2415:
        /* <DEDUP_REMOVED lines=159> */
.L_x_2414:
        /* <DEDUP_REMOVED lines=90> */
.L_x_2417:
[----:B------:R-:W-:Y:S05]  /*68d0*/  BSYNC B2 ;  /* 0x0000000000027941 */ /* 0x000fea0003800000 */
.L_x_2416:
[----:B------:R-:W-:-:S04]  /*68e0*/  ISETP.NE.U32.AND P1, PT, R9, RZ, PT ;  /* 0x000000ff0900720c */ /* 0x000fc80003f25070 */
[----:B------:R-:W-:-:S13]  /*68f0*/  ISETP.NE.OR.EX P0, PT, R11, RZ, P0, P1 ;  /* 0x000000ff0b00720c */ /* 0x000fda0000705710 */
[----:B------:R-:W-:Y:S05]  /*6900*/  @!P0 BRA `(.L_x_2418) ;  /* 0x0000000000c48947 */ /* 0x000fea0003800000 */
.L_x_2413:
        /* <DEDUP_REMOVED lines=49> */
.L_x_2418:
[----:B------:R-:W-:Y:S05]  /*6c20*/  BSYNC B0 ;  /* 0x0000000000007941 */ /* 0x000fea0003800000 */
.L_x_2412:
[----:B------:R-:W-:-:S04]  /*6c30*/  LOP3.LUT R27, R10, 0x3, RZ, 0xc0, !PT ;  /* 0x000000030a1b7812 */ /* 0x000fc800078ec0ff */
[----:B------:R-:W-:-:S04]  /*6c40*/  ISETP.NE.U32.AND P0, PT, R27, RZ, PT ;  /* 0x000000ff1b00720c */ /* 0x000fc80003f05070 */
[----:B------:R-:W-:-:S13]  /*6c50*/  ISETP.NE.AND.EX P0, PT, RZ, RZ, PT, P0 ;  /* 0x000000ffff00720c */ /* 0x000fda0003f05300 */
[----:B------:R-:W-:Y:S05]  /*6c60*/  @!P0 BRA `(.L_x_2411) ;  /* 0x0000000000dc8947 */ /* 0x000fea0003800000 */
[----:B------:R-:W0:Y:S01]  /*6c70*/  LDC.64 R20, c[0x0][0x238] ;  /* 0x00008e00ff147b82 */ /* 0x000e220000000a00 */
[----:B------:R-:W-:Y:S01]  /*6c80*/  IMAD.MOV.U32 R12, RZ, RZ, R24 ;  /* 0x000000ffff0c7224 */ /* 0x000fe200078e0018 */
[----:B------:R-:W-:Y:S01]  /*6c90*/  ULDC.64 UR6, c[0x0][0x218] ;  /* 0x0000860000067ab9 */ /* 0x000fe20000000a00 */
[----:B------:R-:W-:Y:S01]  /*6ca0*/  ULDC.64 UR4, c[0x0][0x230] ;  /* 0x00008c0000047ab9 */ /* 0x000fe20000000a00 */
[-C--:B0-----:R-:W-:Y:S02]  /*6cb0*/  IMAD R10, R8, R20.reuse, RZ ;  /* 0x00000014080a7224 */ /* 0x081fe400078e02ff */
[----:B------:R-:W-:-:S04]  /*6cc0*/  IMAD.WIDE.U32 R28, R15, R20, R12 ;  /* 0x000000140f1c7225 */ /* 0x000fc800078e000c */
[C---:B------:R-:W-:Y:S01]  /*6cd0*/  IMAD R31, R15.reuse, R21, R10 ;  /* 0x000000150f1f7224 */ /* 0x040fe200078e020a */
[----:B------:R-:W-:Y:S02]  /*6ce0*/  LEA R22, P1, R28, UR6, 0x2 ;  /* 0x000000061c167c11 */ /* 0x000fe4000f8210ff */
[----:B------:R-:W-:Y:S01]  /*6cf0*/  LEA R10, P0, R15, UR4, 0x3 ;  /* 0x000000040f0a7c11 */ /* 0x000fe2000f8018ff */
[----:B------:R-:W-:-:S03]  /*6d00*/  IMAD.IADD R9, R29, 0x1, R31 ;  /* 0x000000011d097824 */ /* 0x000fc600078e021f */
[----:B------:R-:W-:Y:S02]  /*6d10*/  LEA.HI.X R11, R15, UR5, R8, 0x3, P0 ;  /* 0x000000050f0b7c11 */ /* 0x000fe400080f1c08 */
[----:B------:R-:W-:-:S03]  /*6d20*/  LEA.HI.X R23, R28, UR7, R9, 0x2, P1 ;  /* 0x000000071c177c11 */ /* 0x000fc600088f1409 */
        /* <DEDUP_REMOVED lines=21> */
[----:B------:R-:W2:Y:S01]  /*6e80*/  @P0 LDG.E.64 R12, desc[UR36][R10.64+0x10] ;  /* 0x000010240a0c0981 */ /* 0x000ea2000c1e1b00 */
[----:B------:R-:W-:-:S03]  /*6e90*/  @P0 LEA R24, P1, R20, R22, 0x2 ;  /* 0x0000001614180211 */ /* 0x000fc600078210ff */
[----:B------:R-:W3:Y:S01]  /*6ea0*/  LDG.E R15, desc[UR36][R22.64] ;  /* 0x00000024160f7981 */ /* 0x000ee2000c1e1900 */
[----:B------:R-:W-:-:S03]  /*6eb0*/  @P0 LEA.HI.X R25, R20, R23, R21, 0x2, P1 ;  /* 0x0000001714190211 */ /* 0x000fc600008f1415 */
[----:B------:R-:W4:Y:S04]  /*6ec0*/  LDG.E.64 R8, desc[UR36][R10.64+0x8] ;  /* 0x000008240a087981 */ /* 0x000f28000c1e1b00 */
[----:B------:R-:W2:Y:S01]  /*6ed0*/  @P0 LDG.E R25, desc[UR36][R24.64] ;  /* 0x0000002418190981 */ /* 0x000ea2000c1e1900 */
[----:B------:R-:W-:Y:S02]  /*6ee0*/  IMAD.MOV.U32 R20, RZ, RZ, R3 ;  /* 0x000000ffff147224 */ /* 0x000fe400078e0003 */
[----:B------:R-:W-:Y:S01]  /*6ef0*/  IMAD.MOV.U32 R21, RZ, RZ, R4 ;  /* 0x000000ffff157224 */ /* 0x000fe200078e0004 */
[----:B---3--:R-:W-:Y:S01]  /*6f00*/  SHF.R.S32.HI R27, RZ, 0x1f, R15 ;  /* 0x0000001fff1b7819 */ /* 0x008fe2000001140f */
[----:B----4-:R-:W-:Y:S02]  /*6f10*/  IMAD R9, R9, R15, RZ ;  /* 0x0000000f09097224 */ /* 0x010fe400078e02ff */
[----:B------:R-:W-:-:S04]  /*6f20*/  IMAD.WIDE.U32 R20, R15, R8, R20 ;  /* 0x000000080f147225 */ /* 0x000fc800078e0014 */
[----:B------:R-:W-:Y:S02]  /*6f30*/  IMAD R9, R8, R27, R9 ;  /* 0x0000001b08097224 */ /* 0x000fe400078e0209 */
[----:B--2---:R-:W-:Y:S02]  /*6f40*/  @P0 IMAD R8, R13, R25, RZ ;  /* 0x000000190d080224 */ /* 0x004fe400078e02ff */
[----:B------:R-:W-:Y:S01]  /*6f50*/  IMAD.IADD R4, R21, 0x1, R9 ;  /* 0x0000000115047824 */ /* 0x000fe200078e0209 */
[----:B------:R-:W-:Y:S01]  /*6f60*/  @P0 SHF.R.S32.HI R9, RZ, 0x1f, R25 ;  /* 0x0000001fff090819 */ /* 0x000fe20000011419 */
[----:B------:R-:W-:-:S04]  /*6f70*/  IMAD.MOV.U32 R3, RZ, RZ, R20 ;  /* 0x000000ffff037224 */ /* 0x000fc800078e0014 */
[----:B------:R-:W-:Y:S02]  /*6f80*/  @P0 IMAD R15, R12, R9, R8 ;  /* 0x000000090c0f0224 */ /* 0x000fe400078e0208 */
[----:B------:R-:W-:Y:S02]  /*6f90*/  @P0 IMAD.MOV.U32 R8, RZ, RZ, R3 ;  /* 0x000000ffff080224 */ /* 0x000fe400078e0003 */
[----:B------:R-:W-:Y:S02]  /*6fa0*/  @P0 IMAD.MOV.U32 R9, RZ, RZ, R4 ;  /* 0x000000ffff090224 */ /* 0x000fe400078e0004 */
[----:B------:R-:W-:-:S04]  /*6fb0*/  @P0 IMAD.WIDE.U32 R12, R25, R12, R8 ;  /* 0x0000000c190c0225 */ /* 0x000fc800078e0008 */
[----:B------:R-:W-:Y:S02]  /*6fc0*/  @P0 IMAD.IADD R4, R13, 0x1, R15 ;  /* 0x000000010d040824 */ /* 0x000fe400078e020f */
[----:B------:R-:W-:-:S07]  /*6fd0*/  @P0 IMAD.MOV.U32 R3, RZ, RZ, R12 ;  /* 0x000000ffff030224 */ /* 0x000fce00078e000c */
.L_x_2411:
[----:B------:R-:W-:Y:S05]  /*6fe0*/  BSYNC B1 ;  /* 0x0000000000017941 */ /* 0x000fea0003800000 */
.L_x_2410:
[----:B------:R-:W-:Y:S01]  /*6ff0*/  ULDC UR4, c[0x0][0x210] ;  /* 0x0000840000047ab9 */ /* 0x000fe20000000800 */
[----:B------:R-:W-:Y:S01]  /*7000*/  VIADD R8, R7, 0x100 ;  /* 0x0000010007087836 */ /* 0x000fe20000000000 */
[----:B------:R-:W-:Y:S01]  /*7010*/  UIMAD UR4, UR39, -0x200, UR4 ;  /* 0xfffffe00270478a4 */ /* 0x000fe2000f8e0204 */
[----:B------:R-:W-:Y:S05]  /*7020*/  BSSY B1, `(.L_x_2419) ;  /* 0x000018a000017945 */ /* 0x000fea0003800000 */
        /* <DEDUP_REMOVED lines=11> */
[----:B------:R-:W-:Y:S02]  /*70e0*/  IMAD.MOV.U32 R14, RZ, RZ, RZ ;  /* 0x000000ffff0e7224 */ /* 0x000fe400078e00ff */
[----:B------:R-:W-:Y:S01]  /*70f0*/  IMAD.IADD R21, R17, 0x1, R15 ;  /* 0x0000000111157824 */ /* 0x000fe200078e020f */
[C---:B0-----:R-:W-:Y:S02]  /*7100*/  IADD3 R8, P1, R10.reuse, -0x1, RZ ;  /* 0xffffffff0a087810 */ /* 0x041fe40007f3e0ff */
[----:B------:R-:W-:Y:S02]  /*7110*/  LOP3.LUT R23, R10, 0x3, RZ, 0xc0, !PT ;  /* 0x000000030a177812 */ /* 0x000fe400078ec0ff */
[----:B------:R-:W-:Y:S02]  /*7120*/  ISETP.GE.U32.AND P0, PT, R8, 0x3, PT ;  /* 0x000000030800780c */ /* 0x000fe40003f06070 */
[----:B------:R-:W-:-:S04]  /*7130*/  IADD3.X R8, R11, -0x1, RZ, P1, !PT ;  /* 0xffffffff0b087810 */ /* 0x000fc80000ffe4ff */
[----:B------:R-:W-:-:S13]  /*7140*/  ISETP.GE.U32.AND.EX P0, PT, R8, RZ, PT, P0 ;  /* 0x000000ff0800720c */ /* 0x000fda0003f06100 */
        /* <DEDUP_REMOVED lines=22> */
.L_x_2424:
[----:B------:R-:W-:Y:S01]  /*72b0*/  ULDC.64 UR4, c[0x0][0x230] ;  /* 0x00008c0000047ab9 */ /* 0x000fe20000000a00 */
[----:B------:R-:W-:Y:S01]  /*72c0*/  IMAD.MOV.U32 R29, RZ, RZ, R15 ;  /* 0x000000ffff1d7224 */ /* 0x000fe200078e000f */
[----:B------:R-:W-:-:S04]  /*72d0*/  LEA R24, P1, R30, UR4, 0x3 ;  /* 0x000000041e187c11 */ /* 0x000fc8000f8218ff */
[----:B------:R-:W-:Y:S01]  /*72e0*/  LEA.HI.X R25, R30, UR5, R9, 0x3, P1 ;  /* 0x000000051e197c11 */ /* 0x000fe200088f1c09 */
[----:B------:R0:W2:Y:S04]  /*72f0*/  LDG.E R27, desc[UR36][R28.64] ;  /* 0x000000241c1b7981 */ /* 0x0000a8000c1e1900 */
[----:B------:R-:W3:Y:S01]  /*7300*/  LDG.E.64 R32, desc[UR36][R24.64] ;  /* 0x0000002418207981 */ /* 0x000ee2000c1e1b00 */
[----:B------:R-:W-:Y:S02]  /*7310*/  IMAD.MOV.U32 R36, RZ, RZ, R26 ;  /* 0x000000ffff247224 */ /* 0x000fe400078e001a */
[----:B------:R-:W-:Y:S01]  /*7320*/  IMAD.MOV.U32 R37, RZ, RZ, R14 ;  /* 0x000000ffff257224 */ /* 0x000fe200078e000e */
[----:B0-----:R-:W-:-:S05]  /*7330*/  IADD3 R28, P1, R28, R22, RZ ;  /* 0x000000161c1c7210 */ /* 0x001fca0007f3e0ff */
[----:B------:R-:W-:Y:S01]  /*7340*/  IMAD.X R29, R15, 0x1, R11, P1 ;  /* 0x000000010f1d7824 */ /* 0x000fe200008e060b */
[----:B------:R-:W-:Y:S02]  /*7350*/  IADD3 R14, P1, R28, R22, RZ ;  /* 0x000000161c0e7210 */ /* 0x000fe40007f3e0ff */
[----:B--2---:R-:W-:Y:S01]  /*7360*/  SHF.R.S32.HI R34, RZ, 0x1f, R27 ;  /* 0x0000001fff227819 */ /* 0x004fe2000001141b */
[----:B---3--:R-:W-:Y:S02]  /*7370*/  IMAD R15, R33, R27, RZ ;  /* 0x0000001b210f7224 */ /* 0x008fe400078e02ff */
[----:B------:R-:W-:Y:S02]  /*7380*/  IMAD.WIDE.U32 R26, R27, R32, R36 ;  /* 0x000000201b1a7225 */ /* 0x000fe400078e0024 */
[----:B------:R-:W2:Y:S02]  /*7390*/  LDG.E R36, desc[UR36][R28.64] ;  /* 0x000000241c247981 */ /* 0x000ea4000c1e1900 */
[----:B------:R-:W-:-:S02]  /*73a0*/  IMAD R15, R32, R34, R15 ;  /* 0x00000022200f7224 */ /* 0x000fc400078e020f */
[----:B------:R-:W3:Y:S02]  /*73b0*/  LDG.E.64 R34, desc[UR36][R24.64+0x8] ;  /* 0x0000082418227981 */ /* 0x000ee4000c1e1b00 */
[----:B------:R-:W-:Y:S02]  /*73c0*/  IMAD.IADD R27, R27, 0x1, R15 ;  /* 0x000000011b1b7824 */ /* 0x000fe400078e020f */
[----:B------:R-:W-:Y:S01]  /*73d0*/  IMAD.X R15, R29, 0x1, R11, P1 ;  /* 0x000000011d0f7824 */ /* 0x000fe200008e060b */
[----:B------:R-:W4:Y:S04]  /*73e0*/  LDG.E.64 R32, desc[UR36][R24.64+0x10] ;  /* 0x0000102418207981 */ /* 0x000f28000c1e1b00 */
[----:B------:R0:W5:Y:S02]  /*73f0*/  LDG.E R29, desc[UR36][R14.64] ;  /* 0x000000240e1d7981 */ /* 0x000164000c1e1900 */
[----:B0-----:R-:W-:-:S05]  /*7400*/  IADD3 R14, P1, R14, R22, RZ ;  /* 0x000000160e0e7210 */ /* 0x001fca0007f3e0ff */
[----:B------:R-:W-:Y:S01]  /*7410*/  IMAD.X R15, R15, 0x1, R11, P1 ;  /* 0x000000010f0f7824 */ /* 0x000fe200008e060b */
[----:B--2---:R-:W-:Y:S01]  /*7420*/  SHF.R.S32.HI R37, RZ, 0x1f, R36 ;  /* 0x0000001fff257819 */ /* 0x004fe20000011424 */
[----:B---3--:R-:W-:Y:S02]  /*7430*/  IMAD R35, R35, R36, RZ ;  /* 0x0000002423237224 */ /* 0x008fe400078e02ff */
[----:B------:R-:W-:Y:S02]  /*7440*/  IMAD.WIDE.U32 R26, R36, R34, R26 ;  /* 0x00000022241a7225 */ /* 0x000fe400078e001a */
[----:B------:R0:W2:Y:S02]  /*7450*/  LDG.E R36, desc[UR36][R14.64] ;  /* 0x000000240e247981 */ /* 0x0000a4000c1e1900 */
[----:B------:R-:W-:Y:S01]  /*7460*/  IMAD R28, R34, R37, R35 ;  /* 0x00000025221c7224 */ /* 0x000fe200078e0223 */
[----:B-----5:R-:W-:-:S03]  /*7470*/  SHF.R.S32.HI R35, RZ, 0x1f, R29 ;  /* 0x0000001fff237819 */ /* 0x020fc6000001141d */
[----:B------:R-:W-:Y:S02]  /*7480*/  IMAD.IADD R27, R27, 0x1, R28 ;  /* 0x000000011b1b7824 */ /* 0x000fe400078e021c */
[----:B----4-:R-:W-:Y:S01]  /*7490*/  IMAD R28, R33, R29, RZ ;  /* 0x0000001d211c7224 */ /* 0x010fe200078e02ff */
[----:B0-----:R-:W-:-:S03]  /*74a0*/  IADD3 R14, P1, R14, R22, RZ ;  /* 0x000000160e0e7210 */ /* 0x001fc60007f3e0ff */
[----:B------:R-:W-:Y:S02]  /*74b0*/  IMAD R28, R32, R35, R28 ;  /* 0x00000023201c7224 */ /* 0x000fe400078e021c */
[----:B------:R-:W3:Y:S01]  /*74c0*/  LDG.E.64 R34, desc[UR36][R24.64+0x18] ;  /* 0x0000182418227981 */ /* 0x000ee2000c1e1b00 */
[----:B------:R-:W-:Y:S02]  /*74d0*/  IMAD.X R15, R15, 0x1, R11, P1 ;  /* 0x000000010f0f7824 */ /* 0x000fe400008e060b */
[----:B------:R-:W-:Y:S02]  /*74e0*/  IMAD.WIDE.U32 R26, R29, R32, R26 ;  /* 0x000000201d1a7225 */ /* 0x000fe400078e001a */
[----:B------:R-:W4:Y:S04]  /*74f0*/  LDG.E.64 R32, desc[UR36][R24.64+0x20] ;  /* 0x0000202418207981 */ /* 0x000f28000c1e1b00 */
[----:B------:R0:W5:Y:S01]  /*7500*/  LDG.E R29, desc[UR36][R14.64] ;  /* 0x000000240e1d7981 */ /* 0x000162000c1e1900 */
[----:B------:R-:W-:Y:S01]  /*7510*/  IMAD.IADD R27, R27, 0x1, R28 ;  /* 0x000000011b1b7824 */ /* 0x000fe200078e021c */
        /* <DEDUP_REMOVED lines=86> */
[----:B------:R-:W-:-:S03]  /*7a80*/  IMAD.WIDE.U32 R26, R29, R32, R26 ;  /* 0x000000201d1a7225 */ /* 0x000fc600078e001a */
[----:B------:R0:W4:Y:S01]  /*7a90*/  LDG.E R32, desc[UR36][R14.64] ;  /* 0x000000240e207981 */ /* 0x000122000c1e1900 */
[----:B------:R-:W-:-:S03]  /*7aa0*/  IMAD.IADD R27, R27, 0x1, R28 ;  /* 0x000000011b1b7824 */ /* 0x000fc600078e021c */
[----:B------:R-:W5:Y:S01]  /*7ab0*/  LDG.E.64 R28, desc[UR36][R24.64+0x70] ;  /* 0x00007024181c7981 */ /* 0x000f62000c1e1b00 */
[----:B0-----:R-:W-:-:S03]  /*7ac0*/  IADD3 R14, P1, R14, R22, RZ ;  /* 0x000000160e0e7210 */ /* 0x001fc60007f3e0ff */
[----:B------:R-:W5:Y:S02]  /*7ad0*/  LDG.E.64 R24, desc[UR36][R24.64+0x78] ;  /* 0x0000782418187981 */ /* 0x000f64000c1e1b00 */
[----:B------:R-:W-:Y:S01]  /*7ae0*/  IMAD.X R15, R15, 0x1, R11, P1 ;  /* 0x000000010f0f7824 */ /* 0x000fe200008e060b */
[----:B--2---:R-:W-:Y:S01]  /*7af0*/  SHF.R.S32.HI R33, RZ, 0x1f, R36 ;  /* 0x0000001fff217819 */ /* 0x004fe20000011424 */
[----:B---3--:R-:W-:Y:S02]  /*7b00*/  IMAD R35, R35, R36, RZ ;  /* 0x0000002423237224 */ /* 0x008fe400078e02ff */
[----:B------:R-:W-:-:S04]  /*7b10*/  IMAD.WIDE.U32 R26, R36, R34, R26 ;  /* 0x00000022241a7225 */ /* 0x000fc800078e001a */
[----:B------:R-:W-:-:S04]  /*7b20*/  IMAD R33, R34, R33, R35 ;  /* 0x0000002122217224 */ /* 0x000fc800078e0223 */
[----:B------:R-:W-:Y:S01]  /*7b30*/  IMAD.IADD R27, R27, 0x1, R33 ;  /* 0x000000011b1b7824 */ /* 0x000fe200078e0221 */
[----:B----4-:R-:W-:Y:S01]  /*7b40*/  SHF.R.S32.HI R33, RZ, 0x1f, R32 ;  /* 0x0000001fff217819 */ /* 0x010fe20000011420 */
[----:B-----5:R-:W-:-:S04]  /*7b50*/  IMAD R29, R29, R32, RZ ;  /* 0x000000201d1d7224 */ /* 0x020fc800078e02ff */
[----:B------:R-:W-:Y:S02]  /*7b60*/  IMAD R29, R28, R33, R29 ;  /* 0x000000211c1d7224 */ /* 0x000fe400078e021d */
[----:B------:R-:W2:Y:S01]  /*7b70*/  LDG.E R33, desc[UR36][R14.64] ;  /* 0x000000240e217981 */ /* 0x000ea2000c1e1900 */
[----:B------:R-:W-:-:S04]  /*7b80*/  IADD3 R8, P1, R8, -0x10, RZ ;  /* 0xfffffff008087810 */ /* 0x000fc80007f3e0ff */
[----:B------:R-:W-:Y:S02]  /*7b90*/  IADD3.X R31, R31, -0x1, RZ, P1, !PT ;  /* 0xffffffff1f1f7810 */ /* 0x000fe40000ffe4ff */
[----:B------:R-:W-:Y:S01]  /*7ba0*/  ISETP.GT.U32.AND P1, PT, R8, 0xc, PT ;  /* 0x0000000c0800780c */ /* 0x000fe20003f24070 */
[----:B------:R-:W-:-:S03]  /*7bb0*/  IMAD.WIDE.U32 R26, R32, R28, R26 ;  /* 0x0000001c201a7225 */ /* 0x000fc600078e001a */
[----:B------:R-:W-:Y:S01]  /*7bc0*/  ISETP.GT.AND.EX P1, PT, R31, RZ, PT, P1 ;  /* 0x000000ff1f00720c */ /* 0x000fe20003f24310 */
[----:B------:R-:W-:Y:S01]  /*7bd0*/  IMAD.IADD R27, R27, 0x1, R29 ;  /* 0x000000011b1b7824 */ /* 0x000fe200078e021d */
[----:B------:R-:W-:-:S05]  /*7be0*/  IADD3 R30, P3, R30, 0x10, RZ ;  /* 0x000000101e1e7810 */ /* 0x000fca0007f7e0ff */
[----:B------:R-:W-:Y:S01]  /*7bf0*/  IMAD.X R9, RZ, RZ, R9, P3 ;  /* 0x000000ffff097224 */ /* 0x000fe200018e0609 */
[----:B--2---:R-:W-:Y:S01]  /*7c00*/  SHF.R.S32.HI R35, RZ, 0x1f, R33 ;  /* 0x0000001fff237819 */ /* 0x004fe20000011421 */
[----:B------:R-:W-:Y:S02]  /*7c10*/  IMAD R28, R25, R33, RZ ;  /* 0x00000021191c7224 */ /* 0x000fe400078e02ff */
[----:B------:R-:W-:-:S04]  /*7c20*/  IMAD.WIDE.U32 R26, R33, R24, R26 ;  /* 0x00000018211a7225 */ /* 0x000fc800078e001a */
[----:B------:R-:W-:Y:S01]  /*7c30*/  IMAD R35, R24, R35, R28 ;  /* 0x0000002318237224 */ /* 0x000fe200078e021c */
[----:B------:R-:W-:-:S03]  /*7c40*/  IADD3 R28, P2, R14, R22, RZ ;  /* 0x000000160e1c7210 */ /* 0x000fc60007f5e0ff */
[----:B------:R-:W-:Y:S02]  /*7c50*/  IMAD.IADD R14, R27, 0x1, R35 ;  /* 0x000000011b0e7824 */ /* 0x000fe400078e0223 */
[----:B------:R-:W-:Y:S01]  /*7c60*/  IMAD.X R15, R15, 0x1, R11, P2 ;  /* 0x000000010f0f7824 */ /* 0x000fe200010e060b */
[----:B------:R-:W-:Y:S07]  /*7c70*/  @P1 BRA `(.L_x_2424) ;  /* 0xfffffff4008c1947 */ /* 0x000fee000383ffff */
[----:B------:R-:W-:Y:S05]  /*7c80*/  BSYNC B2 ;  /* 0x0000000000027941 */ /* 0x000fea0003800000 */
.L_x_2423:
        /* <DEDUP_REMOVED lines=73> */
[----:B------:R-:W-:Y:S01]  /*8120*/  IMAD.WIDE.U32 R26, R32, R28, R26 ;  /* 0x0000001c201a7225 */ /* 0x000fe200078e001a */
[----:B------:R-:W-:-:S03]  /*8130*/  IADD3 R30, P2, R30, 0x8, RZ ;  /* 0x000000081e1e7810 */ /* 0x000fc60007f5e0ff */
[----:B------:R-:W-:Y:S01]  /*8140*/  IMAD.IADD R27, R27, 0x1, R29 ;  /* 0x000000011b1b7824 */ /* 0x000fe200078e021d */
[----:B------:R-:W-:Y:S01]  /*8150*/  IADD3 R8, P3, R8, -0x8, RZ ;  /* 0xfffffff808087810 */ /* 0x000fe20007f7e0ff */
[----:B------:R-:W-:Y:S01]  /*8160*/  IMAD.X R9, RZ, RZ, R9, P2 ;  /* 0x000000ffff097224 */ /* 0x000fe200010e0609 */
[----:B------:R-:W-:Y:S02]  /*8170*/  PLOP3.LUT P0, PT, PT, PT, PT, 0x8, 0x0 ;  /* 0x000000000000781c */ /* 0x000fe40003f0e170 */
[----:B------:R-:W-:Y:S02]  /*8180*/  IADD3.X R31, R31, -0x1, RZ, P3, !PT ;  /* 0xffffffff1f1f7810 */ /* 0x000fe40001ffe4ff */
[----:B--2---:R-:W-:Y:S01]  /*8190*/  SHF.R.S32.HI R35, RZ, 0x1f, R33 ;  /* 0x0000001fff237819 */ /* 0x004fe20000011421 */
[----:B------:R-:W-:Y:S02]  /*81a0*/  IMAD R28, R25, R33, RZ ;  /* 0x00000021191c7224 */ /* 0x000fe400078e02ff */
[----:B------:R-:W-:-:S04]  /*81b0*/  IMAD.WIDE.U32 R26, R33, R24, R26 ;  /* 0x00000018211a7225 */ /* 0x000fc800078e001a */
[----:B------:R-:W-:Y:S01]  /*81c0*/  IMAD R35, R24, R35, R28 ;  /* 0x0000002318237224 */ /* 0x000fe200078e021c */
[----:B------:R-:W-:-:S03]  /*81d0*/  IADD3 R28, P1, R14, R22, RZ ;  /* 0x000000160e1c7210 */ /* 0x000fc60007f3e0ff */
[----:B------:R-:W-:Y:S02]  /*81e0*/  IMAD.IADD R14, R27, 0x1, R35 ;  /* 0x000000011b0e7824 */ /* 0x000fe400078e0223 */
[----:B------:R-:W-:-:S08]  /*81f0*/  IMAD.X R15, R15, 0x1, R11, P1 ;  /* 0x000000010f0f7824 */ /* 0x000fd000008e060b */
.L_x_2426:
[----:B------:R-:W-:Y:S05]  /*8200*/  BSYNC B2 ;  /* 0x0000000000027941 */ /* 0x000fea0003800000 */
.L_x_2425:
[----:B------:R-:W-:-:S04]  /*8210*/  ISETP.NE.U32.AND P1, PT, R8, RZ, PT ;  /* 0x000000ff0800720c */ /* 0x000fc80003f25070 */
[----:B------:R-:W-:-:S13]  /*8220*/  ISETP.NE.OR.EX P0, PT, R31, RZ, P0, P1 ;  /* 0x000000ff1f00720c */ /* 0x000fda0000705710 */
[----:B------:R-:W-:Y:S05]  /*8230*/  @!P0 BRA `(.L_x_2427) ;  /* 0x0000000000c88947 */ /* 0x000fea0003800000 */
.L_x_2422:
[----:B------:R-:W-:Y:S01]  /*8240*/  ULDC.64 UR4, c[0x0][0x230] ;  /* 0x00008c0000047ab9 */ /* 0x000fe20000000a00 */
[----:B------:R-:W-:Y:S01]  /*8250*/  IMAD.MOV.U32 R29, RZ, RZ, R15 ;  /* 0x000000ffff1d7224 */ /* 0x000fe200078e000f */
[----:B------:R-:W-:-:S04]  /*8260*/  LEA R24, P0, R30, UR4, 0x3 ;  /* 0x000000041e187c11 */ /* 0x000fc8000f8018ff */
[----:B------:R-:W-:Y:S01]  /*8270*/  LEA.HI.X R25, R30, UR5, R9, 0x3, P0 ;  /* 0x000000051e197c11 */ /* 0x000fe200080f1c09 */
[----:B------:R0:W2:Y:S04]  /*8280*/  LDG.E R34, desc[UR36][R28.64] ;  /* 0x000000241c227981 */ /* 0x0000a8000c1e1900 */
[----:B------:R-:W3:Y:S01]  /*8290*/  LDG.E.64 R32, desc[UR36][R24.64] ;  /* 0x0000002418207981 */ /* 0x000ee2000c1e1b00 */
[----:B0-----:R-:W-:-:S05]  /*82a0*/  IADD3 R28, P0, R28, R22, RZ ;  /* 0x000000161c1c7210 */ /* 0x001fca0007f1e0ff */
[----:B------:R-:W-:Y:S02]  /*82b0*/  IMAD.X R29, R15, 0x1, R11, P0 ;  /* 0x000000010f1d7824 */ /* 0x000fe400000e060b */
[----:B------:R-:W-:Y:S02]  /*82c0*/  IMAD.MOV.U32 R15, RZ, RZ, R14 ;  /* 0x000000ffff0f7224 */ /* 0x000fe400078e000e */
[----:B------:R-:W-:Y:S01]  /*82d0*/  IMAD.MOV.U32 R14, RZ, RZ, R26 ;  /* 0x000000ffff0e7224 */ /* 0x000fe200078e001a */
[----:B------:R-:W4:Y:S01]  /*82e0*/  LDG.E R35, desc[UR36][R28.64] ;  /* 0x000000241c237981 */ /* 0x000f22000c1e1900 */
[----:B--2---:R-:W-:Y:S01]  /*82f0*/  SHF.R.S32.HI R27, RZ, 0x1f, R34 ;  /* 0x0000001fff1b7819 */ /* 0x004fe20000011422 */
[----:B---3--:R-:W-:Y:S02]  /*8300*/  IMAD R33, R33, R34, RZ ;  /* 0x0000002221217224 */ /* 0x008fe400078e02ff */
[----:B------:R-:W-:-:S04]  /*8310*/  IMAD.WIDE.U32 R14, R34, R32, R14 ;  /* 0x00000020220e7225 */ /* 0x000fc800078e000e */
[----:B------:R-:W-:Y:S01]  /*8320*/  IMAD R33, R32, R27, R33 ;  /* 0x0000001b20217224 */ /* 0x000fe200078e0221 */
[----:B------:R-:W-:Y:S01]  /*8330*/  IADD3 R32, P0, R28, R22, RZ ;  /* 0x000000161c207210 */ /* 0x000fe20007f1e0ff */
[----:B------:R-:W2:Y:S02]  /*8340*/  LDG.E.64 R26, desc[UR36][R24.64+0x8] ;  /* 0x00000824181a7981 */ /* 0x000ea4000c1e1b00 */
[----:B------:R-:W-:Y:S02]  /*8350*/  IMAD.IADD R15, R15, 0x1, R33 ;  /* 0x000000010f0f7824 */ /* 0x000fe400078e0221 */
[----:B------:R-:W-:Y:S02]  /*8360*/  IMAD.X R33, R29, 0x1, R11, P0 ;  /* 0x000000011d217824 */ /* 0x000fe400000e060b */
[----:B------:R-:W3:Y:S04]  /*8370*/  LDG.E.64 R28, desc[UR36][R24.64+0x10] ;  /* 0x00001024181c7981 */ /* 0x000ee8000c1e1b00 */
[----:B------:R-:W5:Y:S01]  /*8380*/  LDG.E R34, desc[UR36][R32.64] ;  /* 0x0000002420227981 */ /* 0x000f62000c1e1900 */
[----:B----4-:R-:W-:-:S03]  /*8390*/  SHF.R.S32.HI R37, RZ, 0x1f, R35 ;  /* 0x0000001fff257819 */ /* 0x010fc60000011423 */
[----:B------:R-:W4:Y:S01]  /*83a0*/  LDG.E.64 R24, desc[UR36][R24.64+0x18] ;  /* 0x0000182418187981 */ /* 0x000f22000c1e1b00 */
[----:B--2---:R-:W-:-:S04]  /*83b0*/  IMAD R27, R27, R35, RZ ;  /* 0x000000231b1b7224 */ /* 0x004fc800078e02ff */
[----:B------:R-:W-:Y:S02]  /*83c0*/  IMAD R27, R26, R37, R27 ;  /* 0x000000251a1b7224 */ /* 0x000fe400078e021b */
[----:B------:R-:W-:Y:S01]  /*83d0*/  IMAD.WIDE.U32 R36, R35, R26, R14 ;  /* 0x0000001a23247225 */ /* 0x000fe200078e000e */
[----:B------:R-:W-:-:S03]  /*83e0*/  IADD3 R14, P0, R32, R22, RZ ;  /* 0x00000016200e7210 */ /* 0x000fc60007f1e0ff */
[----:B------:R-:W-:Y:S01]  /*83f0*/  IMAD.IADD R37, R37, 0x1, R27 ;  /* 0x0000000125257824 */ /* 0x000fe200078e021b */
[----:B-----5:R-:W-:Y:S01]  /*8400*/  SHF.R.S32.HI R27, RZ, 0x1f, R34 ;  /* 0x0000001fff1b7819 */ /* 0x020fe20000011422 */
[----:B------:R-:W-:Y:S02]  /*8410*/  IMAD.X R15, R33, 0x1, R11, P0 ;  /* 0x00000001210f7824 */ /* 0x000fe400000e060b */
[----:B---3--:R-:W-:-:S04]  /*8420*/  IMAD R26, R29, R34, RZ ;  /* 0x000000221d1a7224 */ /* 0x008fc800078e02ff */
[----:B------:R-:W-:Y:S02]  /*8430*/  IMAD R26, R28, R27, R26 ;  /* 0x0000001b1c1a7224 */ /* 0x000fe400078e021a */
[----:B------:R-:W2:Y:S01]  /*8440*/  LDG.E R27, desc[UR36][R14.64] ;  /* 0x000000240e1b7981 */ /* 0x000ea2000c1e1900 */
[----:B------:R-:W-:-:S04]  /*8450*/  IADD3 R8, P0, R8, -0x4, RZ ;  /* 0xfffffffc08087810 */ /* 0x000fc80007f1e0ff */
[----:B------:R-:W-:Y:S02]  /*8460*/  IADD3.X R31, R31, -0x1, RZ, P0, !PT ;  /* 0xffffffff1f1f7810 */ /* 0x000fe400007fe4ff */
[----:B------:R-:W-:Y:S01]  /*8470*/  ISETP.NE.U32.AND P0, PT, R8, RZ, PT ;  /* 0x000000ff0800720c */ /* 0x000fe20003f05070 */
[----:B------:R-:W-:-:S03]  /*8480*/  IMAD.WIDE.U32 R28, R34, R28, R36 ;  /* 0x0000001c221c7225 */ /* 0x000fc600078e0024 */
[----:B------:R-:W-:Y:S01]  /*8490*/  ISETP.NE.AND.EX P0, PT, R31, RZ, PT, P0 ;  /* 0x000000ff1f00720c */ /* 0x000fe20003f05300 */
[----:B------:R-:W-:Y:S01]  /*84a0*/  IMAD.IADD R29, R29, 0x1, R26 ;  /* 0x000000011d1d7824 */ /* 0x000fe200078e021a */
[----:B------:R-:W-:-:S05]  /*84b0*/  IADD3 R30, P1, R30, 0x4, RZ ;  /* 0x000000041e1e7810 */ /* 0x000fca0007f3e0ff */
[----:B------:R-:W-:Y:S01]  /*84c0*/  IMAD.X R9, RZ, RZ, R9, P1 ;  /* 0x000000ffff097224 */ /* 0x000fe200008e0609 */
[----:B--2---:R-:W-:Y:S01]  /*84d0*/  SHF.R.S32.HI R33, RZ, 0x1f, R27 ;  /* 0x0000001fff217819 */ /* 0x004fe2000001141b */
[----:B----4-:R-:W-:-:S04]  /*84e0*/  IMAD R32, R25, R27, RZ ;  /* 0x0000001b19207224 */ /* 0x010fc800078e02ff */
[----:B------:R-:W-:Y:S02]  /*84f0*/  IMAD R33, R24, R33, R32 ;  /* 0x0000002118217224 */ /* 0x000fe400078e0220 */
[----:B------:R-:W-:Y:S01]  /*8500*/  IMAD.WIDE.U32 R24, R27, R24, R28 ;  /* 0x000000181b187225 */ /* 0x000fe200078e001c */
[----:B------:R-:W-:-:S03]  /*8510*/  IADD3 R28, P2, R14, R22, RZ ;  /* 0x000000160e1c7210 */ /* 0x000fc60007f5e0ff */
[----:B------:R-:W-:Y:S02]  /*8520*/  IMAD.IADD R14, R25, 0x1, R33 ;  /* 0x00000001190e7824 */ /* 0x000fe400078e0221 */
[----:B------:R-:W-:Y:S02]  /*8530*/  IMAD.MOV.U32 R26, RZ, RZ, R24 ;  /* 0x000000ffff1a7224 */ /* 0x000fe400078e0018 */
[----:B------:R-:W-:Y:S01]  /*8540*/  IMAD.X R15, R15, 0x1, R11, P2 ;  /* 0x000000010f0f7824 */ /* 0x000fe200010e060b */
[----:B------:R-:W-:Y:S06]  /*8550*/  @P0 BRA `(.L_x_2422) ;  /* 0xfffffffc00380947 */ /* 0x000fec000383ffff */
.L_x_2427:
[----:B------:R-:W-:Y:S05]  /*8560*/  BSYNC B0 ;  /* 0x0000000000007941 */ /* 0x000fea0003800000 */
.L_x_2421:
        /* <DEDUP_REMOVED lines=18> */
[----:B------:R-:W-:Y:S01]  /*8690*/  ISETP.NE.AND.EX P0, PT, RZ, RZ, PT, P0 ;  /* 0x000000ffff00720c */ /* 0x000fe20003f05300 */
[----:B------:R-:W-:Y:S01]  /*86a0*/  IMAD.MOV.U32 R27, RZ, RZ, R14 ;  /* 0x000000ffff1b7224 */ /* 0x000fe200078e000e */
[----:B---3--:R-:W-:Y:S01]  /*86b0*/  SHF.R.S32.HI R25, RZ, 0x1f, R23 ;  /* 0x0000001fff197819 */ /* 0x008fe20000011417 */
[----:B--2---:R-:W-:Y:S02]  /*86c0*/  IMAD R11, R11, R23, RZ ;  /* 0x000000170b0b7224 */ /* 0x004fe400078e02ff */
[----:B------:R-:W-:-:S04]  /*86d0*/  IMAD.WIDE.U32 R26, R23, R10, R26 ;  /* 0x0000000a171a7225 */ /* 0x000fc800078e001a */
[----:B------:R-:W-:-:S04]  /*86e0*/  IMAD R11, R10, R25, R11 ;  /* 0x000000190a0b7224 */ /* 0x000fc800078e020b */
[----:B------:R-:W-:Y:S01]  /*86f0*/  IMAD.IADD R14, R27, 0x1, R11 ;  /* 0x000000011b0e7824 */ /* 0x000fe200078e020b */
[----:B------:R-:W-:Y:S06]  /*8700*/  @!P0 BRA `(.L_x_2420) ;  /* 0x00000000006c8947 */ /* 0x000fec0003800000 */
        /* <DEDUP_REMOVED lines=10> */
[----:B------:R-:W3:Y:S01]  /*87b0*/  LDG.E R15, desc[UR36][R16.64] ;  /* 0x00000024100f7981 */ /* 0x000ee2000c1e1900 */
[----:B------:R-:W-:-:S03]  /*87c0*/  @P0 LEA.HI.X R21, R12, R17, R13, 0x2, P1 ;  /* 0x000000110c150211 */ /* 0x000fc600008f140d */
[----:B------:R-:W4:Y:S04]  /*87d0*/  @P0 LDG.E.64 R12, desc[UR36][R8.64+0x10] ;  /* 0x00001024080c0981 */ /* 0x000f28000c1e1b00 */
[----:B------:R-:W5:Y:S01]  /*87e0*/  @P0 LDG.E R21, desc[UR36][R20.64] ;  /* 0x0000002414150981 */ /* 0x000f62000c1e1900 */
[----:B------:R-:W-:Y:S01]  /*87f0*/  IMAD.MOV.U32 R27, RZ, RZ, R14 ;  /* 0x000000ffff1b7224 */ /* 0x000fe200078e000e */
[----:B---3--:R-:W-:Y:S01]  /*8800*/  SHF.R.S32.HI R23, RZ, 0x1f, R15 ;  /* 0x0000001fff177819 */ /* 0x008fe2000001140f */
[----:B--2---:R-:W-:Y:S02]  /*8810*/  IMAD R11, R11, R15, RZ ;  /* 0x0000000f0b0b7224 */ /* 0x004fe400078e02ff */
[----:B------:R-:W-:-:S04]  /*8820*/  IMAD.WIDE.U32 R26, R15, R10, R26 ;  /* 0x0000000a0f1a7225 */ /* 0x000fc800078e001a */
[----:B------:R-:W-:-:S04]  /*8830*/  IMAD R11, R10, R23, R11 ;  /* 0x000000170a0b7224 */ /* 0x000fc800078e020b */
[----:B------:R-:W-:Y:S01]  /*8840*/  IMAD.IADD R14, R27, 0x1, R11 ;  /* 0x000000011b0e7824 */ /* 0x000fe200078e020b */
[----:B-----5:R-:W-:Y:S01]  /*8850*/  @P0 SHF.R.S32.HI R11, RZ, 0x1f, R21 ;  /* 0x0000001fff0b0819 */ /* 0x020fe20000011415 */
[----:B----4-:R-:W-:Y:S02]  /*8860*/  @P0 IMAD R10, R13, R21, RZ ;  /* 0x000000150d0a0224 */ /* 0x010fe400078e02ff */
[----:B------:R-:W-:Y:S02]  /*8870*/  @P0 IMAD.MOV.U32 R27, RZ, RZ, R14 ;  /* 0x000000ffff1b0224 */ /* 0x000fe400078e000e */
[----:B------:R-:W-:Y:S02]  /*8880*/  @P0 IMAD R11, R12, R11, R10 ;  /* 0x0000000b0c0b0224 */ /* 0x000fe400078e020a */
[----:B------:R-:W-:-:S04]  /*8890*/  @P0 IMAD.WIDE.U32 R12, R21, R12, R26 ;  /* 0x0000000c150c0225 */ /* 0x000fc800078e001a */
[----:B------:R-:W-:Y:S02]  /*88a0*/  @P0 IMAD.IADD R14, R13, 0x1, R11 ;  /* 0x000000010d0e0824 */ /* 0x000fe400078e020b */
[----:B------:R-:W-:-:S07]  /*88b0*/  @P0 IMAD.MOV.U32 R26, RZ, RZ, R12 ;  /* 0x000000ffff1a0224 */ /* 0x000fce00078e000c */
.L_x_2420:
[----:B------:R-:W-:Y:S05]  /*88c0*/  BSYNC B1 ;  /* 0x0000000000017941 */ /* 0x000fea0003800000 */
.L_x_2419:
[----:B------:R-:W-:Y:S01]  /*88d0*/  ULDC UR4, c[0x0][0x210] ;  /* 0x0000840000047ab9 */ /* 0x000fe20000000800 */
[----:B------:R-:W-:Y:S01]  /*88e0*/  VIADD R7, R7, 0x180 ;  /* 0x0000018007077836 */ /* 0x000fe20000000000 */
[----:B------:R-:W-:Y:S01]  /*88f0*/  UIMAD UR4, UR39, -0x200, UR4 ;  /* 0xfffffe00270478a4 */ /* 0x000fe2000f8e0204 */
[----:B------:R-:W-:Y:S05]  /*8900*/  BSSY B1, `(.L_x_2400) ;  /* 0x0000197000017945 */ /* 0x000fea0003800000 */
[----:B------:R-:W-:-:S13]  /*8910*/  ISETP.GE.AND P0, PT, R7, UR4, PT ;  /* 0x0000000407007c0c */ /* 0x000fda000bf06270 */
[----:B------:R-:W-:Y:S05]  /*8920*/  @P0 BRA `(.L_x_2428) ;  /* 0x0000001800500947 */ /* 0x000fea0003800000 */
[----:B------:R-:W1:Y:S01]  /*8930*/  LDC.64 R32, c[0x0][0x228] ;  /* 0x00008a00ff207b82 */ /* 0x000e620000000a00 */
[----:B------:R-:W-:Y:S02]  /*8940*/  IMAD.MOV.U32 R8, RZ, RZ, RZ ;  /* 0x000000ffff087224 */ /* 0x000fe400078e00ff */
[----:B------:R-:W-:Y:S02]  /*8950*/  IMAD.MOV.U32 R27, RZ, RZ, RZ ;  /* 0x000000ffff1b7224 */ /* 0x000fe400078e00ff */
[----:B------:R-:W-:-:S03]  /*8960*/  IMAD.MOV.U32 R2, RZ, RZ, RZ ;  /* 0x000000ffff027224 */ /* 0x000fc600078e00ff */
[----:B------:R-:W2:Y:S01]  /*8970*/  LDC.64 R12, c[0x0][0x238] ;  /* 0x00008e00ff0c7b82 */ /* 0x000ea20000000a00 */
[C---:B-1----:R-:W-:Y:S02]  /*8980*/  IADD3 R0, P1, R32.reuse, -0x1, RZ ;  /* 0xffffffff20007810 */ /* 0x042fe40007f3e0ff */
[----:B------:R-:W-:Y:S02]  /*8990*/  LOP3.LUT R15, R32, 0x3, RZ, 0xc0, !PT ;  /* 0x00000003200f7812 */ /* 0x000fe400078ec0ff */
[----:B------:R-:W-:Y:S02]  /*89a0*/  ISETP.GE.U32.AND P0, PT, R0, 0x3, PT ;  /* 0x000000030000780c */ /* 0x000fe40003f06070 */
[----:B------:R-:W-:-:S04]  /*89b0*/  IADD3.X R0, R33, -0x1, RZ, P1, !PT ;  /* 0xffffffff21007810 */ /* 0x000fc80000ffe4ff */
[----:B------:R-:W-:Y:S01]  /*89c0*/  ISETP.GE.U32.AND.EX P0, PT, R0, RZ, PT, P0 ;  /* 0x000000ff0000720c */ /* 0x000fe20003f06100 */
[----:B------:R-:W-:-:S12]  /*89d0*/  IMAD.MOV.U32 R0, RZ, RZ, RZ ;  /* 0x000000ffff007224 */ /* 0x000fd800078e00ff */
[----:B--2---:R-:W-:Y:S05]  /*89e0*/  @!P0 BRA `(.L_x_2429) ;  /* 0x0000001400308947 */ /* 0x004fea0003800000 */
[----:B------:R-:W-:Y:S01]  /*89f0*/  IADD3 R32, P0, -R15, R32, RZ ;  /* 0x000000200f207210 */ /* 0x000fe20007f1e1ff */
[----:B------:R-:W-:Y:S01]  /*8a00*/  ULDC.64 UR4, c[0x0][0x220] ;  /* 0x0000880000047ab9 */ /* 0x000fe20000000a00 */
[----:B------:R-:W-:Y:S01]  /*8a10*/  BSSY B0, `(.L_x_2429) ;  /* 0x0000149000007945 */ /* 0x000fe20003800000 */
[----:B0----5:R-:W-:Y:S01]  /*8a20*/  IMAD R11, R19, UR4, RZ ;  /* 0x00000004130b7c24 */ /* 0x021fe2000f8e02ff */
[----:B------:R-:W-:Y:S01]  /*8a30*/  IADD3.X R7, R33, -0x1, RZ, P0, !PT ;  /* 0xffffffff21077810 */ /* 0x000fe200007fe4ff */
[----:B------:R-:W-:Y:S01]  /*8a40*/  IMAD.WIDE.U32 R8, R18, UR4, RZ ;  /* 0x0000000412087c25 */ /* 0x000fe2000f8e00ff */
[----:B------:R-:W-:-:S03]  /*8a50*/  ISETP.GT.U32.AND P0, PT, R32, RZ, PT ;  /* 0x000000ff2000720c */ /* 0x000fc60003f04070 */
[----:B------:R-:W-:Y:S01]  /*8a60*/  IMAD R11, R18, UR5, R11 ;  /* 0x00000005120b7c24 */ /* 0x000fe2000f8e020b */
[----:B------:R-:W-:Y:S01]  /*8a70*/  ISETP.GT.AND.EX P0, PT, R7, RZ, PT, P0 ;  /* 0x000000ff0700720c */ /* 0x000fe20003f04300 */
[----:B------:R-:W-:Y:S01]  /*8a80*/  ULDC.64 UR4, c[0x0][0x218] ;  /* 0x0000860000047ab9 */ /* 0x000fe20000000a00 */
[----:B------:R-:W-:Y:S01]  /*8a90*/  IMAD.MOV.U32 R27, RZ, RZ, RZ ;  /* 0x000000ffff1b7224 */ /* 0x000fe200078e00ff */
[----:B------:R-:W-:Y:S01]  /*8aa0*/  LEA R24, P1, R8, UR4, 0x2 ;  /* 0x0000000408187c11 */ /* 0x000fe2000f8210ff */
[----:B------:R-:W-:Y:S02]  /*8ab0*/  IMAD.IADD R25, R9, 0x1, R11 ;  /* 0x0000000109197824 */ /* 0x000fe400078e020b */
[----:B------:R-:W-:-:S03]  /*8ac0*/  IMAD.WIDE.U32 R10, R12, 0x4, RZ ;  /* 0x000000040c0a7825 */ /* 0x000fc600078e00ff */
[----:B------:R-:W-:Y:S01]  /*8ad0*/  LEA.HI.X R25, R8, UR5, R25, 0x2, P1 ;  /* 0x0000000508197c11 */ /* 0x000fe200088f1419 */
[----:B------:R-:W-:Y:S02]  /*8ae0*/  IMAD.SHL.U32 R9, R13, 0x4, RZ ;  /* 0x000000040d097824 */ /* 0x000fe400078e00ff */
[----:B------:R-:W-:Y:S02]  /*8af0*/  IMAD.MOV.U32 R8, RZ, RZ, RZ ;  /* 0x000000ffff087224 */ /* 0x000fe400078e00ff */
        /* <DEDUP_REMOVED lines=8> */
.L_x_2432:
[----:B------:R-:W-:Y:S01]  /*8b80*/  ULDC.64 UR4, c[0x0][0x230] ;  /* 0x00008c0000047ab9 */ /* 0x000fe20000000a00 */
[----:B------:R-:W-:Y:S01]  /*8b90*/  IMAD.MOV.U32 R16, RZ, RZ, R24 ;  /* 0x000000ffff107224 */ /* 0x000fe200078e0018 */
[----:B------:R-:W-:Y:S01]  /*8ba0*/  LEA R20, P1, R8, UR4, 0x3 ;  /* 0x0000000408147c11 */ /* 0x000fe2000f8218ff */
[----:B------:R-:W-:-:S03]  /*8bb0*/  IMAD.MOV.U32 R17, RZ, RZ, R25 ;  /* 0x000000ffff117224 */ /* 0x000fc600078e0019 */
[----:B------:R-:W-:Y:S02]  /*8bc0*/  LEA.HI.X R21, R8, UR5, R27, 0x3, P1 ;  /* 0x0000000508157c11 */ /* 0x000fe400088f1c1b */
[----:B------:R-:W2:Y:S01]  /*8bd0*/  LDG.E R33, desc[UR36][R16.64] ;  /* 0x0000002410217981 */ /* 0x000ea2000c1e1900 */
[----:B------:R-:W-:-:S03]  /*8be0*/  IADD3 R24, P1, R24, R10, RZ ;  /* 0x0000000a18187210 */ /* 0x000fc60007f3e0ff */
[----:B------:R-:W3:Y:S04]  /*8bf0*/  LDG.E.64 R22, desc[UR36][R20.64+0x8] ;  /* 0x0000082414167981 */ /* 0x000ee8000c1e1b00 */
[----:B------:R-:W4:Y:S04]  /*8c00*/  LDG.E.64 R28, desc[UR36][R20.64+0x10] ;  /* 0x00001024141c7981 */ /* 0x000f28000c1e1b00 */
[----:B------:R-:W5:Y:S01]  /*8c10*/  LDG.E.64 R16, desc[UR36][R20.64] ;  /* 0x0000002414107981 */ /* 0x000f62000c1e1b00 */
[----:B------:R-:W-:-:S05]  /*8c20*/  IMAD.X R25, R25, 0x1, R9, P1 ;  /* 0x0000000119197824 */ /* 0x000fca00008e0609 */
[----:B------:R0:W3:Y:S02]  /*8c30*/  LDG.E R34, desc[UR36][R24.64] ;  /* 0x0000002418227981 */ /* 0x0000e4000c1e1900 */
[----:B0-----:R-:W-:-:S05]  /*8c40*/  IADD3 R24, P1, R24, R10, RZ ;  /* 0x0000000a18187210 */ /* 0x001fca0007f3e0ff */
[----:B------:R-:W-:-:S05]  /*8c50*/  IMAD.X R25, R25, 0x1, R9, P1 ;  /* 0x0000000119197824 */ /* 0x000fca00008e0609 */
[----:B------:R0:W4:Y:S01]  /*8c60*/  LDG.E R35, desc[UR36][R24.64] ;  /* 0x0000002418237981 */ /* 0x000122000c1e1900 */
[----:B------:R-:W-:Y:S02]  /*8c70*/  IMAD.MOV.U32 R30, RZ, RZ, R0 ;  /* 0x000000ffff1e7224 */ /* 0x000fe400078e0000 */
[----:B------:R-:W-:Y:S01]  /*8c80*/  IMAD.MOV.U32 R31, RZ, RZ, R2 ;  /* 0x000000ffff1f7224 */ /* 0x000fe200078e0002 */
[----:B--2---:R-:W-:Y:S01]  /*8c90*/  SHF.R.S32.HI R37, RZ, 0x1f, R33 ;  /* 0x0000001fff257819 */ /* 0x004fe20000011421 */
[----:B-----5:R-:W-:-:S04]  /*8ca0*/  IMAD.WIDE.U32 R30, R33, R16, R30 ;  /* 0x00000010211e7225 */ /* 0x020fc800078e001e */
[----:B------:R-:W-:-:S04]  /*8cb0*/  IMAD R33, R17, R33, RZ ;  /* 0x0000002111217224 */ /* 0x000fc800078e02ff */
[----:B------:R-:W-:Y:S01]  /*8cc0*/  IMAD R33, R16, R37, R33 ;  /* 0x0000002510217224 */ /* 0x000fe200078e0221 */
[----:B------:R-:W-:Y:S01]  /*8cd0*/  IADD3 R16, P1, R24, R10, RZ ;  /* 0x0000000a18107210 */ /* 0x000fe20007f3e0ff */
[----:B---3--:R-:W-:-:S04]  /*8ce0*/  IMAD R2, R23, R34, RZ ;  /* 0x0000002217027224 */ /* 0x008fc800078e02ff */
[----:B------:R-:W-:Y:S01]  /*8cf0*/  IMAD.X R17, R25, 0x1, R9, P1 ;  /* 0x0000000119117824 */ /* 0x000fe200008e0609 */
[----:B0-----:R-:W-:Y:S01]  /*8d00*/  SHF.R.S32.HI R25, RZ, 0x1f, R34 ;  /* 0x0000001fff197819 */ /* 0x001fe20000011422 */
[----:B------:R-:W-:-:S03]  /*8d10*/  IMAD.IADD R31, R31, 0x1, R33 ;  /* 0x000000011f1f7824 */ /* 0x000fc600078e0221 */
[----:B------:R0:W2:Y:S01]  /*8d20*/  LDG.E R0, desc[UR36][R16.64] ;  /* 0x0000002410007981 */ /* 0x0000a2000c1e1900 */
[----:B------:R-:W-:-:S03]  /*8d30*/  IMAD R2, R22, R25, R2 ;  /* 0x0000001916027224 */ /* 0x000fc600078e0202 */
[----:B------:R-:W3:Y:S01]  /*8d40*/  LDG.E.64 R24, desc[UR36][R20.64+0x18] ;  /* 0x0000182414187981 */ /* 0x000ee2000c1e1b00 */
[----:B------:R-:W-:Y:S01]  /*8d50*/  IMAD.WIDE.U32 R22, R34, R22, R30 ;  /* 0x0000001622167225 */ /* 0x000fe200078e001e */
[----:B0-----:R-:W-:-:S03]  /*8d60*/  IADD3 R16, P1, R16, R10, RZ ;  /* 0x0000000a10107210 */ /* 0x001fc60007f3e0ff */
[----:B----4-:R-:W-:Y:S01]  /*8d70*/  IMAD R29, R29, R35, RZ ;  /* 0x000000231d1d7224 */ /* 0x010fe200078e02ff */
[----:B------:R-:W-:Y:S01]  /*8d80*/  SHF.R.S32.HI R31, RZ, 0x1f, R35 ;  /* 0x0000001fff1f7819 */ /* 0x000fe20000011423 */
[----:B------:R-:W-:Y:S02]  /*8d90*/  IMAD.X R17, R17, 0x1, R9, P1 ;  /* 0x0000000111117824 */ /* 0x000fe400008e0609 */
[----:B------:R-:W-:Y:S02]  /*8da0*/  IMAD.IADD R23, R23, 0x1, R2 ;  /* 0x0000000117177824 */ /* 0x000fe400078e0202 */
[----:B------:R-:W-:Y:S01]  /*8db0*/  IMAD R29, R28, R31, R29 ;  /* 0x0000001f1c1d7224 */ /* 0x000fe200078e021d */
[----:B------:R0:W4:Y:S04]  /*8dc0*/  LDG.E R2, desc[UR36][R16.64] ;  /* 0x0000002410027981 */ /* 0x000128000c1e1900 */
[----:B------:R-:W5:Y:S01]  /*8dd0*/  LDG.E.64 R30, desc[UR36][R20.64+0x20] ;  /* 0x00002024141e7981 */ /* 0x000f62000c1e1b00 */
[----:B------:R-:W-:Y:S01]  /*8de0*/  IMAD.WIDE.U32 R22, R35, R28, R22 ;  /* 0x0000001c23167225 */ /* 0x000fe200078e0016 */
[----:B0-----:R-:W-:-:S03]  /*8df0*/  IADD3 R16, P1, R16, R10, RZ ;  /* 0x0000000a10107210 */ /* 0x001fc60007f3e0ff */
[----:B------:R-:W-:Y:S02]  /*8e00*/  IMAD.IADD R23, R23, 0x1, R29 ;  /* 0x0000000117177824 */ /* 0x000fe400078e021d */
[----:B------:R-:W-:-:S05]  /*8e10*/  IMAD.X R17, R17, 0x1, R9, P1 ;  /* 0x0000000111117824 */ /* 0x000fca00008e0609 */
[----:B------:R0:W5:Y:S02]  /*8e20*/  LDG.E R33, desc[UR36][R16.64] ;  /* 0x0000002410217981 */ /* 0x000164000c1e1900 */
[----:B0-----:R-:W-:-:S05]  /*8e30*/  IADD3 R16, P1, R16, R10, RZ ;  /* 0x0000000a10107210 */ /* 0x001fca0007f3e0ff */
[----:B------:R-:W-:Y:S01]  /*8e40*/  IMAD.X R17, R17, 0x1, R9, P1 ;  /* 0x0000000111117824 */ /* 0x000fe200008e0609 */
[----:B--2---:R-:W-:Y:S01]  /*8e50*/  SHF.R.S32.HI R29, RZ, 0x1f, R0 ;  /* 0x0000001fff1d7819 */ /* 0x004fe20000011400 */
[----:B---3--:R-:W-:Y:S02]  /*8e60*/  IMAD R25, R25, R0, RZ ;  /* 0x0000000019197224 */ /* 0x008fe400078e02ff */
[----:B------:R-:W-:Y:S02]  /*8e70*/  IMAD.WIDE.U32 R22, R0, R24, R22 ;  /* 0x0000001800167225 */ /* 0x000fe400078e0016 */
[----:B------:R0:W2:Y:S02]  /*8e80*/  LDG.E R0, desc[UR36][R16.64] ;  /* 0x0000002410007981 */ /* 0x0000a4000c1e1900 */
[----:B------:R-:W-:Y:S02]  /*8e90*/  IMAD R25, R24, R29, R25 ;  /* 0x0000001d18197224 */ /* 0x000fe400078e0219 */
[----:B------:R-:W3:Y:S02]  /*8ea0*/  LDG.E.64 R28, desc[UR36][R20.64+0x28] ;  /* 0x00002824141c7981 */ /* 0x000ee4000c1e1b00 */
[----:B------:R-:W-:Y:S01]  /*8eb0*/  IMAD.IADD R23, R23, 0x1, R25 ;  /* 0x0000000117177824 */ /* 0x000fe200078e0219 */
[----:B----4-:R-:W-:Y:S01]  /*8ec0*/  SHF.R.S32.HI R25, RZ, 0x1f, R2 ;  /* 0x0000001fff197819 */ /* 0x010fe20000011402 */
[----:B-----5:R-:W-:-:S04]  /*8ed0*/  IMAD R31, R31, R2, RZ ;  /* 0x000000021f1f7224 */ /* 0x020fc800078e02ff */
[----:B------:R-:W-:Y:S02]  /*8ee0*/  IMAD R31, R30, R25, R31 ;  /* 0x000000191e1f7224 */ /* 0x000fe400078e021f */
[----:B------:R-:W4:Y:S01]  /*8ef0*/  LDG.E.64 R24, desc[UR36][R20.64+0x30] ;  /* 0x0000302414187981 */ /* 0x000f22000c1e1b00 */
[----:B------:R-:W-:Y:S01]  /*8f00*/  IMAD.WIDE.U32 R22, R2, R30, R22 ;  /* 0x0000001e02167225 */ /* 0x000fe200078e0016 */
[----:B0-----:R-:W-:-:S03]  /*8f10*/  IADD3 R16, P1, R16, R10, RZ ;  /* 0x0000000a10107210 */ /* 0x001fc60007f3e0ff */
[----:B------:R-:W-:Y:S02]  /*8f20*/  IMAD.IADD R23, R23, 0x1, R31 ;  /* 0x0000000117177824 */ /* 0x000fe400078e021f */
[----:B------:R-:W-:Y:S01]  /*8f30*/  IMAD.X R17, R17, 0x1, R9, P1 ;  /* 0x0000000111117824 */ /* 0x000fe200008e0609 */
[----:B------:R-:W-:-:S04]  /*8f40*/  SHF.R.S32.HI R31, RZ, 0x1f, R33 ;  /* 0x0000001fff1f7819 */ /* 0x000fc80000011421 */
[----:B------:R0:W5:Y:S02]  /*8f50*/  LDG.E R2, desc[UR36][R16.64] ;  /* 0x0000002410027981 */ /* 0x000164000c1e1900 */
[----:B0-----:R-:W-:-:S05]  /*8f60*/  IADD3 R16, P1, R16, R10, RZ ;  /* 0x0000000a10107210 */ /* 0x001fca0007f3e0ff */
[----:B------:R-:W-:Y:S02]  /*8f70*/  IMAD.X R17, R17, 0x1, R9, P1 ;  /* 0x0000000111117824 */ /* 0x000fe400008e0609 */
[----:B---3--:R-:W-:Y:S02]  /*8f80*/  IMAD R29, R29, R33, RZ ;  /* 0x000000211d1d7224 */ /* 0x008fe400078e02ff */
[----:B------:R-:W-:Y:S02]  /*8f90*/  IMAD.WIDE.U32 R22, R33, R28, R22 ;  /* 0x0000001c21167225 */ /* 0x000fe400078e0016 */
[----:B------:R0:W3:Y:S02]  /*8fa0*/  LDG.E R33, desc[UR36][R16.64] ;  /* 0x0000002410217981 */ /* 0x0000e4000c1e1900 */
[----:B------:R-:W-:Y:S02]  /*8fb0*/  IMAD R29, R28, R31, R29 ;  /* 0x0000001f1c1d7224 */ /* 0x000fe400078e021d */
[----:B------:R-:W3:Y:S02]  /*8fc0*/  LDG.E.64 R30, desc[UR36][R20.64+0x38] ;  /* 0x00003824141e7981 */ /* 0x000ee4000c1e1b00 */
[----:B------:R-:W-:Y:S01]  /*8fd0*/  IMAD.IADD R23, R23, 0x1, R29 ;  /* 0x0000000117177824 */ /* 0x000fe200078e021d */
[----:B--2---:R-:W-:Y:S01]  /*8fe0*/  SHF.R.S32.HI R29, RZ, 0x1f, R0 ;  /* 0x0000001fff1d7819 */ /* 0x004fe20000011400 */
[----:B----4-:R-:W-:-:S04]  /*8ff0*/  IMAD R25, R25, R0, RZ ;  /* 0x0000000019197224 */ /* 0x010fc800078e02ff */
[----:B------:R-:W-:Y:S02]  /*9000*/  IMAD R25, R24, R29, R25 ;  /* 0x0000001d18197224 */ /* 0x000fe400078e0219 */
[----:B------:R-:W2:Y:S01]  /*9010*/  LDG.E.64 R28, desc[UR36][R20.64+0x40] ;  /* 0x00004024141c7981 */ /* 0x000ea2000c1e1b00 */
[----:B------:R-:W-:Y:S01]  /*9020*/  IMAD.WIDE.U32 R22, R0, R24, R22 ;  /* 0x0000001800167225 */ /* 0x000fe200078e0016 */
[----:B0-----:R-:W-:-:S03]  /*9030*/  IADD3 R16, P1, R16, R10, RZ ;  /* 0x0000000a10107210 */ /* 0x001fc60007f3e0ff */
[----:B------:R-:W-:Y:S01]  /*9040*/  IMAD.IADD R23, R23, 0x1, R25 ;  /* 0x0000000117177824 */ /* 0x000fe200078e0219 */
[----:B-----5:R-:W-:Y:S01]  /*9050*/  SHF.R.S32.HI R25, RZ, 0x1f, R2 ;  /* 0x0000001fff197819 */ /* 0x020fe20000011402 */
[----:B------:R-:W-:Y:S02]  /*9060*/  IMAD.X R17, R17, 0x1, R9, P1 ;  /* 0x0000000111117824 */ /* 0x000fe400008e0609 */
[----:B---3--:R-:W-:Y:S02]  /*9070*/  IMAD R0, R31, R2, RZ ;  /* 0x000000021f007224 */ /* 0x008fe400078e02ff */
[----:B------:R-:W-:Y:S02]  /*9080*/  IMAD.WIDE.U32 R22, R2, R30, R22 ;  /* 0x0000001e02167225 */ /* 0x000fe400078e0016 */
[----:B------:R0:W3:Y:S02]  /*9090*/  LDG.E R2, desc[UR36][R16.64] ;  /* 0x0000002410027981 */ /* 0x0000e4000c1e1900 */
[----:B------:R-:W-:-:S02]  /*90a0*/  IMAD R0, R30, R25, R0 ;  /* 0x000000191e007224 */ /* 0x000fc400078e0200 */
[----:B------:R-:W4:Y:S01]  /*90b0*/  LDG.E.64 R24, desc[UR36][R20.64+0x48] ;  /* 0x0000482414187981 */ /* 0x000f22000c1e1b00 */
[----:B------:R-:W-:Y:S02]  /*90c0*/  SHF.R.S32.HI R31, RZ, 0x1f, R33 ;  /* 0x0000001fff1f7819 */ /* 0x000fe40000011421 */
[----:B0-----:R-:W-:Y:S01]  /*90d0*/  IADD3 R16, P1, R16, R10, RZ ;  /* 0x0000000a10107210 */ /* 0x001fe20007f3e0ff */
[----:B--2---:R-:W-:-:S04]  /*90e0*/  IMAD R29, R29, R33, RZ ;  /* 0x000000211d1d7224 */ /* 0x004fc800078e02ff */
[----:B------:R-:W-:Y:S02]  /*90f0*/  IMAD.X R17, R17, 0x1, R9, P1 ;  /* 0x0000000111117824 */ /* 0x000fe400008e0609 */
[----:B------:R-:W-:Y:S02]  /*9100*/  IMAD.IADD R23, R23, 0x1, R0 ;  /* 0x0000000117177824 */ /* 0x000fe400078e0200 */
[----:B------:R-:W-:Y:S01]  /*9110*/  IMAD R29, R28, R31, R29 ;  /* 0x0000001f1c1d7224 */ /* 0x000fe200078e021d */
[----:B------:R0:W2:Y:S04]  /*9120*/  LDG.E R0, desc[UR36][R16.64] ;  /* 0x0000002410007981 */ /* 0x0000a8000c1e1900 */
[----:B------:R-:W5:Y:S01]  /*9130*/  LDG.E.64 R30, desc[UR36][R20.64+0x50] ;  /* 0x00005024141e7981 */ /* 0x000f62000c1e1b00 */
[----:B------:R-:W-:Y:S01]  /*9140*/  IMAD.WIDE.U32 R22, R33, R28, R22 ;  /* 0x0000001c21167225 */ /* 0x000fe200078e0016 */
[----:B0-----:R-:W-:-:S03]  /*9150*/  IADD3 R16, P1, R16, R10, RZ ;  /* 0x0000000a10107210 */ /* 0x001fc60007f3e0ff */
[----:B------:R-:W-:Y:S02]  /*9160*/  IMAD.IADD R23, R23, 0x1, R29 ;  /* 0x0000000117177824 */ /* 0x000fe400078e021d */
[----:B------:R-:W-:Y:S01]  /*9170*/  IMAD.X R17, R17, 0x1, R9, P1 ;  /* 0x0000000111117824 */ /* 0x000fe200008e0609 */
[----:B---3--:R-:W-:Y:S01]  /*9180*/  SHF.R.S32.HI R29, RZ, 0x1f, R2 ;  /* 0x0000001fff1d7819 */ /* 0x008fe20000011402 */
[----:B----4-:R-:W-:Y:S02]  /*9190*/  IMAD R28, R25, R2, RZ ;  /* 0x00000002191c7224 */ /* 0x010fe400078e02ff */
[----:B------:R-:W-:Y:S02]  /*91a0*/  IMAD.WIDE.U32 R22, R2, R24, R22 ;  /* 0x0000001802167225 */ /* 0x000fe400078e0016 */
[----:B------:R0:W3:Y:S02]  /*91b0*/  LDG.E R2, desc[UR36][R16.64] ;  /* 0x0000002410027981 */ /* 0x0000e4000c1e1900 */
[----:B------:R-:W-:-:S02]  /*91c0*/  IMAD R28, R24, R29, R28 ;  /* 0x0000001d181c7224 */ /* 0x000fc400078e021c */
[----:B------:R-:W4:Y:S02]  /*91d0*/  LDG.E.64 R24, desc[UR36][R20.64+0x58] ;  /* 0x0000582414187981 */ /* 0x000f24000c1e1b00 */
[----:B------:R-:W-:Y:S01]  /*91e0*/  IMAD.IADD R23, R23, 0x1, R28 ;  /* 0x0000000117177824 */ /* 0x000fe200078e021c */
[----:B0-----:R-:W-:Y:S02]  /*91f0*/  IADD3 R16, P1, R16, R10, RZ ;  /* 0x0000000a10107210 */ /* 0x001fe40007f3e0ff */
[----:B--2---:R-:W-:-:S03]  /*9200*/  SHF.R.S32.HI R29, RZ, 0x1f, R0 ;  /* 0x0000001fff1d7819 */ /* 0x004fc60000011400 */
[----:B------:R-:W-:Y:S02]  /*9210*/  IMAD.X R17, R17, 0x1, R9, P1 ;  /* 0x0000000111117824 */ /* 0x000fe400008e0609 */
[----:B-----5:R-:W-:-:S03]  /*9220*/  IMAD R28, R31, R0, RZ ;  /* 0x000000001f1c7224 */ /* 0x020fc600078e02ff */
[----:B------:R0:W2:Y:S01]  /*9230*/  LDG.E R33, desc[UR36][R16.64] ;  /* 0x0000002410217981 */ /* 0x0000a2000c1e1900 */
[----:B------:R-:W-:-:S03]  /*9240*/  IMAD R31, R30, R29, R28 ;  /* 0x0000001d1e1f7224 */ /* 0x000fc600078e021c */
[----:B------:R-:W5:Y:S01]  /*9250*/  LDG.E.64 R28, desc[UR36][R20.64+0x60] ;  /* 0x00006024141c7981 */ /* 0x000f62000c1e1b00 */
[----:B------:R-:W-:-:S04]  /*9260*/  IMAD.WIDE.U32 R22, R0, R30, R22 ;  /* 0x0000001e00167225 */ /* 0x000fc800078e0016 */
[----:B------:R-:W-:Y:S01]  /*9270*/  IMAD.IADD R23, R23, 0x1, R31 ;  /* 0x0000000117177824 */ /* 0x000fe200078e021f */
[----:B0-----:R-:W-:-:S05]  /*9280*/  IADD3 R16, P1, R16, R10, RZ ;  /* 0x0000000a10107210 */ /* 0x001fca0007f3e0ff */
[----:B------:R-:W-:Y:S01]  /*9290*/  IMAD.X R17, R17, 0x1, R9, P1 ;  /* 0x0000000111117824 */ /* 0x000fe200008e0609 */
[----:B---3--:R-:W-:Y:S01]  /*92a0*/  SHF.R.S32.HI R31, RZ, 0x1f, R2 ;  /* 0x0000001fff1f7819 */ /* 0x008fe20000011402 */
[----:B----4-:R-:W-:Y:S02]  /*92b0*/  IMAD R0, R25, R2, RZ ;  /* 0x0000000219007224 */ /* 0x010fe400078e02ff */
[----:B------:R-:W-:-:S04]  /*92c0*/  IMAD.WIDE.U32 R22, R2, R24, R22 ;  /* 0x0000001802167225 */ /* 0x000fc800078e0016 */
[----:B------:R-:W-:Y:S01]  /*92d0*/  IMAD R31, R24, R31, R0 ;  /* 0x0000001f181f7224 */ /* 0x000fe200078e0200 */
[-C--:B------:R-:W-:Y:S01]  /*92e0*/  IADD3 R24, P1, R16, R10.reuse, RZ ;  /* 0x0000000a10187210 */ /* 0x080fe20007f3e0ff */
[----:B------:R0:W3:Y:S01]  /*92f0*/  LDG.E R0, desc[UR36][R16.64] ;  /* 0x0000002410007981 */ /* 0x0000e2000c1e1900 */
[----:B------:R-:W-:Y:S02]  /*9300*/  IMAD.MOV.U32 R30, RZ, RZ, R22 ;  /* 0x000000ffff1e7224 */ /* 0x000fe400078e0016 */
[----:B------:R-:W-:Y:S02]  /*9310*/  IMAD.IADD R31, R23, 0x1, R31 ;  /* 0x00000001171f7824 */ /* 0x000fe400078e021f */
[----:B------:R-:W4:Y:S01]  /*9320*/  LDG.E.64 R22, desc[UR36][R20.64+0x68] ;  /* 0x0000682414167981 */ /* 0x000f22000c1e1b00 */
[----:B------:R-:W-:Y:S01]  /*9330*/  IMAD.X R25, R17, 0x1, R9, P1 ;  /* 0x0000000111197824 */ /* 0x000fe200008e0609 */
[----:B--2---:R-:W-:Y:S02]  /*9340*/  SHF.R.S32.HI R35, RZ, 0x1f, R33 ;  /* 0x0000001fff237819 */ /* 0x004fe40000011421 */
[----:B0-----:R-:W-:Y:S01]  /*9350*/  IADD3 R16, P1, R24, R10, RZ ;  /* 0x0000000a18107210 */ /* 0x001fe20007f3e0ff */
[----:B-----5:R-:W-:Y:S01]  /*9360*/  IMAD R2, R29, R33, RZ ;  /* 0x000000211d027224 */ /* 0x020fe200078e02ff */
[----:B------:R-:W2:Y:S03]  /*9370*/  LDG.E R24, desc[UR36][R24.64] ;  /* 0x0000002418187981 */ /* 0x000ea6000c1e1900 */
[----:B------:R-:W-:-:S02]  /*9380*/  IMAD R2, R28, R35, R2 ;  /* 0x000000231c027224 */ /* 0x000fc400078e0202 */
[----:B------:R-:W-:Y:S02]  /*9390*/  IMAD.WIDE.U32 R28, R33, R28, R30 ;  /* 0x0000001c211c7225 */ /* 0x000fe400078e001e */
[----:B------:R-:W5:Y:S02]  /*93a0*/  LDG.E.64 R30, desc[UR36][R20.64+0x70] ;  /* 0x00007024141e7981 */ /* 0x000f64000c1e1b00 */
[----:B------:R-:W-:-:S05]  /*93b0*/  IMAD.X R17, R25, 0x1, R9, P1 ;  /* 0x0000000119117824 */ /* 0x000fca00008e0609 */
[----:B------:R-:W5:Y:S04]  /*93c0*/  LDG.E R25, desc[UR36][R16.64] ;  /* 0x0000002410197981 */ /* 0x000f68000c1e1900 */
[----:B------:R-:W5:Y:S01]  /*93d0*/  LDG.E.64 R20, desc[UR36][R20.64+0x78] ;  /* 0x0000782414147981 */ /* 0x000f62000c1e1b00 */
[----:B------:R-:W-:Y:S01]  /*93e0*/  IMAD.IADD R29, R29, 0x1, R2 ;  /* 0x000000011d1d7824 */ /* 0x000fe200078e0202 */
[----:B------:R-:W-:-:S04]  /*93f0*/  IADD3 R32, P1, R32, -0x10, RZ ;  /* 0xfffffff020207810 */ /* 0x000fc80007f3e0ff */
[----:B------:R-:W-:Y:S02]  /*9400*/  IADD3.X R7, R7, -0x1, RZ, P1, !PT ;  /* 0xffffffff07077810 */ /* 0x000fe40000ffe4ff */
[----:B------:R-:W-:-:S04]  /*9410*/  ISETP.GT.U32.AND P1, PT, R32, 0xc, PT ;  /* 0x0000000c2000780c */ /* 0x000fc80003f24070 */
[----:B------:R-:W-:Y:S02]  /*9420*/  ISETP.GT.AND.EX P1, PT, R7, RZ, PT, P1 ;  /* 0x000000ff0700720c */ /* 0x000fe40003f24310 */
[----:B------:R-:W-:-:S05]  /*9430*/  IADD3 R8, P3, R8, 0x10, RZ ;  /* 0x0000001008087810 */ /* 0x000fca0007f7e0ff */
[----:B------:R-:W-:Y:S01]  /*9440*/  IMAD.X R27, RZ, RZ, R27, P3 ;  /* 0x000000ffff1b7224 */ /* 0x000fe200018e061b */
[----:B---3--:R-:W-:Y:S01]  /*9450*/  SHF.R.S32.HI R33, RZ, 0x1f, R0 ;  /* 0x0000001fff217819 */ /* 0x008fe20000011400 */
[----:B----4-:R-:W-:-:S04]  /*9460*/  IMAD R2, R23, R0, RZ ;  /* 0x0000000017027224 */ /* 0x010fc800078e02ff */
[----:B------:R-:W-:Y:S02]  /*9470*/  IMAD R33, R22, R33, R2 ;  /* 0x0000002116217224 */ /* 0x000fe400078e0202 */
[----:B------:R-:W-:Y:S01]  /*9480*/  IMAD.WIDE.U32 R22, R0, R22, R28 ;  /* 0x0000001600167225 */ /* 0x000fe200078e001c */
[----:B--2---:R-:W-:-:S03]  /*9490*/  SHF.R.S32.HI R29, RZ, 0x1f, R24 ;  /* 0x0000001fff1d7819 */ /* 0x004fc60000011418 */
[----:B------:R-:W-:Y:S02]  /*94a0*/  IMAD.IADD R23, R23, 0x1, R33 ;  /* 0x0000000117177824 */ /* 0x000fe400078e0221 */
[----:B-----5:R-:W-:Y:S02]  /*94b0*/  IMAD R0, R31, R24, RZ ;  /* 0x000000181f007224 */ /* 0x020fe400078e02ff */
[----:B------:R-:W-:-:S04]  /*94c0*/  IMAD.WIDE.U32 R22, R24, R30, R22 ;  /* 0x0000001e18167225 */ /* 0x000fc800078e0016 */
[----:B------:R-:W-:Y:S01]  /*94d0*/  IMAD R31, R30, R29, R0 ;  /* 0x0000001d1e1f7224 */ /* 0x000fe200078e0200 */
[----:B------:R-:W-:-:S03]  /*94e0*/  SHF.R.S32.HI R29, RZ, 0x1f, R25 ;  /* 0x0000001fff1d7819 */ /* 0x000fc60000011419 */
[----:B------:R-:W-:Y:S02]  /*94f0*/  IMAD.IADD R23, R23, 0x1, R31 ;  /* 0x0000000117177824 */ /* 0x000fe400078e021f */
[----:B------:R-:W-:Y:S01]  /*9500*/  IMAD R0, R21, R25, RZ ;  /* 0x0000001915007224 */ /* 0x000fe200078e02ff */
[----:B------:R-:W-:-:S03]  /*9510*/  IADD3 R24, P2, R16, R10, RZ ;  /* 0x0000000a10187210 */ /* 0x000fc60007f5e0ff */
[----:B------:R-:W-:Y:S02]  /*9520*/  IMAD R29, R20, R29, R0 ;  /* 0x0000001d141d7224 */ /* 0x000fe400078e0200 */
[----:B------:R-:W-:-:S04]  /*9530*/  IMAD.WIDE.U32 R20, R25, R20, R22 ;  /* 0x0000001419147225 */ /* 0x000fc800078e0016 */
[----:B------:R-:W-:Y:S02]  /*9540*/  IMAD.IADD R2, R21, 0x1, R29 ;  /* 0x0000000115027824 */ /* 0x000fe400078e021d */
[----:B------:R-:W-:Y:S02]  /*9550*/  IMAD.MOV.U32 R0, RZ, RZ, R20 ;  /* 0x000000ffff007224 */ /* 0x000fe400078e0014 */
[----:B------:R-:W-:Y:S01]  /*9560*/  IMAD.X R25, R17, 0x1, R9, P2 ;  /* 0x0000000111197824 */ /* 0x000fe200010e0609 */
[----:B------:R-:W-:Y:S06]  /*9570*/  @P1 BRA `(.L_x_2432) ;  /* 0xfffffff400801947 */ /* 0x000fec000383ffff */
[----:B------:R-:W-:Y:S05]  /*9580*/  BSYNC B2 ;  /* 0x0000000000027941 */ /* 0x000fea0003800000 */
.L_x_2431:
        /* <DEDUP_REMOVED lines=18> */
[----:B------:R-:W4:Y:S01]  /*96b0*/  LDG.E R33, desc[UR36][R24.64] ;  /* 0x0000002418217981 */ /* 0x000f22000c1e1900 */
[----:B------:R-:W-:Y:S02]  /*96c0*/  IMAD.MOV.U32 R30, RZ, RZ, R0 ;  /* 0x000000ffff1e7224 */ /* 0x000fe400078e0000 */
[----:B------:R-:W-:Y:S01]  /*96d0*/  IMAD.MOV.U32 R31, RZ, RZ, R2 ;  /* 0x000000ffff1f7224 */ /* 0x000fe200078e0002 */
[----:B--2---:R-:W-:Y:S01]  /*96e0*/  SHF.R.S32.HI R37, RZ, 0x1f, R35 ;  /* 0x0000001fff257819 */ /* 0x004fe20000011423 */
[----:B-----5:R-:W-:-:S04]  /*96f0*/  IMAD.WIDE.U32 R30, R35, R20, R30 ;  /* 0x00000014231e7225 */ /* 0x020fc800078e001e */
[----:B------:R-:W-:-:S04]  /*9700*/  IMAD R35, R21, R35, RZ ;  /* 0x0000002315237224 */ /* 0x000fc800078e02ff */
[----:B------:R-:W-:Y:S01]  /*9710*/  IMAD R35, R20, R37, R35 ;  /* 0x0000002514237224 */ /* 0x000fe200078e0223 */
[----:B------:R-:W-:-:S05]  /*9720*/  IADD3 R20, P0, R24, R10, RZ ;  /* 0x0000000a18147210 */ /* 0x000fca0007f1e0ff */
[----:B------:R-:W-:Y:S02]  /*9730*/  IMAD.X R21, R25, 0x1, R9, P0 ;  /* 0x0000000119157824 */ /* 0x000fe400000e0609 */
[----:B------:R-:W-:Y:S01]  /*9740*/  IMAD.IADD R31, R31, 0x1, R35 ;  /* 0x000000011f1f7824 */ /* 0x000fe200078e0223 */
[----:B---3--:R-:W-:Y:S01]  /*9750*/  SHF.R.S32.HI R35, RZ, 0x1f, R34 ;  /* 0x0000001fff237819 */ /* 0x008fe20000011422 */
[----:B------:R-:W-:Y:S01]  /*9760*/  IMAD R0, R23, R34, RZ ;  /* 0x0000002217007224 */ /* 0x000fe200078e02ff */
[----:B------:R0:W2:Y:S04]  /*9770*/  LDG.E R2, desc[UR36][R20.64] ;  /* 0x0000002414027981 */ /* 0x0000a8000c1e1900 */
[----:B------:R-:W3:Y:S01]  /*9780*/  LDG.E.64 R24, desc[UR36][R16.64+0x18] ;  /* 0x0000182410187981 */ /* 0x000ee2000c1e1b00 */
[----:B------:R-:W-:-:S02]  /*9790*/  IMAD R0, R22, R35, R0 ;  /* 0x0000002316007224 */ /* 0x000fc400078e0200 */
        /* <DEDUP_REMOVED lines=9> */
[----:B------:R-:W-:-:S04]  /*9830*/  IMAD.WIDE.U32 R22, R33, R28, R22 ;  /* 0x0000001c21167225 */ /* 0x000fc800078e0016 */
        /* <DEDUP_REMOVED lines=8> */
[----:B------:R-:W-:Y:S01]  /*98c0*/  IADD3 R24, P0, R20, R10, RZ ;  /* 0x0000000a14187210 */ /* 0x000fe20007f1e0ff */
[----:B------:R-:W-:-:S02]  /*98d0*/  IMAD.MOV.U32 R28, RZ, RZ, R22 ;  /* 0x000000ffff1c7224 */ /* 0x000fc400078e0016 */
[----:B------:R-:W-:Y:S02]  /*98e0*/  IMAD.IADD R29, R23, 0x1, R29 ;  /* 0x00000001171d7824 */ /* 0x000fe400078e021d */
[----:B------:R-:W3:Y:S01]  /*98f0*/  LDG.E.64 R22, desc[UR36][R16.64+0x28] ;  /* 0x0000282410167981 */ /* 0x000ee2000c1e1b00 */
[----:B------:R-:W-:Y:S01]  /*9900*/  IMAD.X R25, R21, 0x1, R9, P0 ;  /* 0x0000000115197824 */ /* 0x000fe200000e0609 */
[----:B0-----:R-:W-:Y:S02]  /*9910*/  IADD3 R20, P0, R24, R10, RZ ;  /* 0x0000000a18147210 */ /* 0x001fe40007f1e0ff */
[----:B----4-:R-:W-:Y:S01]  /*9920*/  SHF.R.S32.HI R33, RZ, 0x1f, R0 ;  /* 0x0000001fff217819 */ /* 0x010fe20000011400 */
[----:B-----5:R-:W-:Y:S02]  /*9930*/  IMAD R31, R31, R0, RZ ;  /* 0x000000001f1f7224 */ /* 0x020fe400078e02ff */
[----:B------:R-:W-:Y:S02]  /*9940*/  IMAD.WIDE.U32 R28, R0, R30, R28 ;  /* 0x0000001e001c7225 */ /* 0x000fe400078e001c */
[----:B------:R-:W4:Y:S02]  /*9950*/  LDG.E R0, desc[UR36][R24.64] ;  /* 0x0000002418007981 */ /* 0x000f24000c1e1900 */
[----:B------:R-:W-:-:S02]  /*9960*/  IMAD R33, R30, R33, R31 ;  /* 0x000000211e217224 */ /* 0x000fc400078e021f */
[----:B------:R-:W5:Y:S01]  /*9970*/  LDG.E.64 R30, desc[UR36][R16.64+0x30] ;  /* 0x00003024101e7981 */ /* 0x000f62000c1e1b00 */
[----:B------:R-:W-:-:S05]  /*9980*/  IMAD.X R21, R25, 0x1, R9, P0 ;  /* 0x0000000119157824 */ /* 0x000fca00000e0609 */
[----:B------:R-:W5:Y:S04]  /*9990*/  LDG.E R24, desc[UR36][R20.64] ;  /* 0x0000002414187981 */ /* 0x000f68000c1e1900 */
[----:B------:R-:W5:Y:S01]  /*99a0*/  LDG.E.64 R16, desc[UR36][R16.64+0x38] ;  /* 0x0000382410107981 */ /* 0x000f62000c1e1b00 */
[----:B------:R-:W-:Y:S01]  /*99b0*/  IMAD.IADD R29, R29, 0x1, R33 ;  /* 0x000000011d1d7824 */ /* 0x000fe200078e0221 */
[----:B------:R-:W-:Y:S02]  /*99c0*/  IADD3 R8, P2, R8, 0x8, RZ ;  /* 0x0000000808087810 */ /* 0x000fe40007f5e0ff */
[----:B------:R-:W-:Y:S02]  /*99d0*/  IADD3 R32, P3, R32, -0x8, RZ ;  /* 0xfffffff820207810 */ /* 0x000fe40007f7e0ff */
[----:B------:R-:W-:Y:S01]  /*99e0*/  PLOP3.LUT P0, PT, PT, PT, PT, 0x8, 0x0 ;  /* 0x000000000000781c */ /* 0x000fe20003f0e170 */
[----:B------:R-:W-:Y:S01]  /*99f0*/  IMAD.X R27, RZ, RZ, R27, P2 ;  /* 0x000000ffff1b7224 */ /* 0x000fe200010e061b */
[----:B------:R-:W-:-:S02]  /*9a00*/  IADD3.X R7, R7, -0x1, RZ, P3, !PT ;  /* 0xffffffff07077810 */ /* 0x000fc40001ffe4ff */
[----:B--2---:R-:W-:Y:S01]  /*9a10*/  SHF.R.S32.HI R33, RZ, 0x1f, R2 ;  /* 0x0000001fff217819 */ /* 0x004fe20000011402 */
[----:B---3--:R-:W-:-:S04]  /*9a20*/  IMAD R23, R23, R2, RZ ;  /* 0x0000000217177224 */ /* 0x008fc800078e02ff */
[----:B------:R-:W-:Y:S02]  /*9a30*/  IMAD R33, R22, R33, R23 ;  /* 0x0000002116217224 */ /* 0x000fe400078e0217 */
[----:B------:R-:W-:-:S04]  /*9a40*/  IMAD.WIDE.U32 R22, R2, R22, R28 ;  /* 0x0000001602167225 */ /* 0x000fc800078e001c */
[----:B------:R-:W-:Y:S01]  /*9a50*/  IMAD.IADD R23, R23, 0x1, R33 ;  /* 0x0000000117177824 */ /* 0x000fe200078e0221 */
[----:B----4-:R-:W-:Y:S01]  /*9a60*/  SHF.R.S32.HI R25, RZ, 0x1f, R0 ;  /* 0x0000001fff197819 */ /* 0x010fe20000011400 */
[----:B-----5:R-:W-:Y:S02]  /*9a70*/  IMAD R2, R31, R0, RZ ;  /* 0x000000001f027224 */ /* 0x020fe400078e02ff */
[----:B------:R-:W-:-:S04]  /*9a80*/  IMAD.WIDE.U32 R22, R0, R30, R22 ;  /* 0x0000001e00167225 */ /* 0x000fc800078e0016 */
[----:B------:R-:W-:Y:S01]  /*9a90*/  IMAD R29, R30, R25, R2 ;  /* 0x000000191e1d7224 */ /* 0x000fe200078e0202 */
[----:B------:R-:W-:Y:S01]  /*9aa0*/  SHF.R.S32.HI R25, RZ, 0x1f, R24 ;  /* 0x0000001fff197819 */ /* 0x000fe20000011418 */
[----:B------:R-:W-:Y:S02]  /*9ab0*/  IMAD R0, R17, R24, RZ ;  /* 0x0000001811007224 */ /* 0x000fe400078e02ff */
[----:B------:R-:W-:Y:S02]  /*9ac0*/  IMAD.IADD R23, R23, 0x1, R29 ;  /* 0x0000000117177824 */ /* 0x000fe400078e021d */
[----:B------:R-:W-:Y:S02]  /*9ad0*/  IMAD R25, R16, R25, R0 ;  /* 0x0000001910197224 */ /* 0x000fe400078e0200 */
[----:B------:R-:W-:Y:S01]  /*9ae0*/  IMAD.WIDE.U32 R16, R24, R16, R22 ;  /* 0x0000001018107225 */ /* 0x000fe200078e0016 */
[----:B------:R-:W-:-:S03]  /*9af0*/  IADD3 R24, P1, R20, R10, RZ ;  /* 0x0000000a14187210 */ /* 0x000fc60007f3e0ff */
[----:B------:R-:W-:Y:S02]  /*9b00*/  IMAD.IADD R2, R17, 0x1, R25 ;  /* 0x0000000111027824 */ /* 0x000fe400078e0219 */
[----:B------:R-:W-:Y:S02]  /*9b10*/  IMAD.MOV.U32 R0, RZ, RZ, R16 ;  /* 0x000000ffff007224 */ /* 0x000fe400078e0010 */
[----:B------:R-:W-:-:S07]  /*9b20*/  IMAD.X R25, R21, 0x1, R9, P1 ;  /* 0x0000000115197824 */ /* 0x000fce00008e0609 */
.L_x_2434:
[----:B------:R-:W-:Y:S05]  /*9b30*/  BSYNC B2 ;  /* 0x0000000000027941 */ /* 0x000fea0003800000 */
.L_x_2433:
[----:B------:R-:W-:-:S04]  /*9b40*/  ISETP.NE.U32.AND P1, PT, R32, RZ, PT ;  /* 0x000000ff2000720c */ /* 0x000fc80003f25070 */
[----:B------:R-:W-:-:S13]  /*9b50*/  ISETP.NE.OR.EX P0, PT, R7, RZ, P0, P1 ;  /* 0x000000ff0700720c */ /* 0x000fda0000705710 */
[----:B------:R-:W-:Y:S05]  /*9b60*/  @!P0 BRA `(.L_x_2435) ;  /* 0x0000000000cc8947 */ /* 0x000fea0003800000 */
.L_x_2430:
[----:B------:R-:W-:Y:S01]  /*9b70*/  ULDC.64 UR4, c[0x0][0x230] ;  /* 0x00008c0000047ab9 */ /* 0x000fe20000000a00 */
[----:B------:R-:W-:Y:S01]  /*9b80*/  IMAD.MOV.U32 R16, RZ, RZ, R24 ;  /* 0x000000ffff107224 */ /* 0x000fe200078e0018 */
[----:B------:R-:W-:Y:S01]  /*9b90*/  LEA R22, P0, R8, UR4, 0x3 ;  /* 0x0000000408167c11 */ /* 0x000fe2000f8018ff */
[----:B------:R-:W-:-:S03]  /*9ba0*/  IMAD.MOV.U32 R17, RZ, RZ, R25 ;  /* 0x000000ffff117224 */ /* 0x000fc600078e0019 */
[----:B------:R-:W-:Y:S02]  /*9bb0*/  LEA.HI.X R23, R8, UR5, R27, 0x3, P0 ;  /* 0x0000000508177c11 */ /* 0x000fe400080f1c1b */
[----:B------:R-:W2:Y:S01]  /*9bc0*/  LDG.E R33, desc[UR36][R16.64] ;  /* 0x0000002410217981 */ /* 0x000ea2000c1e1900 */
[----:B------:R-:W-:Y:S01]  /*9bd0*/  IADD3 R20, P0, R24, R10, RZ ;  /* 0x0000000a18147210 */ /* 0x000fe20007f1e0ff */
[----:B------:R-:W-:Y:S02]  /*9be0*/  IMAD.MOV.U32 R28, RZ, RZ, R0 ;  /* 0x000000ffff1c7224 */ /* 0x000fe400078e0000 */
[----:B------:R-:W-:Y:S01]  /*9bf0*/  IMAD.MOV.U32 R29, RZ, RZ, R2 ;  /* 0x000000ffff1d7224 */ /* 0x000fe200078e0002 */
[----:B------:R-:W3:Y:S04]  /*9c00*/  LDG.E.64 R34, desc[UR36][R22.64+0x10] ;  /* 0x0000102416227981 */ /* 0x000ee8000c1e1b00 */
[----:B------:R-:W4:Y:S01]  /*9c10*/  LDG.E.64 R16, desc[UR36][R22.64] ;  /* 0x0000002416107981 */ /* 0x000f22000c1e1b00 */
[----:B------:R-:W-:-:S03]  /*9c20*/  IMAD.X R21, R25, 0x1, R9, P0 ;  /* 0x0000000119157824 */ /* 0x000fc600000e0609 */
[----:B------:R-:W5:Y:S04]  /*9c30*/  LDG.E.64 R24, desc[UR36][R22.64+0x8] ;  /* 0x0000082416187981 */ /* 0x000f68000c1e1b00 */
[----:B------:R0:W3:Y:S04]  /*9c40*/  LDG.E R30, desc[UR36][R20.64] ;  /* 0x00000024141e7981 */ /* 0x0000e8000c1e1900 */
[----:B------:R-:W5:Y:S01]  /*9c50*/  LDG.E.64 R22, desc[UR36][R22.64+0x18] ;  /* 0x0000182416167981 */ /* 0x000f62000c1e1b00 */
[----:B0-----:R-:W-:-:S05]  /*9c60*/  IADD3 R20, P0, R20, R10, RZ ;  /* 0x0000000a14147210 */ /* 0x001fca0007f1e0ff */
[----:B------:R-:W-:-:S05]  /*9c70*/  IMAD.X R21, R21, 0x1, R9, P0 ;  /* 0x0000000115157824 */ /* 0x000fca00000e0609 */
[----:B------:R0:W5:Y:S01]  /*9c80*/  LDG.E R0, desc[UR36][R20.64] ;  /* 0x0000002414007981 */ /* 0x000162000c1e1900 */
[----:B--2---:R-:W-:Y:S01]  /*9c90*/  SHF.R.S32.HI R31, RZ, 0x1f, R33 ;  /* 0x0000001fff1f7819 */ /* 0x004fe20000011421 */
[----:B----4-:R-:W-:Y:S02]  /*9ca0*/  IMAD R17, R17, R33, RZ ;  /* 0x0000002111117224 */ /* 0x010fe400078e02ff */
[----:B------:R-:W-:-:S04]  /*9cb0*/  IMAD.WIDE.U32 R28, R33, R16, R28 ;  /* 0x00000010211c7225 */ /* 0x000fc800078e001c */
[----:B------:R-:W-:Y:S01]  /*9cc0*/  IMAD R31, R16, R31, R17 ;  /* 0x0000001f101f7224 */ /* 0x000fe200078e0211 */
[----:B------:R-:W-:-:S05]  /*9cd0*/  IADD3 R16, P0, R20, R10, RZ ;  /* 0x0000000a14107210 */ /* 0x000fca0007f1e0ff */
[----:B------:R-:W-:-:S05]  /*9ce0*/  IMAD.X R17, R21, 0x1, R9, P0 ;  /* 0x0000000115117824 */ /* 0x000fca00000e0609 */
[----:B------:R-:W2:Y:S01]  /*9cf0*/  LDG.E R2, desc[UR36][R16.64] ;  /* 0x0000002410027981 */ /* 0x000ea2000c1e1900 */
[----:B------:R-:W-:Y:S01]  /*9d00*/  IMAD.IADD R29, R29, 0x1, R31 ;  /* 0x000000011d1d7824 */ /* 0x000fe200078e021f */
[----:B---3--:R-:W-:Y:S01]  /*9d10*/  SHF.R.S32.HI R31, RZ, 0x1f, R30 ;  /* 0x0000001fff1f7819 */ /* 0x008fe2000001141e */
[----:B-----5:R-:W-:Y:S01]  /*9d20*/  IMAD R25, R25, R30, RZ ;  /* 0x0000001e19197224 */ /* 0x020fe200078e02ff */
[----:B------:R-:W-:Y:S01]  /*9d30*/  IADD3 R32, P0, R32, -0x4, RZ ;  /* 0xfffffffc20207810 */ /* 0x000fe20007f1e0ff */
[----:B0-----:R-:W-:-:S04]  /*9d40*/  IMAD.WIDE.U32 R20, R30, R24, R28 ;  /* 0x000000181e147225 */ /* 0x001fc800078e001c */
[----:B------:R-:W-:Y:S01]  /*9d50*/  IMAD R25, R24, R31, R25 ;  /* 0x0000001f18197224 */ /* 0x000fe200078e0219 */
[----:B------:R-:W-:Y:S02]  /*9d60*/  IADD3.X R7, R7, -0x1, RZ, P0, !PT ;  /* 0xffffffff07077810 */ /* 0x000fe400007fe4ff */
[----:B------:R-:W-:Y:S01]  /*9d70*/  ISETP.NE.U32.AND P0, PT, R32, RZ, PT ;  /* 0x000000ff2000720c */ /* 0x000fe20003f05070 */
[----:B------:R-:W-:Y:S01]  /*9d80*/  IMAD.IADD R21, R21, 0x1, R25 ;  /* 0x0000000115157824 */ /* 0x000fe200078e0219 */
[----:B------:R-:W-:Y:S01]  /*9d90*/  SHF.R.S32.HI R25, RZ, 0x1f, R0 ;  /* 0x0000001fff197819 */ /* 0x000fe20000011400 */
[----:B------:R-:W-:Y:S01]  /*9da0*/  IMAD R24, R35, R0, RZ ;  /* 0x0000000023187224 */ /* 0x000fe200078e02ff */
[----:B------:R-:W-:Y:S01]  /*9db0*/  ISETP.NE.AND.EX P0, PT, R7, RZ, PT, P0 ;  /* 0x000000ff0700720c */ /* 0x000fe20003f05300 */
[----:B------:R-:W-:-:S04]  /*9dc0*/  IMAD.WIDE.U32 R20, R0, R34, R20 ;  /* 0x0000002200147225 */ /* 0x000fc800078e0014 */
[----:B------:R-:W-:-:S04]  /*9dd0*/  IMAD R29, R34, R25, R24 ;  /* 0x00000019221d7224 */ /* 0x000fc800078e0218 */
[----:B------:R-:W-:Y:S01]  /*9de0*/  IMAD.IADD R21, R21, 0x1, R29 ;  /* 0x0000000115157824 */ /* 0x000fe200078e021d */
[----:B------:R-:W-:Y:S02]  /*9df0*/  IADD3 R24, P2, R16, R10, RZ ;  /* 0x0000000a10187210 */ /* 0x000fe40007f5e0ff */
[----:B------:R-:W-:-:S05]  /*9e00*/  IADD3 R8, P1, R8, 0x4, RZ ;  /* 0x0000000408087810 */ /* 0x000fca0007f3e0ff */
[----:B------:R-:W-:Y:S01]  /*9e10*/  IMAD.X R27, RZ, RZ, R27, P1 ;  /* 0x000000ffff1b7224 */ /* 0x000fe200008e061b */
[----:B--2---:R-:W-:Y:S01]  /*9e20*/  SHF.R.S32.HI R25, RZ, 0x1f, R2 ;  /* 0x0000001fff197819 */ /* 0x004fe20000011402 */
[----:B------:R-:W-:Y:S02]  /*9e30*/  IMAD R0, R23, R2, RZ ;  /* 0x0000000217007224 */ /* 0x000fe400078e02ff */
[----:B------:R-:W-:-:S04]  /*9e40*/  IMAD.WIDE.U32 R20, R2, R22, R20 ;  /* 0x0000001602147225 */ /* 0x000fc800078e0014 */
[----:B------:R-:W-:Y:S02]  /*9e50*/  IMAD R25, R22, R25, R0 ;  /* 0x0000001916197224 */ /* 0x000fe400078e0200 */
[----:B------:R-:W-:Y:S02]  /*9e60*/  IMAD.MOV.U32 R0, RZ, RZ, R20 ;  /* 0x000000ffff007224 */ /* 0x000fe400078e0014 */
[----:B------:R-:W-:Y:S02]  /*9e70*/  IMAD.IADD R2, R21, 0x1, R25 ;  /* 0x0000000115027824 */ /* 0x000fe400078e0219 */
[----:B------:R-:W-:Y:S01]  /*9e80*/  IMAD.X R25, R17, 0x1, R9, P2 ;  /* 0x0000000111197824 */ /* 0x000fe200010e0609 */
[----:B------:R-:W-:Y:S06]  /*9e90*/  @P0 BRA `(.L_x_2430) ;  /* 0xfffffffc00340947 */ /* 0x000fec000383ffff */
.L_x_2435:
[----:B------:R-:W-:Y:S05]  /*9ea0*/  BSYNC B0 ;  /* 0x0000000000007941 */ /* 0x000fea0003800000 */
.L_x_2429:
[----:B------:R-:W-:-:S04]  /*9eb0*/  ISETP.NE.U32.AND P0, PT, R15, RZ, PT ;  /* 0x000000ff0f00720c */ /* 0x000fc80003f05070 */
[----:B------:R-:W-:-:S13]  /*9ec0*/  ISETP.NE.AND.EX P0, PT, RZ, RZ, PT, P0 ;  /* 0x000000ffff00720c */ /* 0x000fda0003f05300 */
[----:B------:R-:W-:Y:S05]  /*9ed0*/  @!P0 BRA `(.L_x_2428) ;  /* 0x0000000000e48947 */ /* 0x000fea0003800000 */
[----:B------:R-:W-:Y:S01]  /*9ee0*/  ULDC.64 UR4, c[0x0][0x220] ;  /* 0x0000880000047ab9 */ /* 0x000fe20000000a00 */
[----:B------:R-:W-:Y:S01]  /*9ef0*/  ULDC.64 UR6, c[0x0][0x218] ;  /* 0x0000860000067ab9 */ /* 0x000fe20000000a00 */
[----:B-----5:R-:W-:Y:S02]  /*9f00*/  IMAD R7, R19, UR4, RZ ;  /* 0x0000000413077c24 */ /* 0x020fe4000f8e02ff */
[----:B0-----:R-:W-:-:S04]  /*9f10*/  IMAD.WIDE.U32 R10, R18, UR4, RZ ;  /* 0x00000004120a7c25 */ /* 0x001fc8000f8e00ff */
[----:B------:R-:W-:Y:S01]  /*9f20*/  IMAD R19, R18, UR5, R7 ;  /* 0x0000000512137c24 */ /* 0x000fe2000f8e0207 */
[----:B------:R-:W-:Y:S01]  /*9f30*/  ULDC.64 UR4, c[0x0][0x230] ;  /* 0x00008c0000047ab9 */ /* 0x000fe20000000a00 */
[-C--:B------:R-:W-:Y:S02]  /*9f40*/  IMAD R7, R27, R12.reuse, RZ ;  /* 0x0000000c1b077224 */ /* 0x080fe400078e02ff */
[----:B------:R-:W-:Y:S02]  /*9f50*/  IMAD.IADD R19, R19, 0x1, R11 ;  /* 0x0000000113137824 */ /* 0x000fe400078e020b */
[----:B------:R-:W-:Y:S01]  /*9f60*/  IMAD.MOV.U32 R18, RZ, RZ, R10 ;  /* 0x000000ffff127224 */ /* 0x000fe200078e000a */
[C---:B------:R-:W-:Y:S01]  /*9f70*/  LEA R10, P0, R8.reuse, UR4, 0x3 ;  /* 0x00000004080a7c11 */ /* 0x040fe2000f8018ff */
[C---:B------:R-:W-:Y:S02]  /*9f80*/  IMAD R7, R8.reuse, R13, R7 ;  /* 0x0000000d08077224 */ /* 0x040fe400078e0207 */
[C---:B------:R-:W-:Y:S01]  /*9f90*/  IMAD.WIDE.U32 R18, R8.reuse, R12, R18 ;  /* 0x0000000c08127225 */ /* 0x040fe200078e0012 */
[----:B------:R-:W-:-:S03]  /*9fa0*/  LEA.HI.X R11, R8, UR5, R27, 0x3, P0 ;  /* 0x00000005080b7c11 */ /* 0x000fc600080f1c1b */
[----:B------:R-:W-:Y:S01]  /*9fb0*/  IMAD.IADD R7, R19, 0x1, R7 ;  /* 0x0000000113077824 */ /* 0x000fe200078e0207 */
[C---:B------:R-:W-:Y:S01]  /*9fc0*/  LEA R16, P1, R18.reuse, UR6, 0x2 ;  /* 0x0000000612107c11 */ /* 0x040fe2000f8210ff */
[----:B------:R-:W2:Y:S03]  /*9fd0*/  LDG.E.64 R8, desc[UR36][R10.64] ;  /* 0x000000240a087981 */ /* 0x000ea6000c1e1b00 */
[----:B------:R-:W-:-:S05]  /*9fe0*/  LEA.HI.X R17, R18, UR7, R7, 0x2, P1 ;  /* 0x0000000712117c11 */ /* 0x000fca00088f1407 */
        /* <DEDUP_REMOVED lines=20> */
[----:B------:R-:W-:-:S05]  /*a130*/  @P0 IADD3 R20, P1, R16, R21, RZ ;  /* 0x0000001510140210 */ /* 0x000fca0007f3e0ff */
[----:B------:R-:W-:Y:S02]  /*a140*/  @P0 IMAD.X R21, R17, 0x1, R13, P1 ;  /* 0x0000000111150824 */ /* 0x000fe400008e060d */
[----:B------:R-:W4:Y:S04]  /*a150*/  @P0 LDG.E.64 R12, desc[UR36][R10.64+0x10] ;  /* 0x000010240a0c0981 */ /* 0x000f28000c1e1b00 */
[----:B------:R-:W5:Y:S01]  /*a160*/  @P0 LDG.E R21, desc[UR36][R20.64] ;  /* 0x0000002414150981 */ /* 0x000f62000c1e1900 */
[----:B------:R-:W-:Y:S02]  /*a170*/  IMAD.MOV.U32 R18, RZ, RZ, R0 ;  /* 0x000000ffff127224 */ /* 0x000fe400078e0000 */
[----:B------:R-:W-:Y:S01]  /*a180*/  IMAD.MOV.U32 R19, RZ, RZ, R2 ;  /* 0x000000ffff137224 */ /* 0x000fe200078e0002 */
[----:B---3--:R-:W-:Y:S01]  /*a190*/  SHF.R.S32.HI R15, RZ, 0x1f, R7 ;  /* 0x0000001fff0f7819 */ /* 0x008fe20000011407 */
[----:B--2---:R-:W-:-:S02]  /*a1a0*/  IMAD R9, R9, R7, RZ ;  /* 0x0000000709097224 */ /* 0x004fc400078e02ff */
[----:B------:R-:W-:-:S04]  /*a1b0*/  IMAD.WIDE.U32 R18, R7, R8, R18 ;  /* 0x0000000807127225 */ /* 0x000fc800078e0012 */
[----:B------:R-:W-:Y:S02]  /*a1c0*/  IMAD R9, R8, R15, R9 ;  /* 0x0000000f08097224 */ /* 0x000fe400078e0209 */
[----:B------:R-:W-:Y:S01]  /*a1d0*/  IMAD.MOV.U32 R0, RZ, RZ, R18 ;  /* 0x000000ffff007224 */ /* 0x000fe200078e0012 */
[----:B-----5:R-:W-:Y:S01]  /*a1e0*/  @P0 SHF.R.S32.HI R7, RZ, 0x1f, R21 ;  /* 0x0000001fff070819 */ /* 0x020fe20000011415 */
[----:B----4-:R-:W-:Y:S02]  /*a1f0*/  @P0 IMAD R8, R13, R21, RZ ;  /* 0x000000150d080224 */ /* 0x010fe400078e02ff */
[----:B------:R-:W-:Y:S02]  /*a200*/  IMAD.IADD R2, R19, 0x1, R9 ;  /* 0x0000000113027824 */ /* 0x000fe400078e0209 */
[----:B------:R-:W-:Y:S02]  /*a210*/  @P0 IMAD R7, R12, R7, R8 ;  /* 0x000000070c070224 */ /* 0x000fe400078e0208 */
[----:B------:R-:W-:-:S02]  /*a220*/  @P0 IMAD.MOV.U32 R8, RZ, RZ, R0 ;  /* 0x000000ffff080224 */ /* 0x000fc400078e0000 */
[----:B------:R-:W-:Y:S02]  /*a230*/  @P0 IMAD.MOV.U32 R9, RZ, RZ, R2 ;  /* 0x000000ffff090224 */ /* 0x000fe400078e0002 */
[----:B------:R-:W-:-:S04]  /*a240*/  @P0 IMAD.WIDE.U32 R12, R21, R12, R8 ;  /* 0x0000000c150c0225 */ /* 0x000fc800078e0008 */
[----:B------:R-:W-:Y:S02]  /*a250*/  @P0 IMAD.IADD R2, R13, 0x1, R7 ;  /* 0x000000010d020824 */ /* 0x000fe400078e0207 */
[----:B------:R-:W-:-:S07]  /*a260*/  @P0 IMAD.MOV.U32 R0, RZ, RZ, R12 ;  /* 0x000000ffff000224 */ /* 0x000fce00078e000c */
.L_x_2428:
[----:B------:R-:W-:Y:S05]  /*a270*/  BSYNC B1 ;  /* 0x0000000000017941 */ /* 0x000fea0003800000 */
.L_x_2400:
[----:B-----5:R-:W1:Y:S01]  /*a280*/  S2R R22, SR_TID.X ;  /* 0x0000000000167919 */ /* 0x020e620000002100 */
[----:B------:R-:W2:Y:S01]  /*a290*/  LDC R23, c[0x0][0x210] ;  /* 0x00008400ff177b82 */ /* 0x000ea20000000800 */
[----:B------:R-:W-:Y:S01]  /*a2a0*/  IMAD.U32 R8, RZ, RZ, UR39 ;  /* 0x00000027ff087e24 */ /* 0x000fe2000f8e00ff */
[----:B------:R-:W-:Y:S01]  /*a2b0*/  BSSY B6, `(.L_x_2436) ;  /* 0x00000f8000067945 */ /* 0x000fe20003800000 */
[----:B------:R-:W-:Y:S02]  /*a2c0*/  IMAD.MOV.U32 R19, RZ, RZ, R4 ;  /* 0x000000ffff137224 */ /* 0x000fe400078e0004 */
[----:B------:R-:W-:Y:S02]  /*a2d0*/  IMAD.MOV.U32 R4, RZ, RZ, R5 ;  /* 0x000000ffff047224 */ /* 0x000fe400078e0005 */
[----:B------:R-:W-:Y:S01]  /*a2e0*/  IMAD.MOV.U32 R16, RZ, RZ, R0 ;  /* 0x000000ffff107224 */ /* 0x000fe200078e0000 */
[----:B------:R-:W3:Y:S01]  /*a2f0*/  LDC.U8 R24, c[0x0][0x264] ;  /* 0x00009900ff187b82 */ /* 0x000ee20000000000 */
[----:B------:R-:W-:-:S02]  /*a300*/  IMAD.MOV.U32 R17, RZ, RZ, R2 ;  /* 0x000000ffff117224 */ /* 0x000fc400078e0002 */
[----:B------:R-:W-:Y:S02]  /*a310*/  IMAD.MOV.U32 R27, RZ, RZ, R14 ;  /* 0x000000ffff1b7224 */ /* 0x000fe400078e000e */
[----:B------:R-:W-:Y:S02]  /*a320*/  IMAD.MOV.U32 R18, RZ, RZ, R3 ;  /* 0x000000ffff127224 */ /* 0x000fe400078e0003 */
[----:B------:R-:W-:Y:S02]  /*a330*/  IMAD.MOV.U32 R5, RZ, RZ, R6 ;  /* 0x000000ffff057224 */ /* 0x000fe400078e0006 */
[----:B--2---:R-:W-:-:S05]  /*a340*/  IMAD R23, R8, -0x200, R23 ;  /* 0xfffffe0008177824 */ /* 0x004fca00078e0217 */
[----:B-1----:R-:W-:-:S13]  /*a350*/  ISETP.GE.AND P0, PT, R22, R23, PT ;  /* 0x000000171600720c */ /* 0x002fda0003f06270 */
[----:B---3--:R-:W-:Y:S05]  /*a360*/  @P0 BRA `(.L_x_2437) ;  /* 0x0000000c00b00947 */ /* 0x008fea0003800000 */
[----:B------:R-:W1:Y:S01]  /*a370*/  LDC.64 R2, c[0x0][0x248] ;  /* 0x00009200ff027b82 */ /* 0x000e620000000a00 */
[----:B------:R-:W-:Y:S01]  /*a380*/  IMAD.U32 R7, RZ, RZ, UR39 ;  /* 0x00000027ff077e24 */ /* 0x000fe2000f8e00ff */
[----:B------:R-:W-:Y:S01]  /*a390*/  PRMT R6, R24, 0x9910, RZ ;  /* 0x0000991018067816 */ /* 0x000fe200000000ff */
[----:B------:R-:W-:Y:S02]  /*a3a0*/  ULDC UR4, c[0x0][0x268] ;  /* 0x00009a0000047ab9 */ /* 0x000fe40000000800 */
[----:B------:R-:W-:-:S04]  /*a3b0*/  IMAD R0, R7, 0x200, R22 ;  /* 0x0000020007007824 */ /* 0x000fc800078e0216 */
        /* <DEDUP_REMOVED lines=16> */
.L_x_2441:
[----:B------:R1:W-:Y:S01]  /*a4c0*/  STG.E.U8 desc[UR36][R2.64], R4 ;  /* 0x0000000402007986 */ /* 0x0003e2000c101124 */
[----:B------:R-:W-:Y:S05]  /*a4d0*/  BRA `(.L_x_2443) ;  /* 0x0000000c00507947 */ /* 0x000fea0003800000 */
.L_x_2440:
        /* <DEDUP_REMOVED lines=8> */
.L_x_2445:
[----:B------:R1:W-:Y:S01]  /*a560*/  STG.E desc[UR36][R2.64], R4 ;  /* 0x0000000402007986 */ /* 0x0003e2000c101924 */
[----:B------:R-:W-:Y:S05]  /*a570*/  BRA `(.L_x_2443) ;  /* 0x0000000c00287947 */ /* 0x000fea0003800000 */
.L_x_2444:
[----:B------:R1:W-:Y:S01]  /*a580*/  STG.E.U16 desc[UR36][R2.64], R4 ;  /* 0x0000000402007986 */ /* 0x0003e2000c101524 */
[----:B------:R-:W-:Y:S05]  /*a590*/  BRA `(.L_x_2443) ;  /* 0x0000000c00207947 */ /* 0x000fea0003800000 */
.L_x_2439:
        /* <DEDUP_REMOVED lines=9> */
.L_x_2447:
[----:B------:R-:W1:Y:S02]  /*a630*/  I2F.S64 R0, R4 ;  /* 0x0000000400007312 */ /* 0x000e640000301400 */
[----:B-1----:R-:W-:-:S05]  /*a640*/  F2FP.F16.F32.PACK_AB R0, RZ, R0 ;  /* 0x00000000ff00723e */ /* 0x002fca00000000ff */
[----:B------:R1:W-:Y:S01]  /*a650*/  STG.E.U16 desc[UR36][R2.64], R0 ;  /* 0x0000000002007986 */ /* 0x0003e2000c101524 */
[----:B------:R-:W-:Y:S05]  /*a660*/  BRA `(.L_x_2443) ;  /* 0x0000000800ec7947 */ /* 0x000fea0003800000 */
.L_x_2446:
        /* <DEDUP_REMOVED lines=10> */
.L_x_2449:
[----:B------:R-:W1:Y:S02]  /*a710*/  I2F.S64 R4, R4 ;  /* 0x0000000400047312 */ /* 0x000e640000301400 */
[----:B-1----:R-:W-:-:S04]  /*a720*/  F2FP.F16.F32.PACK_AB R5, RZ, R4 ;  /* 0x00000004ff05723e */ /* 0x002fc800000000ff */
[----:B------:R-:W-:-:S05]  /*a730*/  PRMT R5, R5, 0x5410, RZ ;  /* 0x0000541005057816 */ /* 0x000fca00000000ff */
[----:B------:R1:W-:Y:S01]  /*a740*/  STG.E desc[UR36][R2.64], R5 ;  /* 0x0000000502007986 */ /* 0x0003e2000c101924 */
[----:B------:R-:W-:Y:S05]  /*a750*/  BRA `(.L_x_2443) ;  /* 0x0000000800b07947 */ /* 0x000fea0003800000 */
.L_x_2448:
[----:B------:R-:W1:Y:S02]  /*a760*/  I2F.F64.S64 R4, R4 ;  /* 0x0000000400047312 */ /* 0x000e640000301c00 */
[----:B-1----:R1:W-:Y:S01]  /*a770*/  STG.E.64 desc[UR36][R2.64], R4 ;  /* 0x0000000402007986 */ /* 0x0023e2000c101b24 */
[----:B------:R-:W-:Y:S05]  /*a780*/  BRA `(.L_x_2443) ;  /* 0x0000000800a47947 */ /* 0x000fea0003800000 */
.L_x_2438:
        /* <DEDUP_REMOVED lines=13> */
.L_x_2452:
[----:B------:R-:W1:Y:S01]  /*a860*/  I2F.F64.S64 R4, R4 ;  /* 0x0000000400047312 */ /* 0x000e620000301c00 */
[----:B------:R-:W-:-:S05]  /*a870*/  CS2R R6, SRZ ;  /* 0x0000000000067805 */ /* 0x000fca000001ff00 */
[----:B-1----:R1:W-:Y:S01]  /*a880*/  STG.E.128 desc[UR36][R2.64], R4 ;  /* 0x0000000402007986 */ /* 0x0023e2000c101d24 */
[----:B------:R-:W-:Y:S05]  /*a890*/  BRA `(.L_x_2443) ;  /* 0x0000000800607947 */ /* 0x000fea0003800000 */
.L_x_2451:
        /* <DEDUP_REMOVED lines=21> */
.L_x_2456:
[----:B------:R-:W-:Y:S05]  /*a9f0*/  BSYNC B0 ;  /* 0x0000000000007941 */ /* 0x000fea0003800000 */
.L_x_2455:
[----:B------:R-:W-:-:S05]  /*aa00*/  LOP3.LUT R7, R0, R7, RZ, 0xfc, !PT ;  /* 0x0000000700077212 */ /* 0x000fca00078efcff */
[----:B------:R1:W-:Y:S01]  /*aa10*/  STG.E.U8 desc[UR36][R2.64], R7 ;  /* 0x0000000702007986 */ /* 0x0003e2000c101124 */
[----:B------:R-:W-:Y:S05]  /*aa20*/  BRA `(.L_x_2443) ;  /* 0x0000000400fc7947 */ /* 0x000fea0003800000 */
.L_x_2454:
        /* <DEDUP_REMOVED lines=13> */
.L_x_2458:
[----:B------:R-:W-:Y:S01]  /*ab00*/  IMAD.MOV.U32 R0, RZ, RZ, 0x7f ;  /* 0x0000007fff007424 */ /* 0x000fe200078e00ff */
[----:B------:R-:W-:-:S04]  /*ab10*/  ISETP.GT.U32.AND P0, PT, R6, 0x7f800000, PT ;  /* 0x7f8000000600780c */ /* 0x000fc80003f04070 */
[----:B------:R-:W-:-:S09]  /*ab20*/  SEL R0, R0, 0x7c, P0 ;  /* 0x0000007c00007807 */ /* 0x000fd20000000000 */
.L_x_2459:
[----:B------:R-:W-:Y:S05]  /*ab30*/  BSYNC B0 ;  /* 0x0000000000007941 */ /* 0x000fea0003800000 */
.L_x_2457:
[----:B------:R-:W-:-:S04]  /*ab40*/  LOP3.LUT R4, R5, 0x80000000, RZ, 0xc0, !PT ;  /* 0x8000000005047812 */ /* 0x000fc800078ec0ff */
[----:B------:R-:W-:-:S04]  /*ab50*/  SHF.R.U32.HI R5, RZ, 0x18, R4 ;  /* 0x00000018ff057819 */ /* 0x000fc80000011604 */
[----:B------:R-:W-:-:S05]  /*ab60*/  LOP3.LUT R5, R0, R5, RZ, 0xfc, !PT ;  /* 0x0000000500057212 */ /* 0x000fca00078efcff */
[----:B------:R1:W-:Y:S01]  /*ab70*/  STG.E.U8 desc[UR36][R2.64], R5 ;  /* 0x0000000502007986 */ /* 0x0003e2000c101124 */
[----:B------:R-:W-:Y:S05]  /*ab80*/  BRA `(.L_x_2443) ;  /* 0x0000000400a47947 */ /* 0x000fea0003800000 */
.L_x_2453:
[----:B------:R-:W1:Y:S02]  /*ab90*/  I2F.S64 R0, R4 ;  /* 0x0000000400007312 */ /* 0x000e640000301400 */
[----:B-1----:R-:W-:-:S05]  /*aba0*/  F2FP.BF16.F32.PACK_AB R0, RZ, R0 ;  /* 0x00000000ff00723e */ /* 0x002fca00000010ff */
[----:B------:R1:W-:Y:S01]  /*abb0*/  STG.E.U16 desc[UR36][R2.64], R0 ;  /* 0x0000000002007986 */ /* 0x0003e2000c101524 */
[----:B------:R-:W-:Y:S05]  /*abc0*/  BRA `(.L_x_2443) ;  /* 0x0000000400947947 */ /* 0x000fea0003800000 */
.L_x_2450:
        /* <DEDUP_REMOVED lines=10> */
.L_x_2462:
        /* <DEDUP_REMOVED lines=17> */
.L_x_2465:
[----:B------:R-:W-:-:S04]  /*ad80*/  LOP3.LUT R0, R5, 0x80000000, RZ, 0xc0, !PT ;  /* 0x8000000005007812 */ /* 0x000fc800078ec0ff */
[----:B------:R-:W-:-:S04]  /*ad90*/  SHF.R.U32.HI R5, RZ, 0x18, R0 ;  /* 0x00000018ff057819 */ /* 0x000fc80000011600 */
[----:B------:R-:W-:-:S04]  /*ada0*/  LOP3.LUT R4, R4, R5, RZ, 0xfc, !PT ;  /* 0x0000000504047212 */ /* 0x000fc800078efcff */
[----:B------:R-:W-:-:S07]  /*adb0*/  PRMT R0, R4, 0x7610, R0 ;  /* 0x0000761004007816 */ /* 0x000fce0000000000 */
.L_x_2464:
[----:B------:R-:W-:Y:S05]  /*adc0*/  BSYNC B0 ;  /* 0x0000000000007941 */ /* 0x000fea0003800000 */
.L_x_2463:
[----:B------:R1:W-:Y:S01]  /*add0*/  STG.E.U8 desc[UR36][R2.64], R0 ;  /* 0x0000000002007986 */ /* 0x0003e2000c101124 */
[----:B------:R-:W-:Y:S05]  /*ade0*/  BRA `(.L_x_2443) ;  /* 0x00000004000c7947 */ /* 0x000fea0003800000 */
.L_x_2461:
        /* <DEDUP_REMOVED lines=17> */
.L_x_2468:
[----:B------:R-:W-:-:S04]  /*af00*/  LOP3.LUT R0, R5, 0x80000000, RZ, 0xc0, !PT ;  /* 0x8000000005007812 */ /* 0x000fc800078ec0ff */
[----:B------:R-:W-:-:S04]  /*af10*/  SHF.R.U32.HI R5, RZ, 0x18, R0 ;  /* 0x00000018ff057819 */ /* 0x000fc80000011600 */
[----:B------:R-:W-:-:S04]  /*af20*/  LOP3.LUT R4, R4, R5, RZ, 0xfc, !PT ;  /* 0x0000000504047212 */ /* 0x000fc800078efcff */
[----:B------:R-:W-:-:S07]  /*af30*/  PRMT R0, R4, 0x7610, R0 ;  /* 0x0000761004007816 */ /* 0x000fce0000000000 */
.L_x_2467:
[----:B------:R-:W-:Y:S05]  /*af40*/  BSYNC B0 ;  /* 0x0000000000007941 */ /* 0x000fea0003800000 */
.L_x_2466:
[----:B------:R4:W-:Y:S01]  /*af50*/  STG.E.U8 desc[UR36][R2.64], R0 ;  /* 0x0000000002007986 */ /* 0x0009e2000c101124 */
[----:B------:R-:W-:Y:S05]  /*af60*/  BRA `(.L_x_2443) ;  /* 0x0000000000ac7947 */ /* 0x000fea0003800000 */
.L_x_2460:
        /* <DEDUP_REMOVED lines=23> */
.L_x_2442:
        /* <DEDUP_REMOVED lines=9> */
[----:B0-----:R-:W-:Y:S02]  /*b170*/  IMAD.U32 R10, RZ, RZ, UR4 ;  /* 0x00000004ff0a7e24 */ /* 0x001fe4000f8e00ff */
[----:B------:R-:W-:Y:S02]  /*b180*/  IMAD.U32 R11, RZ, RZ, UR5 ;  /* 0x00000005ff0b7e24 */ /* 0x000fe4000f8e00ff */
[----:B------:R-:W-:Y:S02]  /*b190*/  IMAD.MOV.U32 R8, RZ, RZ, 0x65 ;  /* 0x00000065ff087424 */ /* 0x000fe400078e00ff */
[----:B------:R-:W-:Y:S02]  /*b1a0*/  IMAD.MOV.U32 R12, RZ, RZ, 0x1 ;  /* 0x00000001ff0c7424 */ /* 0x000fe400078e00ff */
[----:B------:R-:W-:-:S07]  /*b1b0*/  IMAD.MOV.U32 R13, RZ, RZ, RZ ;  /* 0x000000ffff0d7224 */ /* 0x000fce00078e00ff */
[----:B------:R-:W-:-:S07]  /*b1c0*/  LEPC R20, `(.L_x_2471) ;  /* 0x000000001014794e */ /* 0x000fce0000000000 */
[----:B-1----:R-:W-:Y:S05]  /*b1d0*/  CALL.ABS.NOINC R2 ;  /* 0x0000000002007343 */ /* 0x002fea0003c00000 */
.L_x_2471:
[----:B------:R-:W-:Y:S05]  /*b1e0*/  BRA `(.L_x_2443) ;  /* 0x00000000000c7947 */ /* 0x000fea0003800000 */
.L_x_2470:
[----:B------:R3:W-:Y:S01]  /*b1f0*/  STG.E.64 desc[UR36][R2.64], R4 ;  /* 0x0000000402007986 */ /* 0x0007e2000c101b24 */
[----:B------:R-:W-:Y:S05]  /*b200*/  BRA `(.L_x_2443) ;  /* 0x0000000000047947 */ /* 0x000fea0003800000 */
.L_x_2469:
[----:B------:R1:W-:Y:S02]  /*b210*/  STG.E desc[UR36][R2.64], R4 ;  /* 0x0000000402007986 */ /* 0x0003e4000c101924 */
.L_x_2443:
[----:B------:R-:W-:-:S07]  /*b220*/  VIADD R22, R22, 0x80 ;  /* 0x0000008016167836 */ /* 0x000fce0000000000 */
.L_x_2437:
[----:B------:R-:W-:Y:S05]  /*b230*/  BSYNC B6 ;  /* 0x0000000000067941 */ /* 0x000fea0003800000 */
.L_x_2436:
[----:B------:R-:W-:Y:S01]  /*b240*/  ISETP.GE.AND P0, PT, R22, R23, PT ;  /* 0x000000171600720c */ /* 0x000fe20003f06270 */
[----:B------:R-:W-:-:S12]  /*b250*/  BSSY B6, `(.L_x_2472) ;  /* 0x00001da000067945 */ /* 0x000fd80003800000 */
[----:B------:R-:W-:Y:S05]  /*b260*/  @P0 BRA `(.L_x_2473) ;  /* 0x0000001c00600947 */ /* 0x000fea0003800000 */
[----:B-1234-:R-:W1:Y:S01]  /*b270*/  LDC.64 R2, c[0x0][0x248] ;  /* 0x00009200ff027b82 */ /* 0x01ee620000000a00 */
        /* <DEDUP_REMOVED lines=20> */
.L_x_2477:
[----:B------:R1:W-:Y:S01]  /*b3c0*/  STG.E.U8 desc[UR36][R2.64], R18 ;  /* 0x0000001202007986 */ /* 0x0003e2000c101124 */
[----:B------:R-:W-:Y:S05]  /*b3d0*/  BRA `(.L_x_2479) ;  /* 0x0000000c004c7947 */ /* 0x000fea0003800000 */
.L_x_2476:
        /* <DEDUP_REMOVED lines=8> */
.L_x_2481:
[----:B------:R1:W-:Y:S01]  /*b460*/  STG.E desc[UR36][R2.64], R18 ;  /* 0x0000001202007986 */ /* 0x0003e2000c101924 */
[----:B------:R-:W-:Y:S05]  /*b470*/  BRA `(.L_x_2479) ;  /* 0x0000000c00247947 */ /* 0x000fea0003800000 */
.L_x_2480:
[----:B------:R1:W-:Y:S01]  /*b480*/  STG.E.U16 desc[UR36][R2.64], R18 ;  /* 0x0000001202007986 */ /* 0x0003e2000c101524 */
[----:B------:R-:W-:Y:S05]  /*b490*/  BRA `(.L_x_2479) ;  /* 0x0000000c001c7947 */ /* 0x000fea0003800000 */
.L_x_2475:
        /* <DEDUP_REMOVED lines=9> */
.L_x_2483:
[----:B------:R-:W1:Y:S02]  /*b530*/  I2F.S64 R0, R18 ;  /* 0x0000001200007312 */ /* 0x000e640000301400 */
[----:B-1----:R-:W-:-:S05]  /*b540*/  F2FP.F16.F32.PACK_AB R0, RZ, R0 ;  /* 0x00000000ff00723e */ /* 0x002fca00000000ff */
[----:B------:R1:W-:Y:S01]  /*b550*/  STG.E.U16 desc[UR36][R2.64], R0 ;  /* 0x0000000002007986 */ /* 0x0003e2000c101524 */
[----:B------:R-:W-:Y:S05]  /*b560*/  BRA `(.L_x_2479) ;  /* 0x0000000800e87947 */ /* 0x000fea0003800000 */
.L_x_2482:
        /* <DEDUP_REMOVED lines=10> */
.L_x_2485:
[----:B------:R-:W1:Y:S02]  /*b610*/  I2F.S64 R18, R18 ;  /* 0x0000001200127312 */ /* 0x000e640000301400 */
[----:B-1----:R-:W-:-:S04]  /*b620*/  F2FP.F16.F32.PACK_AB R5, RZ, R18 ;  /* 0x00000012ff05723e */ /* 0x002fc800000000ff */
[----:B------:R-:W-:-:S05]  /*b630*/  PRMT R5, R5, 0x5410, RZ ;  /* 0x0000541005057816 */ /* 0x000fca00000000ff */
[----:B------:R1:W-:Y:S01]  /*b640*/  STG.E desc[UR36][R2.64], R5 ;  /* 0x0000000502007986 */ /* 0x0003e2000c101924 */
[----:B------:R-:W-:Y:S05]  /*b650*/  BRA `(.L_x_2479) ;  /* 0x0000000800ac7947 */ /* 0x000fea0003800000 */
.L_x_2484:
[----:B------:R-:W1:Y:S02]  /*b660*/  I2F.F64.S64 R18, R18 ;  /* 0x0000001200127312 */ /* 0x000e640000301c00 */
[----:B-1----:R1:W-:Y:S01]  /*b670*/  STG.E.64 desc[UR36][R2.64], R18 ;  /* 0x0000001202007986 */ /* 0x0023e2000c101b24 */
[----:B------:R-:W-:Y:S05]  /*b680*/  BRA `(.L_x_2479) ;  /* 0x0000000800a07947 */ /* 0x000fea0003800000 */
.L_x_2474:
        /* <DEDUP_REMOVED lines=13> */
.L_x_2488:
[----:B------:R-:W1:Y:S01]  /*b760*/  I2F.F64.S64 R4, R18 ;  /* 0x0000001200047312 */ /* 0x000e620000301c00 */
[----:B------:R-:W-:-:S05]  /*b770*/  CS2R R6, SRZ ;  /* 0x0000000000067805 */ /* 0x000fca000001ff00 */
[----:B-1----:R1:W-:Y:S01]  /*b780*/  STG.E.128 desc[UR36][R2.64], R4 ;  /* 0x0000000402007986 */ /* 0x0023e2000c101d24 */
[----:B------:R-:W-:Y:S05]  /*b790*/  BRA `(.L_x_2479) ;  /* 0x00000008005c7947 */ /* 0x000fea0003800000 */
.L_x_2487:
        /* <DEDUP_REMOVED lines=21> */
.L_x_2492:
[----:B------:R-:W-:Y:S05]  /*b8f0*/  BSYNC B0 ;  /* 0x0000000000007941 */ /* 0x000fea0003800000 */
.L_x_2491:
[----:B------:R-:W-:-:S05]  /*b900*/  LOP3.LUT R5, R0, R5, RZ, 0xfc, !PT ;  /* 0x0000000500057212 */ /* 0x000fca00078efcff */
[----:B------:R1:W-:Y:S01]  /*b910*/  STG.E.U8 desc[UR36][R2.64], R5 ;  /* 0x0000000502007986 */ /* 0x0003e2000c101124 */
[----:B------:R-:W-:Y:S05]  /*b920*/  BRA `(.L_x_2479) ;  /* 0x0000000400f87947 */ /* 0x000fea0003800000 */
.L_x_2490:
        /* <DEDUP_REMOVED lines=13> */
.L_x_2494:
[----:B------:R-:W-:Y:S01]  /*ba00*/  IMAD.MOV.U32 R0, RZ, RZ, 0x7f ;  /* 0x0000007fff007424 */ /* 0x000fe200078e00ff */
[----:B------:R-:W-:-:S04]  /*ba10*/  ISETP.GT.U32.AND P0, PT, R4, 0x7f800000, PT ;  /* 0x7f8000000400780c */ /* 0x000fc80003f04070 */
[----:B------:R-:W-:-:S09]  /*ba20*/  SEL R0, R0, 0x7c, P0 ;  /* 0x0000007c00007807 */ /* 0x000fd20000000000 */
.L_x_2495:
[----:B------:R-:W-:Y:S05]  /*ba30*/  BSYNC B0 ;  /* 0x0000000000007941 */ /* 0x000fea0003800000 */
.L_x_2493:
[----:B------:R-:W-:-:S04]  /*ba40*/  LOP3.LUT R4, R19, 0x80000000, RZ, 0xc0, !PT ;  /* 0x8000000013047812 */ /* 0x000fc800078ec0ff */
[----:B------:R-:W-:-:S04]  /*ba50*/  SHF.R.U32.HI R5, RZ, 0x18, R4 ;  /* 0x00000018ff057819 */ /* 0x000fc80000011604 */
[----:B------:R-:W-:-:S05]  /*ba60*/  LOP3.LUT R5, R0, R5, RZ, 0xfc, !PT ;  /* 0x0000000500057212 */ /* 0x000fca00078efcff */
[----:B------:R1:W-:Y:S01]  /*ba70*/  STG.E.U8 desc[UR36][R2.64], R5 ;  /* 0x0000000502007986 */ /* 0x0003e2000c101124 */
[----:B------:R-:W-:Y:S05]  /*ba80*/  BRA `(.L_x_2479) ;  /* 0x0000000400a07947 */ /* 0x000fea0003800000 */
.L_x_2489:
[----:B------:R-:W1:Y:S02]  /*ba90*/  I2F.S64 R0, R18 ;  /* 0x0000001200007312 */ /* 0x000e640000301400 */
[----:B-1----:R-:W-:-:S05]  /*baa0*/  F2FP.BF16.F32.PACK_AB R0, RZ, R0 ;  /* 0x00000000ff00723e */ /* 0x002fca00000010ff */
[----:B------:R1:W-:Y:S01]  /*bab0*/  STG.E.U16 desc[UR36][R2.64], R0 ;  /* 0x0000000002007986 */ /* 0x0003e2000c101524 */
[----:B------:R-:W-:Y:S05]  /*bac0*/  BRA `(.L_x_2479) ;  /* 0x0000000400907947 */ /* 0x000fea0003800000 */
.L_x_2486:
        /* <DEDUP_REMOVED lines=10> */
.L_x_2498:
        /* <DEDUP_REMOVED lines=17> */
.L_x_2501:
[----:B------:R-:W-:-:S04]  /*bc80*/  LOP3.LUT R0, R19, 0x80000000, RZ, 0xc0, !PT ;  /* 0x8000000013007812 */ /* 0x000fc800078ec0ff */
[----:B------:R-:W-:-:S04]  /*bc90*/  SHF.R.U32.HI R5, RZ, 0x18, R0 ;  /* 0x00000018ff057819 */ /* 0x000fc80000011600 */
[----:B------:R-:W-:-:S04]  /*bca0*/  LOP3.LUT R4, R4, R5, RZ, 0xfc, !PT ;  /* 0x0000000504047212 */ /* 0x000fc800078efcff */
[----:B------:R-:W-:-:S07]  /*bcb0*/  PRMT R0, R4, 0x7610, R0 ;  /* 0x0000761004007816 */ /* 0x000fce0000000000 */
.L_x_2500:
[----:B------:R-:W-:Y:S05]  /*bcc0*/  BSYNC B0 ;  /* 0x0000000000007941 */ /* 0x000fea0003800000 */
.L_x_2499:
[----:B------:R4:W-:Y:S01]  /*bcd0*/  STG.E.U8 desc[UR36][R2.64], R0 ;  /* 0x0000000002007986 */ /* 0x0009e2000c101124 */
[----:B------:R-:W-:Y:S05]  /*bce0*/  BRA `(.L_x_2479) ;  /* 0x0000000400087947 */ /* 0x000fea0003800000 */
.L_x_2497:
        /* <DEDUP_REMOVED lines=17> */
.L_x_2504:
[----:B------:R-:W-:-:S04]  /*be00*/  LOP3.LUT R0, R19, 0x80000000, RZ, 0xc0, !PT ;  /* 0x8000000013007812 */ /* 0x000fc800078ec0ff */
[----:B------:R-:W-:-:S04]  /*be10*/  SHF.R.U32.HI R5, RZ, 0x18, R0 ;  /* 0x00000018ff057819 */ /* 0x000fc80000011600 */
[----:B------:R-:W-:-:S04]  /*be20*/  LOP3.LUT R4, R4, R5, RZ, 0xfc, !PT ;  /* 0x0000000504047212 */ /* 0x000fc800078efcff */
[----:B------:R-:W-:-:S07]  /*be30*/  PRMT R0, R4, 0x7610, R0 ;  /* 0x0000761004007816 */ /* 0x000fce0000000000 */
.L_x_2503:
[----:B------:R-:W-:Y:S05]  /*be40*/  BSYNC B0 ;  /* 0x0000000000007941 */ /* 0x000fea0003800000 */
.L_x_2502:
[----:B------:R1:W-:Y:S01]  /*be50*/  STG.E.U8 desc[UR36][R2.64], R0 ;  /* 0x0000000002007986 */ /* 0x0003e2000c101124 */
[----:B------:R-:W-:Y:S05]  /*be60*/  BRA `(.L_x_2479) ;  /* 0x0000000000a87947 */ /* 0x000fea0003800000 */
.L_x_2496:
        /* <DEDUP_REMOVED lines=22> */
.L_x_2478:
        /* <DEDUP_REMOVED lines=16> */
.L_x_2507:
[----:B------:R-:W-:Y:S05]  /*c0d0*/  BRA `(.L_x_2479) ;  /* 0x00000000000c7947 */ /* 0x000fea0003800000 */
.L_x_2506:
[----:B------:R3:W-:Y:S01]  /*c0e0*/  STG.E.64 desc[UR36][R2.64], R18 ;  /* 0x0000001202007986 */ /* 0x0007e2000c101b24 */
[----:B------:R-:W-:Y:S05]  /*c0f0*/  BRA `(.L_x_2479) ;  /* 0x0000000000047947 */ /* 0x000fea0003800000 */
.L_x_2505:
[----:B------:R1:W-:Y:S02]  /*c100*/  STG.E desc[UR36][R2.64], R18 ;  /* 0x0000001202007986 */ /* 0x0003e4000c101924 */
.L_x_2479:
[----:B------:R-:W-:-:S05]  /*c110*/  VIADD R22, R22, 0x80 ;  /* 0x0000008016167836 */ /* 0x000fca0000000000 */
[----:B------:R-:W-:-:S13]  /*c120*/  ISETP.GE.AND P0, PT, R22, R23, PT ;  /* 0x000000171600720c */ /* 0x000fda0003f06270 */
        /* <DEDUP_REMOVED lines=22> */
.L_x_2511:
[----:B------:R1:W-:Y:S01]  /*c290*/  STG.E.U8 desc[UR36][R2.64], R26 ;  /* 0x0000001a02007986 */ /* 0x0003e2000c101124 */
[----:B------:R-:W-:Y:S05]  /*c2a0*/  BRA `(.L_x_2513) ;  /* 0x0000000c004c7947 */ /* 0x000fea0003800000 */
.L_x_2510:
        /* <DEDUP_REMOVED lines=8> */
.L_x_2515:
[----:B------:R1:W-:Y:S01]  /*c330*/  STG.E desc[UR36][R2.64], R26 ;  /* 0x0000001a02007986 */ /* 0x0003e2000c101924 */
[----:B------:R-:W-:Y:S05]  /*c340*/  BRA `(.L_x_2513) ;  /* 0x0000000c00247947 */ /* 0x000fea0003800000 */
.L_x_2514:
[----:B------:R1:W-:Y:S01]  /*c350*/  STG.E.U16 desc[UR36][R2.64], R26 ;  /* 0x0000001a02007986 */ /* 0x0003e2000c101524 */
[----:B------:R-:W-:Y:S05]  /*c360*/  BRA `(.L_x_2513) ;  /* 0x0000000c001c7947 */ /* 0x000fea0003800000 */
.L_x_2509:
        /* <DEDUP_REMOVED lines=9> */
.L_x_2517:
[----:B------:R-:W1:Y:S02]  /*c400*/  I2F.S64 R0, R26 ;  /* 0x0000001a00007312 */ /* 0x000e640000301400 */
[----:B-1----:R-:W-:-:S05]  /*c410*/  F2FP.F16.F32.PACK_AB R0, RZ, R0 ;  /* 0x00000000ff00723e */ /* 0x002fca00000000ff */
[----:B------:R2:W-:Y:S01]  /*c420*/  STG.E.U16 desc[UR36][R2.64], R0 ;  /* 0x0000000002007986 */ /* 0x0005e2000c101524 */
[----:B------:R-:W-:Y:S05]  /*c430*/  BRA `(.L_x_2513) ;  /* 0x0000000800e87947 */ /* 0x000fea0003800000 */
.L_x_2516:
        /* <DEDUP_REMOVED lines=10> */
.L_x_2519:
[----:B------:R-:W1:Y:S02]  /*c4e0*/  I2F.S64 R26, R26 ;  /* 0x0000001a001a7312 */ /* 0x000e640000301400 */
[----:B-1----:R-:W-:-:S04]  /*c4f0*/  F2FP.F16.F32.PACK_AB R5, RZ, R26 ;  /* 0x0000001aff05723e */ /* 0x002fc800000000ff */
[----:B------:R-:W-:-:S05]  /*c500*/  PRMT R5, R5, 0x5410, RZ ;  /* 0x0000541005057816 */ /* 0x000fca00000000ff */
[----:B------:R1:W-:Y:S01]  /*c510*/  STG.E desc[UR36][R2.64], R5 ;  /* 0x0000000502007986 */ /* 0x0003e2000c101924 */
[----:B------:R-:W-:Y:S05]  /*c520*/  BRA `(.L_x_2513) ;  /* 0x0000000800ac7947 */ /* 0x000fea0003800000 */
.L_x_2518:
[----:B------:R-:W1:Y:S02]  /*c530*/  I2F.F64.S64 R26, R26 ;  /* 0x0000001a001a7312 */ /* 0x000e640000301c00 */
[----:B-1----:R3:W-:Y:S01]  /*c540*/  STG.E.64 desc[UR36][R2.64], R26 ;  /* 0x0000001a02007986 */ /* 0x0027e2000c101b24 */
[----:B------:R-:W-:Y:S05]  /*c550*/  BRA `(.L_x_2513) ;  /* 0x0000000800a07947 */ /* 0x000fea0003800000 */
.L_x_2508:
        /* <DEDUP_REMOVED lines=13> */
.L_x_2522:
[----:B------:R-:W1:Y:S01]  /*c630*/  I2F.F64.S64 R4, R26 ;  /* 0x0000001a00047312 */ /* 0x000e620000301c00 */
[----:B------:R-:W-:-:S05]  /*c640*/  CS2R R6, SRZ ;  /* 0x0000000000067805 */ /* 0x000fca000001ff00 */
[----:B-1----:R1:W-:Y:S01]  /*c650*/  STG.E.128 desc[UR36][R2.64], R4 ;  /* 0x0000000402007986 */ /* 0x0023e2000c101d24 */
[----:B------:R-:W-:Y:S05]  /*c660*/  BRA `(.L_x_2513) ;  /* 0x00000008005c7947 */ /* 0x000fea0003800000 */
.L_x_2521:
        /* <DEDUP_REMOVED lines=21> */
.L_x_2526:
[----:B------:R-:W-:Y:S05]  /*c7c0*/  BSYNC B0 ;  /* 0x0000000000007941 */ /* 0x000fea0003800000 */
.L_x_2525:
[----:B------:R-:W-:-:S05]  /*c7d0*/  LOP3.LUT R5, R0, R5, RZ, 0xfc, !PT ;  /* 0x0000000500057212 */ /* 0x000fca00078efcff */
[----:B------:R1:W-:Y:S01]  /*c7e0*/  STG.E.U8 desc[UR36][R2.64], R5 ;  /* 0x0000000502007986 */ /* 0x0003e2000c101124 */
[----:B------:R-:W-:Y:S05]  /*c7f0*/  BRA `(.L_x_2513) ;  /* 0x0000000400f87947 */ /* 0x000fea0003800000 */
.L_x_2524:
        /* <DEDUP_REMOVED lines=13> */
.L_x_2528:
[----:B------:R-:W-:Y:S01]  /*c8d0*/  IMAD.MOV.U32 R0, RZ, RZ, 0x7f ;  /* 0x0000007fff007424 */ /* 0x000fe200078e00ff */
[----:B------:R-:W-:-:S04]  /*c8e0*/  ISETP.GT.U32.AND P0, PT, R4, 0x7f800000, PT ;  /* 0x7f8000000400780c */ /* 0x000fc80003f04070 */
[----:B------:R-:W-:-:S09]  /*c8f0*/  SEL R0, R0, 0x7c, P0 ;  /* 0x0000007c00007807 */ /* 0x000fd20000000000 */
.L_x_2529:
[----:B------:R-:W-:Y:S05]  /*c900*/  BSYNC B0 ;  /* 0x0000000000007941 */ /* 0x000fea0003800000 */
.L_x_2527:
[----:B------:R-:W-:-:S04]  /*c910*/  LOP3.LUT R4, R27, 0x80000000, RZ, 0xc0, !PT ;  /* 0x800000001b047812 */ /* 0x000fc800078ec0ff */
[----:B------:R-:W-:-:S04]  /*c920*/  SHF.R.U32.HI R5, RZ, 0x18, R4 ;  /* 0x00000018ff057819 */ /* 0x000fc80000011604 */
[----:B------:R-:W-:-:S05]  /*c930*/  LOP3.LUT R5, R0, R5, RZ, 0xfc, !PT ;  /* 0x0000000500057212 */ /* 0x000fca00078efcff */
[----:B------:R1:W-:Y:S01]  /*c940*/  STG.E.U8 desc[UR36][R2.64], R5 ;  /* 0x0000000502007986 */ /* 0x0003e2000c101124 */
[----:B------:R-:W-:Y:S05]  /*c950*/  BRA `(.L_x_2513) ;  /* 0x0000000400a07947 */ /* 0x000fea0003800000 */
.L_x_2523:
[----:B------:R-:W1:Y:S02]  /*c960*/  I2F.S64 R0, R26 ;  /* 0x0000001a00007312 */ /* 0x000e640000301400 */
[----:B-1----:R-:W-:-:S05]  /*c970*/  F2FP.BF16.F32.PACK_AB R0, RZ, R0 ;  /* 0x00000000ff00723e */ /* 0x002fca00000010ff */
[----:B------:R1:W-:Y:S01]  /*c980*/  STG.E.U16 desc[UR36][R2.64], R0 ;  /* 0x0000000002007986 */ /* 0x0003e2000c101524 */
[----:B------:R-:W-:Y:S05]  /*c990*/  BRA `(.L_x_2513) ;  /* 0x0000000400907947 */ /* 0x000fea0003800000 */
.L_x_2520:
        /* <DEDUP_REMOVED lines=10> */
.L_x_2532:
        /* <DEDUP_REMOVED lines=17> */
.L_x_2535:
[----:B------:R-:W-:-:S04]  /*cb50*/  LOP3.LUT R0, R27, 0x80000000, RZ, 0xc0, !PT ;  /* 0x800000001b007812 */ /* 0x000fc800078ec0ff */
[----:B------:R-:W-:-:S04]  /*cb60*/  SHF.R.U32.HI R5, RZ, 0x18, R0 ;  /* 0x00000018ff057819 */ /* 0x000fc80000011600 */
[----:B------:R-:W-:-:S04]  /*cb70*/  LOP3.LUT R4, R4, R5, RZ, 0xfc, !PT ;  /* 0x0000000504047212 */ /* 0x000fc800078efcff */
[----:B------:R-:W-:-:S07]  /*cb80*/  PRMT R0, R4, 0x7610, R0 ;  /* 0x0000761004007816 */ /* 0x000fce0000000000 */
.L_x_2534:
[----:B------:R-:W-:Y:S05]  /*cb90*/  BSYNC B0 ;  /* 0x0000000000007941 */ /* 0x000fea0003800000 */
.L_x_2533:
[----:B------:R1:W-:Y:S01]  /*cba0*/  STG.E.U8 desc[UR36][R2.64], R0 ;  /* 0x0000000002007986 */ /* 0x0003e2000c101124 */
[----:B------:R-:W-:Y:S05]  /*cbb0*/  BRA `(.L_x_2513) ;  /* 0x0000000400087947 */ /* 0x000fea0003800000 */
.L_x_2531:
        /* <DEDUP_REMOVED lines=17> */
.L_x_2538:
[----:B------:R-:W-:-:S04]  /*ccd0*/  LOP3.LUT R0, R27, 0x80000000, RZ, 0xc0, !PT ;  /* 0x800000001b007812 */ /* 0x000fc800078ec0ff */
[----:B------:R-:W-:-:S04]  /*cce0*/  SHF.R.U32.HI R5, RZ, 0x18, R0 ;  /* 0x00000018ff057819 */ /* 0x000fc80000011600 */
[----:B------:R-:W-:-:S04]  /*ccf0*/  LOP3.LUT R4, R4, R5, RZ, 0xfc, !PT ;  /* 0x0000000504047212 */ /* 0x000fc800078efcff */
[----:B------:R-:W-:-:S07]  /*cd00*/  PRMT R0, R4, 0x7610, R0 ;  /* 0x0000761004007816 */ /* 0x000fce0000000000 */
.L_x_2537:
[----:B------:R-:W-:Y:S05]  /*cd10*/  BSYNC B0 ;  /* 0x0000000000007941 */ /* 0x000fea0003800000 */
.L_x_2536:
[----:B------:R1:W-:Y:S01]  /*cd20*/  STG.E.U8 desc[UR36][R2.64], R0 ;  /* 0x0000000002007986 */ /* 0x0003e2000c101124 */
[----:B------:R-:W-:Y:S05]  /*cd30*/  BRA `(.L_x_2513) ;  /* 0x0000000000a87947 */ /* 0x000fea0003800000 */
.L_x_2530:
        /* <DEDUP_REMOVED lines=22> */
.L_x_2512:
        /* <DEDUP_REMOVED lines=16> */
.L_x_2541:
[----:B------:R-:W-:Y:S05]  /*cfa0*/  BRA `(.L_x_2513) ;  /* 0x00000000000c7947 */ /* 0x000fea0003800000 */
.L_x_2540:
[----:B------:R1:W-:Y:S01]  /*cfb0*/  STG.E.64 desc[UR36][R2.64], R26 ;  /* 0x0000001a02007986 */ /* 0x0003e2000c101b24 */
[----:B------:R-:W-:Y:S05]  /*cfc0*/  BRA `(.L_x_2513) ;  /* 0x0000000000047947 */ /* 0x000fea0003800000 */
.L_x_2539:
[----:B------:R1:W-:Y:S02]  /*cfd0*/  STG.E desc[UR36][R2.64], R26 ;  /* 0x0000001a02007986 */ /* 0x0003e4000c101924 */
.L_x_2513:
[----:B------:R-:W-:-:S07]  /*cfe0*/  VIADD R22, R22, 0x80 ;  /* 0x0000008016167836 */ /* 0x000fce0000000000 */
.L_x_2473:
[----:B------:R-:W-:Y:S05]  /*cff0*/  BSYNC B6 ;  /* 0x0000000000067941 */ /* 0x000fea0003800000 */
.L_x_2472:
[----:B------:R-:W-:-:S13]  /*d000*/  ISETP.GE.AND P0, PT, R22, R23, PT ;  /* 0x000000171600720c */ /* 0x000fda0003f06270 */
[----:B------:R-:W-:Y:S05]  /*d010*/  @P0 EXIT ;  /* 0x000000000000094d */ /* 0x000fea0003800000 */
[----:B-1234-:R-:W1:Y:S01]  /*d020*/  LDC.64 R2, c[0x0][0x248] ;  /* 0x00009200ff027b82 */ /* 0x01ee620000000a00 */
[----:B------:R-:W-:Y:S01]  /*d030*/  PRMT R0, R24, 0x9910, RZ ;  /* 0x0000991018007816 */ /* 0x000fe200000000ff */
[----:B------:R-:W-:Y:S01]  /*d040*/  IMAD.U32 R5, RZ, RZ, UR39 ;  /* 0x00000027ff057e24 */ /* 0x000fe2000f8e00ff */
[----:B------:R-:W-:Y:S02]  /*d050*/  ULDC UR4, c[0x0][0x268] ;  /* 0x00009a0000047ab9 */ /* 0x000fe40000000800 */
[----:B------:R-:W-:Y:S01]  /*d060*/  ISETP.GT.AND P1, PT, R0, 0x9, PT ;  /* 0x000000090000780c */ /* 0x000fe20003f24270 */
[----:B------:R-:W-:-:S04]  /*d070*/  IMAD R22, R5, 0x200, R22 ;  /* 0x0000020005167824 */ /* 0x000fc800078e0216 */
[----:B------:R-:W-:-:S05]  /*d080*/  IMAD R5, R22, UR4, RZ ;  /* 0x0000000416057c24 */ /* 0x000fca000f8e02ff */
[----:B-1----:R-:W-:-:S05]  /*d090*/  IADD3 R2, P0, R5, R2, RZ ;  /* 0x0000000205027210 */ /* 0x002fca0007f1e0ff */
        /* <DEDUP_REMOVED lines=12> */
.L_x_2545:
[----:B------:R-:W-:Y:S01]  /*d160*/  STG.E.U8 desc[UR36][R2.64], R16 ;  /* 0x0000001002007986 */ /* 0x000fe2000c101124 */
[----:B------:R-:W-:Y:S05]  /*d170*/  EXIT ;  /* 0x000000000000794d */ /* 0x000fea0003800000 */
.L_x_2544:
        /* <DEDUP_REMOVED lines=8> */
.L_x_2548:
[----:B------:R-:W-:Y:S01]  /*d200*/  STG.E desc[UR36][R2.64], R16 ;  /* 0x0000001002007986 */ /* 0x000fe2000c101924 */
[----:B------:R-:W-:Y:S05]  /*d210*/  EXIT ;  /* 0x000000000000794d */ /* 0x000fea0003800000 */
.L_x_2547:
[----:B------:R-:W-:Y:S01]  /*d220*/  STG.E.U16 desc[UR36][R2.64], R16 ;  /* 0x0000001002007986 */ /* 0x000fe2000c101524 */
[----:B------:R-:W-:Y:S05]  /*d230*/  EXIT ;  /* 0x000000000000794d */ /* 0x000fea0003800000 */
.L_x_2543:
        /* <DEDUP_REMOVED lines=9> */
.L_x_2550:
[----:B------:R-:W1:Y:S02]  /*d2d0*/  I2F.S64 R0, R16 ;  /* 0x0000001000007312 */ /* 0x000e640000301400 */
[----:B-1----:R-:W-:-:S05]  /*d2e0*/  F2FP.F16.F32.PACK_AB R0, RZ, R0 ;  /* 0x00000000ff00723e */ /* 0x002fca00000000ff */
[----:B------:R-:W-:Y:S01]  /*d2f0*/  STG.E.U16 desc[UR36][R2.64], R0 ;  /* 0x0000000002007986 */ /* 0x000fe2000c101524 */
[----:B------:R-:W-:Y:S05]  /*d300*/  EXIT ;  /* 0x000000000000794d */ /* 0x000fea0003800000 */
.L_x_2549:
        /* <DEDUP_REMOVED lines=10> */
.L_x_2552:
[----:B------:R-:W1:Y:S02]  /*d3b0*/  I2F.S64 R16, R16 ;  /* 0x0000001000107312 */ /* 0x000e640000301400 */
[----:B-1----:R-:W-:-:S04]  /*d3c0*/  F2FP.F16.F32.PACK_AB R5, RZ, R16 ;  /* 0x00000010ff05723e */ /* 0x002fc800000000ff */
[----:B------:R-:W-:-:S05]  /*d3d0*/  PRMT R5, R5, 0x5410, RZ ;  /* 0x0000541005057816 */ /* 0x000fca00000000ff */
[----:B------:R-:W-:Y:S01]  /*d3e0*/  STG.E desc[UR36][R2.64], R5 ;  /* 0x0000000502007986 */ /* 0x000fe2000c101924 */
[----:B------:R-:W-:Y:S05]  /*d3f0*/  EXIT ;  /* 0x000000000000794d */ /* 0x000fea0003800000 */
.L_x_2551:
[----:B------:R-:W1:Y:S02]  /*d400*/  I2F.F64.S64 R16, R16 ;  /* 0x0000001000107312 */ /* 0x000e640000301c00 */
[----:B-1----:R-:W-:Y:S01]  /*d410*/  STG.E.64 desc[UR36][R2.64], R16 ;  /* 0x0000001002007986 */ /* 0x002fe2000c101b24 */
[----:B------:R-:W-:Y:S05]  /*d420*/  EXIT ;  /* 0x000000000000794d */ /* 0x000fea0003800000 */
.L_x_2542:
        /* <DEDUP_REMOVED lines=13> */
.L_x_2555:
[----:B------:R-:W1:Y:S01]  /*d500*/  I2F.F64.S64 R16, R16 ;  /* 0x0000001000107312 */ /* 0x000e620000301c00 */
[----:B------:R-:W-:-:S05]  /*d510*/  CS2R R18, SRZ ;  /* 0x0000000000127805 */ /* 0x000fca000001ff00 */
[----:B-1----:R-:W-:Y:S01]  /*d520*/  STG.E.128 desc[UR36][R2.64], R16 ;  /* 0x0000001002007986 */ /* 0x002fe2000c101d24 */
[----:B------:R-:W-:Y:S05]  /*d530*/  EXIT ;  /* 0x000000000000794d */ /* 0x000fea0003800000 */
.L_x_2554:
        /* <DEDUP_REMOVED lines=21> */
.L_x_2559:
[----:B------:R-:W-:Y:S05]  /*d690*/  BSYNC B0 ;  /* 0x0000000000007941 */ /* 0x000fea0003800000 */
.L_x_2558:
[----:B------:R-:W-:-:S05]  /*d6a0*/  LOP3.LUT R5, R0, R5, RZ, 0xfc, !PT ;  /* 0x0000000500057212 */ /* 0x000fca00078efcff */
[----:B------:R-:W-:Y:S01]  /*d6b0*/  STG.E.U8 desc[UR36][R2.64], R5 ;  /* 0x0000000502007986 */ /* 0x000fe2000c101124 */
[----:B------:R-:W-:Y:S05]  /*d6c0*/  EXIT ;  /* 0x000000000000794d */ /* 0x000fea0003800000 */
.L_x_2557:
        /* <DEDUP_REMOVED lines=13> */
.L_x_2561:
[----:B------:R-:W-:Y:S01]  /*d7a0*/  IMAD.MOV.U32 R0, RZ, RZ, 0x7f ;  /* 0x0000007fff007424 */ /* 0x000fe200078e00ff */
[----:B------:R-:W-:-:S04]  /*d7b0*/  ISETP.GT.U32.AND P0, PT, R4, 0x7f800000, PT ;  /* 0x7f8000000400780c */ /* 0x000fc80003f04070 */
[----:B------:R-:W-:-:S09]  /*d7c0*/  SEL R0, R0, 0x7c, P0 ;  /* 0x0000007c00007807 */ /* 0x000fd20000000000 */
.L_x_2562:
[----:B------:R-:W-:Y:S05]  /*d7d0*/  BSYNC B0 ;  /* 0x0000000000007941 */ /* 0x000fea0003800000 */
.L_x_2560:
[----:B------:R-:W-:-:S04]  /*d7e0*/  LOP3.LUT R4, R17, 0x80000000, RZ, 0xc0, !PT ;  /* 0x8000000011047812 */ /* 0x000fc800078ec0ff */
[----:B------:R-:W-:-:S04]  /*d7f0*/  SHF.R.U32.HI R5, RZ, 0x18, R4 ;  /* 0x00000018ff057819 */ /* 0x000fc80000011604 */
[----:B------:R-:W-:-:S05]  /*d800*/  LOP3.LUT R5, R0, R5, RZ, 0xfc, !PT ;  /* 0x0000000500057212 */ /* 0x000fca00078efcff */
[----:B------:R-:W-:Y:S01]  /*d810*/  STG.E.U8 desc[UR36][R2.64], R5 ;  /* 0x0000000502007986 */ /* 0x000fe2000c101124 */
[----:B------:R-:W-:Y:S05]  /*d820*/  EXIT ;  /* 0x000000000000794d */ /* 0x000fea0003800000 */
.L_x_2556:
[----:B------:R-:W1:Y:S02]  /*d830*/  I2F.S64 R0, R16 ;  /* 0x0000001000007312 */ /* 0x000e640000301400 */
[----:B-1----:R-:W-:-:S05]  /*d840*/  F2FP.BF16.F32.PACK_AB R0, RZ, R0 ;  /* 0x00000000ff00723e */ /* 0x002fca00000010ff */
[----:B------:R-:W-:Y:S01]  /*d850*/  STG.E.U16 desc[UR36][R2.64], R0 ;  /* 0x0000000002007986 */ /* 0x000fe2000c101524 */
[----:B------:R-:W-:Y:S05]  /*d860*/  EXIT ;  /* 0x000000000000794d */ /* 0x000fea0003800000 */
.L_x_2553:
        /* <DEDUP_REMOVED lines=10> */
.L_x_2565:
        /* <DEDUP_REMOVED lines=17> */
.L_x_2568:
[----:B------:R-:W-:-:S04]  /*da20*/  LOP3.LUT R0, R17, 0x80000000, RZ, 0xc0, !PT ;  /* 0x8000000011007812 */ /* 0x000fc800078ec0ff */
[----:B------:R-:W-:-:S04]  /*da30*/  SHF.R.U32.HI R5, RZ, 0x18, R0 ;  /* 0x00000018ff057819 */ /* 0x000fc80000011600 */
[----:B------:R-:W-:-:S04]  /*da40*/  LOP3.LUT R4, R4, R5, RZ, 0xfc, !PT ;  /* 0x0000000504047212 */ /* 0x000fc800078efcff */
[----:B------:R-:W-:-:S07]  /*da50*/  PRMT R0, R4, 0x7610, R0 ;  /* 0x0000761004007816 */ /* 0x000fce0000000000 */
.L_x_2567:
[----:B------:R-:W-:Y:S05]  /*da60*/  BSYNC B0 ;  /* 0x0000000000007941 */ /* 0x000fea0003800000 */
.L_x_2566:
[----:B------:R-:W-:Y:S01]  /*da70*/  STG.E.U8 desc[UR36][R2.64], R0 ;  /* 0x0000000002007986 */ /* 0x000fe2000c101124 */
[----:B------:R-:W-:Y:S05]  /*da80*/  EXIT ;  /* 0x000000000000794d */ /* 0x000fea0003800000 */
.L_x_2564:
        /* <DEDUP_REMOVED lines=17> */
.L_x_2571:
[----:B------:R-:W-:-:S04]  /*dba0*/  LOP3.LUT R0, R17, 0x80000000, RZ, 0xc0, !PT ;  /* 0x8000000011007812 */ /* 0x000fc800078ec0ff */
[----:B------:R-:W-:-:S04]  /*dbb0*/  SHF.R.U32.HI R5, RZ, 0x18, R0 ;  /* 0x00000018ff057819 */ /* 0x000fc80000011600 */
[----:B------:R-:W-:-:S04]  /*dbc0*/  LOP3.LUT R4, R4, R5, RZ, 0xfc, !PT ;  /* 0x0000000504047212 */ /* 0x000fc800078efcff */
[----:B------:R-:W-:-:S07]  /*dbd0*/  PRMT R0, R4, 0x7610, R0 ;  /* 0x0000761004007816 */ /* 0x000fce0000000000 */
.L_x_2570:
[----:B------:R-:W-:Y:S05]  /*dbe0*/  BSYNC B0 ;  /* 0x0000000000007941 */ /* 0x000fea0003800000 */
.L_x_2569:
[----:B------:R-:W-:Y:S01]  /*dbf0*/  STG.E.U8 desc[UR36][R2.64], R0 ;  /* 0x0000000002007986 */ /* 0x000fe2000c101124 */
[----:B------:R-:W-:Y:S05]  /*dc00*/  EXIT ;  /* 0x000000000000794d */ /* 0x000fea0003800000 */
.L_x_2563:
        /* <DEDUP_REMOVED lines=22> */
.L_x_2546:
        /* <DEDUP_REMOVED lines=16> */
.L_x_2574:
[----:B------:R-:W-:Y:S05]  /*de70*/  EXIT ;  /* 0x000000000000794d */ /* 0x000fea0003800000 */
.L_x_2573:
[----:B------:R-:W-:Y:S01]  /*de80*/  STG.E.64 desc[UR36][R2.64], R16 ;  /* 0x0000001002007986 */ /* 0x000fe2000c101b24 */
[----:B------:R-:W-:Y:S05]  /*de90*/  EXIT ;  /* 0x000000000000794d */ /* 0x000fea0003800000 */
.L_x_2572:
[----:B------:R-:W-:Y:S01]  /*dea0*/  STG.E desc[UR36][R2.64], R16 ;  /* 0x0000001002007986 */ /* 0x000fe2000c101924 */
[----:B------:R-:W-:Y:S05]  /*deb0*/  EXIT ;  /* 0x000000000000794d */ /* 0x000fea0003800000 */
.L_x_2575:
        /* <DEDUP_REMOVED lines=12> */
.L_x_3957:


//--------------------- .text._ZN2at6native18elementwise_kernelILi128ELi2EZNS0_22gpu_kernel_impl_nocastIZZNS0_61_GLOBAL__N__ae8afa13_23_FlattenIndicesKernel_cu_75b981de_308221_flatten_indices_implINS3_18CUDAKernelLauncherEiLl0EEENS_6TensorERKS6_N3c108ArrayRefIlEEENKUlvE0_clEvEUllE_EEvRNS_18TensorIteratorBaseERKT_EUliE_EEviT1_ --------------------------
	.section	.text._ZN2at6native18elementwise_kernelILi128ELi2EZNS0_22gpu_kernel_impl_nocastIZZNS0_61_GLOBAL__N__ae8afa13_23_FlattenIndicesKernel_cu_75b981de_308221_flatten_indices_implINS3_18CUDAKernelLauncherEiLl0EEENS_6TensorERKS6_N3c108ArrayRefIlEEENKUlvE0_clEvEUllE_EEvRNS_18TensorIteratorBaseERKT_EUliE_EEviT1_,"ax",@progbits
	.align	128
        .global         _ZN2at6native18elementwise_kernelILi128ELi2EZNS0_22gpu_kernel_impl_nocastIZZNS0_61_GLOBAL__N__ae8afa13_23_FlattenIndicesKernel_cu_75b981de_308221_flatten_indices_implINS3_18CUDAKernelLauncherEiLl0EEENS_6TensorERKS6_N3c108ArrayRefIlEEENKUlvE0_clEvEUllE_EEvRNS_18TensorIteratorBaseERKT_EUliE_EEviT1_
        .type           _ZN2at6native18elementwise_kernelILi128ELi2EZNS0_22gpu_kernel_impl_nocastIZZNS0_61_GLOBAL__N__ae8afa13_23_FlattenIndicesKernel_cu_75b981de_308221_flatten_indices_implINS3_18CUDAKernelLauncherEiLl0EEENS_6TensorERKS6_N3c108ArrayRefIlEEENKUlvE0_clEvEUllE_EEvRNS_18TensorIteratorBaseERKT_EUliE_EEviT1_,@function
        .size           _ZN2at6native18elementwise_kernelILi128ELi2EZNS0_22gpu_kernel_impl_nocastIZZNS0_61_GLOBAL__N__ae8afa13_23_FlattenIndicesKernel_cu_75b981de_308221_flatten_indices_implINS3_18CUDAKernelLauncherEiLl0EEENS_6TensorERKS6_N3c108ArrayRefIlEEENKUlvE0_clEvEUllE_EEvRNS_18TensorIteratorBaseERKT_EUliE_EEviT1_,(.L_x_3958 - _ZN2at6native18elementwise_kernelILi128ELi2EZNS0_22gpu_kernel_impl_nocastIZZNS0_61_GLOBAL__N__ae8afa13_23_FlattenIndicesKernel_cu_75b981de_308221_flatten_indices_implINS3_18CUDAKernelLauncherEiLl0EEENS_6TensorERKS6_N3c108ArrayRefIlEEENKUlvE0_clEvEUllE_EEvRNS_18TensorIteratorBaseERKT_EUliE_EEviT1_)
        .other          _ZN2at6native18elementwise_kernelILi128ELi2EZNS0_22gpu_kernel_impl_nocastIZZNS0_61_GLOBAL__N__ae8afa13_23_FlattenIndicesKernel_cu_75b981de_308221_flatten_indices_implINS3_18CUDAKernelLauncherEiLl0EEENS_6TensorERKS6_N3c108ArrayRefIlEEENKUlvE0_clEvEUllE_EEvRNS_18TensorIteratorBaseERKT_EUliE_EEviT1_,@"STO_CUDA_ENTRY STV_DEFAULT"
_ZN2at6native18elementwise_kernelILi128ELi2EZNS0_22gpu_kernel_impl_nocastIZZNS0_61_GLOBAL__N__ae8afa13_23_FlattenIndicesKernel_cu_75b981de_308221_flatten_indices_implINS3_18CUDAKernelLauncherEiLl0EEENS_6TensorERKS6_N3c108ArrayRefIlEEENKUlvE0_clEvEUllE_EEvRNS_18TensorIteratorBaseERKT_EUliE_EEviT1_:
.text._ZN2at6native18elementwise_kernelILi128ELi2EZNS0_22gpu_kernel_impl_nocastIZZNS0_61_GLOBAL__N__ae8afa13_23_FlattenIndicesKernel_cu_75b981de_308221_flatten_indices_implINS3_18CUDAKernelLauncherEiLl0EEENS_6TensorERKS6_N3c108ArrayRefIlEEENKUlvE0_clEvEUllE_EEvRNS_18TensorIteratorBaseERKT_EUliE_EEviT1_:
        /* <DEDUP_REMOVED lines=17> */
[----:B------:R-:W-:Y:S01]  /*0110*/  HFMA2.MMA R2, -RZ, RZ, 0, 0 ;  /* 0x00000000ff027435 */ /* 0x000fe200000001ff */
[----:B------:R-:W-:Y:S01]  /*0120*/  IMAD.MOV.U32 R25, RZ, RZ, RZ ;  /* 0x000000ffff197224 */ /* 0x000fe200078e00ff */
[----:B0-----:R-:W-:-:S13]  /*0130*/  ISETP.NE.AND P0, PT, R8, RZ, PT ;  /* 0x000000ff0800720c */ /* 0x001fda0003f05270 */
        /* <DEDUP_REMOVED lines=292> */
[----:B------:R-:W-:-:S04]  /*1380*/  IMAD R4, R9, UR6, R5 ;  /* 0x0000000609047c24 */ /* 0x000fc8000f8e0205 */
[----:B------:R-:W-:Y:S02]  /*1390*/  @P0 IMAD.MOV R3, RZ, RZ, -R3 ;  /* 0x000000ffff030224 */ /* 0x000fe400078e0a03 */
[C---:B------:R-:W-:Y:S02]  /*13a0*/  IMAD R25, R4.reuse, UR4, R25 ;  /* 0x0000000404197c24 */ /* 0x040fe4000f8e0219 */
[----:B-1----:R-:W-:Y:S02]  /*13b0*/  @P0 IMAD R6, R3, R8, R7 ;  /* 0x0000000803060224 */ /* 0x002fe400078e0207 */
[----:B------:R-:W-:Y:S02]  /*13c0*/  IMAD R2, R4, UR5, R2 ;  /* 0x0000000504027c24 */ /* 0x000fe4000f8e0202 */
[C---:B--2---:R-:W-:Y:S02]  /*13d0*/  @P0 IMAD R25, R6.reuse, R12, R25 ;  /* 0x0000000c06190224 */ /* 0x044fe400078e0219 */
[----:B------:R-:W-:-:S07]  /*13e0*/  @P0 IMAD R2, R6, R13, R2 ;  /* 0x0000000d06020224 */ /* 0x000fce00078e0202 */
.L_x_2578:
        /* <DEDUP_REMOVED lines=24> */
[----:B0-----:R-:W-:Y:S01]  /*1570*/  IMAD.SHL.U32 R33, R7, 0x4, RZ ;  /* 0x0000000407217824 */ /* 0x001fe200078e00ff */
[----:B------:R-:W-:Y:S01]  /*1580*/  ULDC.64 UR4, c[0x0][0x420] ;  /* 0x0001080000047ab9 */ /* 0x000fe20000000a00 */
[----:B------:R-:W-:Y:S01]  /*1590*/  IMAD.WIDE.U32 R12, R6, 0x4, RZ ;  /* 0x00000004060c7825 */ /* 0x000fe200078e00ff */
[----:B------:R-:W-:Y:S02]  /*15a0*/  IADD3 R32, P1, R31, -R0, RZ ;  /* 0x800000001f207210 */ /* 0x000fe40007f3e0ff */
[C---:B------:R-:W-:Y:S01]  /*15b0*/  LEA R20, P2, R4.reuse, UR4, 0x2 ;  /* 0x0000000404147c11 */ /* 0x040fe2000f8410ff */
[----:B------:R-:W-:Y:S01]  /*15c0*/  ULDC UR4, c[0x0][0x438] ;  /* 0x00010e0000047ab9 */ /* 0x000fe20000000800 */
[----:B------:R-:W-:Y:S01]  /*15d0*/  IADD3 R33, R13, R33, RZ ;  /* 0x000000210d217210 */ /* 0x000fe20007ffe0ff */
[----:B------:R-:W-:Y:S01]  /*15e0*/  IMAD.U32 R10, RZ, RZ, UR4 ;  /* 0x00000004ff0a7e24 */ /* 0x000fe2000f8e00ff */
[----:B------:R-:W-:Y:S01]  /*15f0*/  IADD3.X R34, RZ, ~R24, RZ, P1, !PT ;  /* 0x80000018ff227210 */ /* 0x000fe20000ffe4ff */
[----:B------:R-:W-:Y:S01]  /*1600*/  UMOV UR4, URZ ;  /* 0x0000003f00047c82 */ /* 0x000fe20008000000 */
[----:B------:R-:W-:Y:S01]  /*1610*/  LEA.HI.X R21, R4, UR5, R9, 0x2, P2 ;  /* 0x0000000504157c11 */ /* 0x000fe200090f1409 */
[----:B------:R-:W-:-:S06]  /*1620*/  UMOV UR5, URZ ;  /* 0x0000003f00057c82 */ /* 0x000fcc0008000000 */
.L_x_2581:
[----:B------:R-:W2:Y:S01]  /*1630*/  LDG.E R45, desc[UR8][R20.64] ;  /* 0x00000008142d7981 */ /* 0x000ea2000c1e1900 */
[----:B------:R-:W-:-:S03]  /*1640*/  IADD3 R22, P1, R20, R12, RZ ;  /* 0x0000000c14167210 */ /* 0x000fc60007f3e0ff */
[----:B-1----:R-:W3:Y:S01]  /*1650*/  LDG.E.64 R18, desc[UR8][R10.64] ;  /* 0x000000080a127981 */ /* 0x002ee2000c1e1b00 */
[----:B------:R-:W-:-:S03]  /*1660*/  IADD3.X R23, R21, R33, RZ, P1, !PT ;  /* 0x0000002115177210 */ /* 0x000fc60000ffe4ff */
[----:B------:R-:W4:Y:S01]  /*1670*/  LDG.E.64 R14, desc[UR8][R10.64+0x8] ;  /* 0x000008080a0e7981 */ /* 0x000f22000c1e1b00 */
[----:B------:R-:W-:-:S03]  /*1680*/  IADD3 R26, P1, R22, R12, RZ ;  /* 0x0000000c161a7210 */ /* 0x000fc60007f3e0ff */
[----:B------:R0:W4:Y:S01]  /*1690*/  LDG.E R35, desc[UR8][R22.64] ;  /* 0x0000000816237981 */ /* 0x000122000c1e1900 */
[----:B------:R-:W-:Y:S02]  /*16a0*/  IADD3.X R27, R23, R33, RZ, P1, !PT ;  /* 0x00000021171b7210 */ /* 0x000fe40000ffe4ff */
[----:B------:R-:W-:Y:S01]  /*16b0*/  IADD3 R2, P1, R26, R12, RZ ;  /* 0x0000000c1a027210 */ /* 0x000fe20007f3e0ff */
[----:B------:R-:W5:Y:S04]  /*16c0*/  LDG.E.64 R16, desc[UR8][R10.64+0x10] ;  /* 0x000010080a107981 */ /* 0x000f68000c1e1b00 */
[----:B------:R-:W5:Y:S01]  /*16d0*/  LDG.E R39, desc[UR8][R26.64] ;  /* 0x000000081a277981 */ /* 0x000f62000c1e1900 */
[----:B------:R-:W-:-:S03]  /*16e0*/  IMAD.X R3, R27, 0x1, R33, P1 ;  /* 0x000000011b037824 */ /* 0x000fc600008e0621 */
[----:B------:R1:W5:Y:S04]  /*16f0*/  LDG.E.64 R20, desc[UR8][R10.64+0x18] ;  /* 0x000018080a147981 */ /* 0x000368000c1e1b00 */
[----:B------:R-:W5:Y:S01]  /*1700*/  LDG.E R41, desc[UR8][R2.64] ;  /* 0x0000000802297981 */ /* 0x000f62000c1e1900 */
[----:B0-----:R-:W-:Y:S02]  /*1710*/  MOV R22, R42 ;  /* 0x0000002a00167202 */ /* 0x001fe40000000f00 */
[----:B------:R-:W-:Y:S01]  /*1720*/  MOV R23, R43 ;  /* 0x0000002b00177202 */ /* 0x000fe20000000f00 */
[----:B------:R-:W-:-:S04]  /*1730*/  UIADD3 UR4, UP0, UR4, 0x4, URZ ;  /* 0x0000000404047890 */ /* 0x000fc8000ff1e03f */
[----:B------:R-:W-:Y:S01]  /*1740*/  UIADD3.X UR5, URZ, UR5, URZ, UP0, !UPT ;  /* 0x000000053f057290 */ /* 0x000fe200087fe43f */
[----:B-1----:R-:W-:-:S05]  /*1750*/  IADD3 R10, P3, R10, 0x20, RZ ;  /* 0x000000200a0a7810 */ /* 0x002fca0007f7e0ff */
[----:B------:R-:W-:Y:S01]  /*1760*/  IMAD.X R11, RZ, RZ, R11, P3 ;  /* 0x000000ffff0b7224 */ /* 0x000fe200018e060b */
[----:B--2---:R-:W-:Y:S01]  /*1770*/  SHF.R.S32.HI R38, RZ, 0x1f, R45 ;  /* 0x0000001fff267819 */ /* 0x004fe2000001142d */
[----:B---3--:R-:W-:Y:S02]  /*1780*/  IMAD R19, R19, R45, RZ ;  /* 0x0000002d13137224 */ /* 0x008fe400078e02ff */
[----:B------:R-:W-:-:S04]  /*1790*/  IMAD.WIDE.U32 R22, R45, R18, R22 ;  /* 0x000000122d167225 */ /* 0x000fc800078e0016 */
[----:B------:R-:W-:Y:S02]  /*17a0*/  IMAD R19, R18, R38, R19 ;  /* 0x0000002612137224 */ /* 0x000fe400078e0213 */
[----:B----4-:R-:W-:Y:S02]  /*17b0*/  IMAD R15, R15, R35, RZ ;  /* 0x000000230f0f7224 */ /* 0x010fe400078e02ff */
[----:B------:R-:W-:Y:S01]  /*17c0*/  IMAD.IADD R23, R23, 0x1, R19 ;  /* 0x0000000117177824 */ /* 0x000fe200078e0213 */
[----:B------:R-:W-:Y:S02]  /*17d0*/  SHF.R.S32.HI R19, RZ, 0x1f, R35 ;  /* 0x0000001fff137819 */ /* 0x000fe40000011423 */
[----:B------:R-:W-:-:S03]  /*17e0*/  IADD3 R18, P2, R32, UR4, RZ ;  /* 0x0000000420127c10 */ /* 0x000fc6000ff5e0ff */
[----:B------:R-:W-:Y:S02]  /*17f0*/  IMAD R19, R14, R19, R15 ;  /* 0x000000130e137224 */ /* 0x000fe400078e020f */
[----:B------:R-:W-:Y:S01]  /*1800*/  IMAD.WIDE.U32 R14, R35, R14, R22 ;  /* 0x0000000e230e7225 */ /* 0x000fe200078e0016 */
[----:B------:R-:W-:Y:S02]  /*1810*/  ISETP.NE.U32.AND P1, PT, R18, RZ, PT ;  /* 0x000000ff1200720c */ /* 0x000fe40003f25070 */
[----:B------:R-:W-:Y:S02]  /*1820*/  IADD3.X R18, R34, UR5, RZ, P2, !PT ;  /* 0x0000000522127c10 */ /* 0x000fe400097fe4ff */
[----:B------:R-:W-:Y:S01]  /*1830*/  IADD3 R15, R15, R19, RZ ;  /* 0x000000130f0f7210 */ /* 0x000fe20007ffe0ff */
[----:B-----5:R-:W-:Y:S01]  /*1840*/  IMAD R17, R17, R39, RZ ;  /* 0x0000002711117224 */ /* 0x020fe200078e02ff */
[----:B------:R-:W-:Y:S02]  /*1850*/  SHF.R.S32.HI R19, RZ, 0x1f, R39 ;  /* 0x0000001fff137819 */ /* 0x000fe40000011427 */
[----:B------:R-:W-:Y:S01]  /*1860*/  ISETP.NE.AND.EX P1, PT, R18, RZ, PT, P1 ;  /* 0x000000ff1200720c */ /* 0x000fe20003f25310 */
[----:B------:R-:W-:-:S04]  /*1870*/  IMAD.WIDE.U32 R14, R39, R16, R14 ;  /* 0x00000010270e7225 */ /* 0x000fc800078e000e */
[----:B------:R-:W-:Y:S01]  /*1880*/  IMAD R19, R16, R19, R17 ;  /* 0x0000001310137224 */ /* 0x000fe200078e0211 */
[----:B------:R-:W-:Y:S01]  /*1890*/  SHF.R.S32.HI R17, RZ, 0x1f, R41 ;  /* 0x0000001fff117819 */ /* 0x000fe20000011429 */
[----:B------:R-:W-:-:S03]  /*18a0*/  IMAD R16, R21, R41, RZ ;  /* 0x0000002915107224 */ /* 0x000fc600078e02ff */
[----:B------:R-:W-:Y:S01]  /*18b0*/  IADD3 R15, R15, R19, RZ ;  /* 0x000000130f0f7210 */ /* 0x000fe20007ffe0ff */
[----:B------:R-:W-:Y:S02]  /*18c0*/  IMAD R17, R20, R17, R16 ;  /* 0x0000001114117224 */ /* 0x000fe400078e0210 */
[----:B------:R-:W-:Y:S01]  /*18d0*/  IMAD.WIDE.U32 R42, R41, R20, R14 ;  /* 0x00000014292a7225 */ /* 0x000fe200078e000e */
[----:B------:R-:W-:-:S04]  /*18e0*/  IADD3 R20, P2, R2, R12, RZ ;  /* 0x0000000c02147210 */ /* 0x000fc80007f5e0ff */
[----:B------:R-:W-:Y:S02]  /*18f0*/  IADD3 R43, R43, R17, RZ ;  /* 0x000000112b2b7210 */ /* 0x000fe40007ffe0ff */
[----:B------:R-:W-:Y:S01]  /*1900*/  IADD3.X R21, R3, R33, RZ, P2, !PT ;  /* 0x0000002103157210 */ /* 0x000fe200017fe4ff */
[----:B------:R-:W-:Y:S06]  /*1910*/  @P1 BRA `(.L_x_2581) ;  /* 0xfffffffc00441947 */ /* 0x000fec000383ffff */
.L_x_2580:
        /* <DEDUP_REMOVED lines=11> */
[----:B------:R-:W-:Y:S01]  /*19d0*/  LEA R4, P0, R8, UR12, 0x2 ;  /* 0x0000000c08047c11 */ /* 0x000fe2000f8010ff */
[----:B------:R-:W-:-:S03]  /*19e0*/  IMAD.U32 R3, RZ, RZ, UR4 ;  /* 0x00000004ff037e24 */ /* 0x000fc6000f8e00ff */
        /* <DEDUP_REMOVED lines=8> */
[----:B------:R-:W-:-:S05]  /*1a70*/  IMAD R9, R8, R13, R9 ;  /* 0x0000000d08097224 */ /* 0x000fca00078e0209 */
[----:B------:R-:W-:Y:S01]  /*1a80*/  IADD3 R43, R43, R9, RZ ;  /* 0x000000092b2b7210 */ /* 0x000fe20007ffe0ff */
[----:B------:R-:W-:Y:S06]  /*1a90*/  @!P0 BRA `(.L_x_2579) ;  /* 0x00000000005c8947 */ /* 0x000fec0003800000 */
[----:B------:R-:W-:Y:S02]  /*1aa0*/  ISETP.NE.U32.AND P0, PT, R31, 0x2, PT ;  /* 0x000000021f00780c */ /* 0x000fe40003f05070 */
[C---:B------:R-:W-:Y:S02]  /*1ab0*/  SHF.L.U32 R11, R6.reuse, 0x2, RZ ;  /* 0x00000002060b7819 */ /* 0x040fe400000006ff */
[----:B------:R-:W-:Y:S02]  /*1ac0*/  ISETP.NE.AND.EX P0, PT, RZ, RZ, PT, P0 ;  /* 0x000000ffff00720c */ /* 0x000fe40003f05300 */
[----:B------:R-:W-:Y:S02]  /*1ad0*/  SHF.L.U64.HI R7, R6, 0x2, R7 ;  /* 0x0000000206077819 */ /* 0x000fe40000010207 */
[----:B------:R-:W-:-:S05]  /*1ae0*/  IADD3 R8, P1, R11, R4, RZ ;  /* 0x000000040b087210 */ /* 0x000fca0007f3e0ff */
[----:B------:R-:W-:Y:S02]  /*1af0*/  IMAD.X R9, R7, 0x1, R5, P1 ;  /* 0x0000000107097824 */ /* 0x000fe400008e0605 */
[----:B------:R-:W2:Y:S02]  /*1b00*/  LDG.E.64 R4, desc[UR8][R2.64+0x8] ;  /* 0x0000080802047981 */ /* 0x000ea4000c1e1b00 */
[----:B------:R-:W-:Y:S02]  /*1b10*/  @P0 IADD3 R10, P1, R8, R11, RZ ;  /* 0x0000000b080a0210 */ /* 0x000fe40007f3e0ff */
[----:B------:R-:W3:Y:S02]  /*1b20*/  LDG.E R13, desc[UR8][R8.64] ;  /* 0x00000008080d7981 */ /* 0x000ee4000c1e1900 */
[----:B------:R-:W-:Y:S02]  /*1b30*/  @P0 IADD3.X R11, R9, R7, RZ, P1, !PT ;  /* 0x00000007090b0210 */ /* 0x000fe40000ffe4ff */
[----:B------:R-:W4:Y:S04]  /*1b40*/  @P0 LDG.E.64 R6, desc[UR8][R2.64+0x10] ;  /* 0x0000100802060981 */ /* 0x000f28000c1e1b00 */
[----:B------:R-:W4:Y:S01]  /*1b50*/  @P0 LDG.E R11, desc[UR8][R10.64] ;  /* 0x000000080a0b0981 */ /* 0x000f22000c1e1900 */
[----:B---3--:R-:W-:Y:S01]  /*1b60*/  SHF.R.S32.HI R15, RZ, 0x1f, R13 ;  /* 0x0000001fff0f7819 */ /* 0x008fe2000001140d */
[----:B--2---:R-:W-:-:S02]  /*1b70*/  IMAD R5, R5, R13, RZ ;  /* 0x0000000d05057224 */ /* 0x004fc400078e02ff */
[----:B------:R-:W-:-:S04]  /*1b80*/  IMAD.WIDE.U32 R42, R13, R4, R42 ;  /* 0x000000040d2a7225 */ /* 0x000fc800078e002a */
[----:B------:R-:W-:Y:S02]  /*1b90*/  IMAD R5, R4, R15, R5 ;  /* 0x0000000f04057224 */ /* 0x000fe400078e0205 */
[----:B----4-:R-:W-:-:S03]  /*1ba0*/  @P0 IMAD R4, R7, R11, RZ ;  /* 0x0000000b07040224 */ /* 0x010fc600078e02ff */
[----:B------:R-:W-:Y:S02]  /*1bb0*/  IADD3 R43, R43, R5, RZ ;  /* 0x000000052b2b7210 */ /* 0x000fe40007ffe0ff */
[----:B------:R-:W-:-:S05]  /*1bc0*/  @P0 SHF.R.S32.HI R5, RZ, 0x1f, R11 ;  /* 0x0000001fff050819 */ /* 0x000fca000001140b */
[----:B------:R-:W-:Y:S02]  /*1bd0*/  @P0 IMAD R5, R6, R5, R4 ;  /* 0x0000000506050224 */ /* 0x000fe400078e0204 */
[----:B------:R-:W-:-:S04]  /*1be0*/  @P0 IMAD.WIDE.U32 R6, R11, R6, R42 ;  /* 0x000000060b060225 */ /* 0x000fc800078e002a */
[----:B------:R-:W-:Y:S01]  /*1bf0*/  @P0 IMAD.IADD R43, R7, 0x1, R5 ;  /* 0x00000001072b0824 */ /* 0x000fe200078e0205 */
[----:B------:R-:W-:-:S07]  /*1c00*/  @P0 MOV R42, R6 ;  /* 0x00000006002a0202 */ /* 0x000fce0000000f00 */
.L_x_2579:
[----:B------:R-:W-:Y:S01]  /*1c10*/  ULDC.64 UR4, c[0x0][0x410] ;  /* 0x0001040000047ab9 */ /* 0x000fe20000000a00 */
[----:B------:R-:W-:Y:S01]  /*1c20*/  VIADD R29, R29, 0x80 ;  /* 0x000000801d1d7836 */ /* 0x000fe20000000000 */
[----:B------:R-:W-:-:S04]  /*1c30*/  IADD3 R2, P0, R25, UR4, RZ ;  /* 0x0000000419027c10 */ /* 0x000fc8000ff1e0ff */
[----:B------:R-:W-:-:S05]  /*1c40*/  IADD3.X R3, RZ, UR5, RZ, P0, !PT ;  /* 0x00000005ff037c10 */ /* 0x000fca00087fe4ff */
[----:B------:R1:W-:Y:S04]  /*1c50*/  STG.E.64 desc[UR8][R2.64], R42 ;  /* 0x0000002a02007986 */ /* 0x0003e8000c101b08 */
.L_x_2577:
[----:B------:R-:W-:Y:S05]  /*1c60*/  BSYNC B0 ;  /* 0x0000000000007941 */ /* 0x000fea0003800000 */
.L_x_2576:
[----:B------:R-:W-:-:S13]  /*1c70*/  ISETP.GE.AND P0, PT, R29, UR10, PT ;  /* 0x0000000a1d007c0c */ /* 0x000fda000bf06270 */
[----:B------:R-:W-:Y:S05]  /*1c80*/  @P0 EXIT ;  /* 0x000000000000094d */ /* 0x000fea0003800000 */
[----:B------:R-:W2:Y:S01]  /*1c90*/  LDC R8, c[0x0][0x218] ;  /* 0x00008600ff087b82 */ /* 0x000ea20000000800 */
[----:B-1----:R-:W-:Y:S02]  /*1ca0*/  CS2R R2, SRZ ;  /* 0x0000000000027805 */ /* 0x002fe4000001ff00 */
[----:B--2---:R-:W-:-:S13]  /*1cb0*/  ISETP.NE.AND P0, PT, R8, RZ, PT ;  /* 0x000000ff0800720c */ /* 0x004fda0003f05270 */
        /* <DEDUP_REMOVED lines=299> */
.L_x_2582:
[----:B------:R-:W-:Y:S01]  /*2f70*/  ULDC.64 UR4, c[0x0][0x418] ;  /* 0x0001060000047ab9 */ /* 0x000fe20000000a00 */
[----:B------:R-:W-:Y:S01]  /*2f80*/  ULDC.64 UR6, c[0x0][0x428] ;  /* 0x00010a0000067ab9 */ /* 0x000fe20000000a00 */
[----:B0-----:R-:W-:-:S05]  /*2f90*/  IADD3 R6, P0, R2, UR4, RZ ;  /* 0x0000000402067c10 */ /* 0x001fca000ff1e0ff */
[----:B------:R-:W-:Y:S01]  /*2fa0*/  IMAD.X R7, RZ, RZ, UR5, P0 ;  /* 0x00000005ff077e24 */ /* 0x000fe200080e06ff */
        /* <DEDUP_REMOVED lines=35> */
.L_x_2585:
[----:B------:R-:W-:Y:S01]  /*31e0*/  MOV R24, R19 ;  /* 0x0000001300187202 */ /* 0x000fe20000000f00 */
[----:B-1----:R-:W2:Y:S01]  /*31f0*/  LDG.E.64 R20, desc[UR8][R12.64+0x8] ;  /* 0x000008080c147981 */ /* 0x002ea2000c1e1b00 */
[----:B------:R-:W-:-:S03]  /*3200*/  IADD3 R36, P1, R19, R10, RZ ;  /* 0x0000000a13247210 */ /* 0x000fc60007f3e0ff */
[----:B------:R-:W3:Y:S04]  /*3210*/  LDG.E R41, desc[UR8][R24.64] ;  /* 0x0000000818297981 */ /* 0x000ee8000c1e1900 */
[----:B------:R-:W4:Y:S01]  /*3220*/  LDG.E.64 R18, desc[UR8][R12.64] ;  /* 0x000000080c127981 */ /* 0x000f22000c1e1b00 */
[----:B------:R-:W-:Y:S01]  /*3230*/  IMAD.X R37, R25, 0x1, R29, P1 ;  /* 0x0000000119257824 */ /* 0x000fe200008e061d */
[----:B------:R-:W-:Y:S02]  /*3240*/  IADD3 R38, P1, R36, R10, RZ ;  /* 0x0000000a24267210 */ /* 0x000fe40007f3e0ff */
[----:B------:R-:W5:Y:S04]  /*3250*/  LDG.E.64 R26, desc[UR8][R12.64+0x10] ;  /* 0x000010080c1a7981 */ /* 0x000f68000c1e1b00 */
[----:B------:R-:W2:Y:S01]  /*3260*/  LDG.E R35, desc[UR8][R36.64] ;  /* 0x0000000824237981 */ /* 0x000ea2000c1e1900 */
[----:B------:R-:W-:-:S02]  /*3270*/  IADD3.X R39, R37, R29, RZ, P1, !PT ;  /* 0x0000001d25277210 */ /* 0x000fc40000ffe4ff */
[----:B------:R-:W-:Y:S01]  /*3280*/  IADD3 R22, P1, R38, R10, RZ ;  /* 0x0000000a26167210 */ /* 0x000fe20007f3e0ff */
[----:B------:R0:W5:Y:S04]  /*3290*/  LDG.E.64 R24, desc[UR8][R12.64+0x18] ;  /* 0x000018080c187981 */ /* 0x000168000c1e1b00 */
[----:B------:R-:W5:Y:S01]  /*32a0*/  LDG.E R33, desc[UR8][R38.64] ;  /* 0x0000000826217981 */ /* 0x000f62000c1e1900 */
[----:B------:R-:W-:-:S05]  /*32b0*/  IADD3.X R23, R39, R29, RZ, P1, !PT ;  /* 0x0000001d27177210 */ /* 0x000fca0000ffe4ff */
[----:B------:R-:W5:Y:S01]  /*32c0*/  LDG.E R31, desc[UR8][R22.64] ;  /* 0x00000008161f7981 */ /* 0x000f62000c1e1900 */
[----:B------:R-:W-:-:S04]  /*32d0*/  UIADD3 UR4, UP0, UR4, 0x4, URZ ;  /* 0x0000000404047890 */ /* 0x000fc8000ff1e03f */
[----:B------:R-:W-:Y:S01]  /*32e0*/  UIADD3.X UR5, URZ, UR5, URZ, UP0, !UPT ;  /* 0x000000053f057290 */ /* 0x000fe200087fe43f */
[----:B0-----:R-:W-:-:S04]  /*32f0*/  IADD3 R12, P3, R12, 0x20, RZ ;  /* 0x000000200c0c7810 */ /* 0x001fc80007f7e0ff */
[----:B------:R-:W-:Y:S02]  /*3300*/  IADD3.X R13, RZ, R13, RZ, P3, !PT ;  /* 0x0000000dff0d7210 */ /* 0x000fe40001ffe4ff */
[----:B---3--:R-:W-:Y:S01]  /*3310*/  SHF.R.S32.HI R43, RZ, 0x1f, R41 ;  /* 0x0000001fff2b7819 */ /* 0x008fe20000011429 */
[----:B----4-:R-:W-:Y:S02]  /*3320*/  IMAD R19, R19, R41, RZ ;  /* 0x0000002913137224 */ /* 0x010fe400078e02ff */
[----:B------:R-:W-:-:S04]  /*3330*/  IMAD.WIDE.U32 R16, R41, R18, R16 ;  /* 0x0000001229107225 */ /* 0x000fc800078e0010 */
[----:B------:R-:W-:Y:S02]  /*3340*/  IMAD R19, R18, R43, R19 ;  /* 0x0000002b12137224 */ /* 0x000fe400078e0213 */
[----:B--2---:R-:W-:-:S03]  /*3350*/  IMAD R18, R21, R35, RZ ;  /* 0x0000002315127224 */ /* 0x004fc600078e02ff */
[----:B------:R-:W-:Y:S02]  /*3360*/  IADD3 R17, R17, R19, RZ ;  /* 0x0000001311117210 */ /* 0x000fe40007ffe0ff */
[----:B------:R-:W-:-:S05]  /*3370*/  SHF.R.S32.HI R19, RZ, 0x1f, R35 ;  /* 0x0000001fff137819 */ /* 0x000fca0000011423 */
[----:B------:R-:W-:Y:S01]  /*3380*/  IMAD R19, R20, R19, R18 ;  /* 0x0000001314137224 */ /* 0x000fe200078e0212 */
[----:B------:R-:W-:Y:S01]  /*3390*/  IADD3 R18, P2, R0, UR4, RZ ;  /* 0x0000000400127c10 */ /* 0x000fe2000ff5e0ff */
[----:B------:R-:W-:Y:S01]  /*33a0*/  IMAD.WIDE.U32 R20, R35, R20, R16 ;  /* 0x0000001423147225 */ /* 0x000fe200078e0010 */
[----:B-----5:R-:W-:Y:S02]  /*33b0*/  SHF.R.S32.HI R17, RZ, 0x1f, R33 ;  /* 0x0000001fff117819 */ /* 0x020fe40000011421 */
[----:B------:R-:W-:Y:S01]  /*33c0*/  ISETP.NE.U32.AND P1, PT, R18, RZ, PT ;  /* 0x000000ff1200720c */ /* 0x000fe20003f25070 */
[----:B------:R-:W-:Y:S01]  /*33d0*/  IMAD R16, R27, R33, RZ ;  /* 0x000000211b107224 */ /* 0x000fe200078e02ff */
[----:B------:R-:W-:Y:S01]  /*33e0*/  IADD3.X R18, R14, UR5, RZ, P2, !PT ;  /* 0x000000050e127c10 */ /* 0x000fe200097fe4ff */
[----:B------:R-:W-:Y:S02]  /*33f0*/  IMAD.IADD R21, R21, 0x1, R19 ;  /* 0x0000000115157824 */ /* 0x000fe400078e0213 */
[----:B------:R-:W-:Y:S01]  /*3400*/  IMAD R19, R26, R17, R16 ;  /* 0x000000111a137224 */ /* 0x000fe200078e0210 */
[----:B------:R-:W-:Y:S01]  /*3410*/  ISETP.NE.AND.EX P1, PT, R18, RZ, PT, P1 ;  /* 0x000000ff1200720c */ /* 0x000fe20003f25310 */
[----:B------:R-:W-:Y:S01]  /*3420*/  IMAD.WIDE.U32 R26, R33, R26, R20 ;  /* 0x0000001a211a7225 */ /* 0x000fe200078e0014 */
[----:B------:R-:W-:-:S03]  /*3430*/  SHF.R.S32.HI R17, RZ, 0x1f, R31 ;  /* 0x0000001fff117819 */ /* 0x000fc6000001141f */
[----:B------:R-:W-:Y:S01]  /*3440*/  IMAD R16, R25, R31, RZ ;  /* 0x0000001f19107224 */ /* 0x000fe200078e02ff */
[----:B------:R-:W-:Y:S02]  /*3450*/  IADD3 R27, R27, R19, RZ ;  /* 0x000000131b1b7210 */ /* 0x000fe40007ffe0ff */
[----:B------:R-:W-:Y:S01]  /*3460*/  IADD3 R19, P2, R22, R10, RZ ;  /* 0x0000000a16137210 */ /* 0x000fe20007f5e0ff */
[----:B------:R-:W-:Y:S02]  /*3470*/  IMAD R21, R24, R17, R16 ;  /* 0x0000001118157224 */ /* 0x000fe400078e0210 */
[----:B------:R-:W-:-:S04]  /*3480*/  IMAD.WIDE.U32 R16, R31, R24, R26 ;  /* 0x000000181f107225 */ /* 0x000fc800078e001a */
[----:B------:R-:W-:Y:S01]  /*3490*/  IMAD.X R25, R23, 0x1, R29, P2 ;  /* 0x0000000117197824 */ /* 0x000fe200010e061d */
[----:B------:R-:W-:Y:S01]  /*34a0*/  IADD3 R17, R17, R21, RZ ;  /* 0x0000001511117210 */ /* 0x000fe20007ffe0ff */
[----:B------:R-:W-:Y:S06]  /*34b0*/  @P1 BRA `(.L_x_2585) ;  /* 0xfffffffc00481947 */ /* 0x000fec000383ffff */
.L_x_2584:
        /* <DEDUP_REMOVED lines=9> */
[----:B------:R-:W-:Y:S02]  /*3550*/  LEA R10, P0, R8, UR10, 0x2 ;  /* 0x0000000a080a7c11 */ /* 0x000fe4000f8010ff */
[----:B------:R-:W-:Y:S02]  /*3560*/  MOV R4, UR6 ;  /* 0x0000000600047c02 */ /* 0x000fe40008000f00 */
[----:B------:R-:W-:Y:S01]  /*3570*/  IADD3 R9, R9, R5, RZ ;  /* 0x0000000509097210 */ /* 0x000fe20007ffe0ff */
        /* <DEDUP_REMOVED lines=20> */
[----:B------:R-:W3:Y:S04]  /*36c0*/  LDG.E R15, desc[UR8][R10.64] ;  /* 0x000000080a0f7981 */ /* 0x000ee8000c1e1900 */
[----:B------:R-:W-:Y:S02]  /*36d0*/  @P0 IMAD.X R13, R11, 0x1, R9, P1 ;  /* 0x000000010b0d0824 */ /* 0x000fe400008e0609 */
[----:B------:R-:W4:Y:S04]  /*36e0*/  @P0 LDG.E.64 R8, desc[UR8][R4.64+0x10] ;  /* 0x0000100804080981 */ /* 0x000f28000c1e1b00 */
[----:B------:R-:W5:Y:S01]  /*36f0*/  @P0 LDG.E R13, desc[UR8][R12.64] ;  /* 0x000000080c0d0981 */ /* 0x000f62000c1e1900 */
[----:B---3--:R-:W-:Y:S01]  /*3700*/  SHF.R.S32.HI R19, RZ, 0x1f, R15 ;  /* 0x0000001fff137819 */ /* 0x008fe2000001140f */
[----:B--2---:R-:W-:-:S02]  /*3710*/  IMAD R0, R7, R15, RZ ;  /* 0x0000000f07007224 */ /* 0x004fc400078e02ff */
[----:B------:R-:W-:-:S04]  /*3720*/  IMAD.WIDE.U32 R16, R15, R6, R16 ;  /* 0x000000060f107225 */ /* 0x000fc800078e0010 */
[----:B------:R-:W-:Y:S01]  /*3730*/  IMAD R19, R6, R19, R0 ;  /* 0x0000001306137224 */ /* 0x000fe200078e0200 */
[----:B-----5:R-:W-:Y:S01]  /*3740*/  @P0 SHF.R.S32.HI R7, RZ, 0x1f, R13 ;  /* 0x0000001fff070819 */ /* 0x020fe2000001140d */
[----:B----4-:R-:W-:-:S03]  /*3750*/  @P0 IMAD R0, R9, R13, RZ ;  /* 0x0000000d09000224 */ /* 0x010fc600078e02ff */
[----:B------:R-:W-:Y:S01]  /*3760*/  IADD3 R17, R17, R19, RZ ;  /* 0x0000001311117210 */ /* 0x000fe20007ffe0ff */
[----:B------:R-:W-:Y:S02]  /*3770*/  @P0 IMAD R7, R8, R7, R0 ;  /* 0x0000000708070224 */ /* 0x000fe400078e0200 */
[----:B------:R-:W-:-:S05]  /*3780*/  @P0 IMAD.WIDE.U32 R8, R13, R8, R16 ;  /* 0x000000080d080225 */ /* 0x000fca00078e0010 */
[----:B------:R-:W-:Y:S02]  /*3790*/  @P0 IADD3 R17, R9, R7, RZ ;  /* 0x0000000709110210 */ /* 0x000fe40007ffe0ff */
[----:B------:R-:W-:-:S07]  /*37a0*/  @P0 MOV R16, R8 ;  /* 0x0000000800100202 */ /* 0x000fce0000000f00 */
.L_x_2583:
[----:B------:R-:W-:Y:S01]  /*37b0*/  STG.E.64 desc[UR8][R2.64], R16 ;  /* 0x0000001002007986 */ /* 0x000fe2000c101b08 */
[----:B------:R-:W-:Y:S05]  /*37c0*/  EXIT ;  /* 0x000000000000794d */ /* 0x000fea0003800000 */
.L_x_2586:
        /* <DEDUP_REMOVED lines=11> */
.L_x_3958:


//--------------------- .text._ZN2at6native27unrolled_elementwise_kernelIZZNS0_61_GLOBAL__N__ae8afa13_23_FlattenIndicesKernel_cu_75b981de_308221_flatten_indices_implINS2_18CUDAKernelLauncherEiLl0EEENS_6TensorERKS5_N3c108ArrayRefIlEEENKUlvE0_clEvEUllE_St5arrayIPcLm2EELi4E23TrivialOffsetCalculatorILi1EjESH_NS0_6memory15LoadWithoutCastENSI_16StoreWithoutCastEEEviT_T0_T2_T3_T4_T5_ --------------------------
	.section	.text._ZN2at6native27unrolled_elementwise_kernelIZZNS0_61_GLOBAL__N__ae8afa13_23_FlattenIndicesKernel_cu_75b981de_308221_flatten_indices_implINS2_18CUDAKernelLauncherEiLl0EEENS_6TensorERKS5_N3c108ArrayRefIlEEENKUlvE0_clEvEUllE_St5arrayIPcLm2EELi4E23TrivialOffsetCalculatorILi1EjESH_NS0_6memory15LoadWithoutCastENSI_16StoreWithoutCastEEEviT_T0_T2_T3_T4_T5_,"ax",@progbits
	.align	128
        .global         _ZN2at6native27unrolled_elementwise_kernelIZZNS0_61_GLOBAL__N__ae8afa13_23_FlattenIndicesKernel_cu_75b981de_308221_flatten_indices_implINS2_18CUDAKernelLauncherEiLl0EEENS_6TensorERKS5_N3c108ArrayRefIlEEENKUlvE0_clEvEUllE_St5arrayIPcLm2EELi4E23TrivialOffsetCalculatorILi1EjESH_NS0_6memory15LoadWithoutCastENSI_16StoreWithoutCastEEEviT_T0_T2_T3_T4_T5_
        .type           _ZN2at6native27unrolled_elementwise_kernelIZZNS0_61_GLOBAL__N__ae8afa13_23_FlattenIndicesKernel_cu_75b981de_308221_flatten_indices_implINS2_18CUDAKernelLauncherEiLl0EEENS_6TensorERKS5_N3c108ArrayRefIlEEENKUlvE0_clEvEUllE_St5arrayIPcLm2EELi4E23TrivialOffsetCalculatorILi1EjESH_NS0_6memory15LoadWithoutCastENSI_16StoreWithoutCastEEEviT_T0_T2_T3_T4_T5_,@function
        .size           _ZN2at6native27unrolled_elementwise_kernelIZZNS0_61_GLOBAL__N__ae8afa13_23_FlattenIndicesKernel_cu_75b981de_308221_flatten_indices_implINS2_18CUDAKernelLauncherEiLl0EEENS_6TensorERKS5_N3c108ArrayRefIlEEENKUlvE0_clEvEUllE_St5arrayIPcLm2EELi4E23TrivialOffsetCalculatorILi1EjESH_NS0_6memory15LoadWithoutCastENSI_16StoreWithoutCastEEEviT_T0_T2_T3_T4_T5_,(.L_x_3959 - _ZN2at6native27unrolled_elementwise_kernelIZZNS0_61_GLOBAL__N__ae8afa13_23_FlattenIndicesKernel_cu_75b981de_308221_flatten_indices_implINS2_18CUDAKernelLauncherEiLl0EEENS_6TensorERKS5_N3c108ArrayRefIlEEENKUlvE0_clEvEUllE_St5arrayIPcLm2EELi4E23TrivialOffsetCalculatorILi1EjESH_NS0_6memory15LoadWithoutCastENSI_16StoreWithoutCastEEEviT_T0_T2_T3_T4_T5_)
        .other          _ZN2at6native27unrolled_elementwise_kernelIZZNS0_61_GLOBAL__N__ae8afa13_23_FlattenIndicesKernel_cu_75b981de_308221_flatten_indices_implINS2_18CUDAKernelLauncherEiLl0EEENS_6TensorERKS5_N3c108ArrayRefIlEEENKUlvE0_clEvEUllE_St5arrayIPcLm2EELi4E23TrivialOffsetCalculatorILi1EjESH_NS0_6memory15LoadWithoutCastENSI_16StoreWithoutCastEEEviT_T0_T2_T3_T4_T5_,@"STO_CUDA_ENTRY STV_DEFAULT"
_ZN2at6native27unrolled_elementwise_kernelIZZNS0_61_GLOBAL__N__ae8afa13_23_FlattenIndicesKernel_cu_75b981de_308221_flatten_indices_implINS2_18CUDAKernelLauncherEiLl0EEENS_6TensorERKS5_N3c108ArrayRefIlEEENKUlvE0_clEvEUllE_St5arrayIPcLm2EELi4E23TrivialOffsetCalculatorILi1EjESH_NS0_6memory15LoadWithoutCastENSI_16StoreWithoutCastEEEviT_T0_T2_T3_T4_T5_:
.text._ZN2at6native27unrolled_elementwise_kernelIZZNS0_61_GLOBAL__N__ae8afa13_23_FlattenIndicesKernel_cu_75b981de_308221_flatten_indices_implINS2_18CUDAKernelLauncherEiLl0EEENS_6TensorERKS5_N3c108ArrayRefIlEEENKUlvE0_clEvEUllE_St5arrayIPcLm2EELi4E23TrivialOffsetCalculatorILi1EjESH_NS0_6memory15LoadWithoutCastENSI_16StoreWithoutCastEEEviT_T0_T2_T3_T4_T5_:
        /* <DEDUP_REMOVED lines=9> */
[----:B------:R-:W-:Y:S02]  /*0090*/  IMAD.U32 R11, RZ, RZ, UR14 ;  /* 0x0000000eff0b7e24 */ /* 0x000fe4000f8e00ff */
[----:B------:R-:W-:Y:S02]  /*00a0*/  IMAD.U32 R21, RZ, RZ, UR14 ;  /* 0x0000000eff157e24 */ /* 0x000fe4000f8e00ff */
[----:B------:R-:W-:Y:S01]  /*00b0*/  IMAD.U32 R9, RZ, RZ, UR14 ;  /* 0x0000000eff097e24 */ /* 0x000fe2000f8e00ff */
[----:B0-----:R-:W-:Y:S01]  /*00c0*/  ISETP.GE.AND P1, PT, R8, UR4, PT ;  /* 0x0000000408007c0c */ /* 0x001fe2000bf26270 */
[----:B------:R-:W-:Y:S02]  /*00d0*/  IMAD.MOV.U32 R0, RZ, RZ, R8 ;  /* 0x000000ffff007224 */ /* 0x000fe400078e0008 */
[----:B------:R-:W-:-:S10]  /*00e0*/  IMAD.U32 R19, RZ, RZ, UR14 ;  /* 0x0000000eff137e24 */ /* 0x000fd4000f8e00ff */
[----:B------:R-:W-:Y:S01]  /*00f0*/  @!P1 VIADD R8, R0, 0x80 ;  /* 0x0000008000089836 */ /* 0x000fe20000000000 */
[----:B------:R-:W0:Y:S01]  /*0100*/  @!P1 LDC.64 R14, c[0x0][0x250] ;  /* 0x00009400ff0e9b82 */ /* 0x000e220000000a00 */
[----:B------:R-:W-:-:S03]  /*0110*/  @!P1 IMAD R9, R9, 0x200, R0 ;  /* 0x0000020009099824 */ /* 0x000fc600078e0200 */
[----:B------:R-:W-:-:S13]  /*0120*/  ISETP.GE.AND P0, PT, R8, UR4, PT ;  /* 0x0000000408007c0c */ /* 0x000fda000bf06270 */
[----:B------:R-:W-:Y:S01]  /*0130*/  @!P0 LEA R11, R11, R8, 0x9 ;  /* 0x000000080b0b8211 */ /* 0x000fe200078e48ff */
[----:B------:R-:W-:Y:S01]  /*0140*/  @!P0 VIADD R8, R8, 0x80 ;  /* 0x0000008008088836 */ /* 0x000fe20000000000 */
[----:B------:R-:W1:Y:S04]  /*0150*/  @!P0 LDC.64 R2, c[0x0][0x250] ;  /* 0x00009400ff028b82 */ /* 0x000e680000000a00 */
[----:B------:R-:W-:Y:S01]  /*0160*/  ISETP.GE.AND P3, PT, R8, UR4, PT ;  /* 0x0000000408007c0c */ /* 0x000fe2000bf66270 */
[----:B0-----:R-:W-:-:S05]  /*0170*/  @!P1 IMAD.WIDE.U32 R14, R9, 0x8, R14 ;  /* 0x00000008090e9825 */ /* 0x001fca00078e000e */
[----:B------:R-:W5:Y:S07]  /*0180*/  @!P1 LDG.E.64 R16, desc[UR12][R14.64] ;  /* 0x0000000c0e109981 */ /* 0x000f6e000c1e1b00 */
[----:B------:R-:W-:Y:S01]  /*0190*/  @!P3 IMAD R21, R21, 0x200, R8 ;  /* 0x000002001515b824 */ /* 0x000fe200078e0208 */
[----:B------:R-:W-:Y:S01]  /*01a0*/  @!P3 IADD3 R8, R8, 0x80, RZ ;  /* 0x000000800808b810 */ /* 0x000fe20007ffe0ff */
[----:B------:R-:W0:Y:S03]  /*01b0*/  @!P3 LDC.64 R6, c[0x0][0x250] ;  /* 0x00009400ff06bb82 */ /* 0x000e260000000a00 */
[----:B------:R-:W-:Y:S01]  /*01c0*/  ISETP.GE.AND P2, PT, R8, UR4, PT ;  /* 0x0000000408007c0c */ /* 0x000fe2000bf46270 */
[----:B-1----:R-:W-:Y:S01]  /*01d0*/  @!P0 IMAD.WIDE.U32 R2, R11, 0x8, R2 ;  /* 0x000000080b028825 */ /* 0x002fe200078e0002 */
[----:B------:R-:W-:Y:S01]  /*01e0*/  CS2R R10, SRZ ;  /* 0x00000000000a7805 */ /* 0x000fe2000001ff00 */
[----:B------:R-:W-:-:S03]  /*01f0*/  UISETP.GE.U32.AND UP0, UPT, UR16, 0x1, UPT ;  /* 0x000000011000788c */ /* 0x000fc6000bf06070 */
[----:B------:R1:W5:Y:S07]  /*0200*/  @!P0 LDG.E.64 R12, desc[UR12][R2.64] ;  /* 0x0000000c020c8981 */ /* 0x00036e000c1e1b00 */
[----:B------:R-:W2:Y:S01]  /*0210*/  @!P2 LDC.64 R4, c[0x0][0x250] ;  /* 0x00009400ff04ab82 */ /* 0x000ea20000000a00 */
[----:B------:R-:W-:Y:S02]  /*0220*/  @!P2 LEA R19, R19, R8, 0x9 ;  /* 0x000000081313a211 */ /* 0x000fe400078e48ff */
        /* <DEDUP_REMOVED lines=28> */
[----:B------:R-:W-:-:S03]  /*03f0*/  UMOV UR5, URZ ;  /* 0x0000003f00057c82 */ /* 0x000fc60008000000 */
[----:B------:R-:W-:-:S04]  /*0400*/  IMAD.IADD R17, R15, 0x1, R19 ;  /* 0x000000010f117824 */ /* 0x000fc800078e0213 */
[----:B------:R-:W-:Y:S05]  /*0410*/  @!P0 BRA `(.L_x_2590) ;  /* 0x0000001000f88947 */ /* 0x000fea0003800000 */
[----:B------:R-:W-:Y:S01]  /*0420*/  ULOP3.LUT UR8, UR16, 0x3, URZ, 0xc0, !UPT ;  /* 0x0000000310087892 */ /* 0x000fe2000f8ec03f */
[----:B------:R-:W-:Y:S01]  /*0430*/  IMAD.IADD R19, R19, 0x1, R15 ;  /* 0x0000000113137824 */ /* 0x000fe200078e020f */
[----:B------:R-:W-:Y:S01]  /*0440*/  ULDC.64 UR4, c[0x0][0x218] ;  /* 0x0000860000047ab9 */ /* 0x000fe20000000a00 */
[----:B------:R-:W-:Y:S02]  /*0450*/  UIMAD.WIDE.U32 UR6, UR10, 0x4, URZ ;  /* 0x000000040a0678a5 */ /* 0x000fe4000f8e003f */
[----:B------:R-:W-:Y:S02]  /*0460*/  UIADD3 UR8, UP0, -UR8, UR16, URZ ;  /* 0x0000001008087290 */ /* 0x000fe4000ff1e13f */
[----:B------:R-:W-:Y:S02]  /*0470*/  USHF.L.U32 UR9, UR11, 0x2, URZ ;  /* 0x000000020b097899 */ /* 0x000fe4000800063f */
[----:B------:R-:W-:Y:S02]  /*0480*/  UIADD3.X UR15, UR17, -0x1, URZ, UP0, !UPT ;  /* 0xffffffff110f7890 */ /* 0x000fe400087fe43f */
[----:B------:R-:W-:Y:S01]  /*0490*/  ISETP.LT.U32.AND P0, PT, RZ, UR8, PT ;  /* 0x00000008ff007c0c */ /* 0x000fe2000bf01070 */
[----:B------:R-:W-:Y:S01]  /*04a0*/  UIADD3 UR9, UR7, UR9, URZ ;  /* 0x0000000907097290 */ /* 0x000fe2000fffe03f */
[----:B------:R-:W-:-:S02]  /*04b0*/  ULDC.64 UR20, c[0x0][0x230] ;  /* 0x00008c0000147ab9 */ /* 0x000fc40000000a00 */
[----:B------:R-:W-:-:S05]  /*04c0*/  IMAD.U32 R18, RZ, RZ, UR15 ;  /* 0x0000000fff127e24 */ /* 0x000fca000f8e00ff */
        /* <DEDUP_REMOVED lines=13> */
.L_x_2593:
[----:B------:R-:W-:Y:S01]  /*05a0*/  ULEA UR10, UP0, UR4, UR18, 0x3 ;  /* 0x00000012040a7291 */ /* 0x000fe2000f80183f */
[----:B------:R0:W2:Y:S03]  /*05b0*/  LDG.E.CONSTANT R27, desc[UR12][R18.64] ;  /* 0x0000000c121b7981 */ /* 0x0000a6000c1e9900 */
[----:B------:R-:W-:Y:S02]  /*05c0*/  ULEA.HI.X UR11, UR4, UR19, UR5, 0x3, UP0 ;  /* 0x00000013040b7291 */ /* 0x000fe400080f1c05 */
[----:B------:R-:W-:-:S04]  /*05d0*/  MOV R22, UR10 ;  /* 0x0000000a00167c02 */ /* 0x000fc80008000f00 */
[----:B------:R-:W-:-:S05]  /*05e0*/  IMAD.U32 R23, RZ, RZ, UR11 ;  /* 0x0000000bff177e24 */ /* 0x000fca000f8e00ff */
[----:B------:R-:W3:Y:S01]  /*05f0*/  LDG.E.64 R20, desc[UR12][R22.64] ;  /* 0x0000000c16147981 */ /* 0x000ee2000c1e1b00 */
[----:B0-----:R-:W-:-:S04]  /*0600*/  IADD3 R18, P2, R18, UR6, RZ ;  /* 0x0000000612127c10 */ /* 0x001fc8000ff5e0ff */
[----:B------:R-:W-:Y:S02]  /*0610*/  IADD3.X R19, R19, UR9, RZ, P2, !PT ;  /* 0x0000000913137c10 */ /* 0x000fe400097fe4ff */
[----:B--2---:R-:W-:Y:S01]  /*0620*/  SHF.R.S32.HI R29, RZ, 0x1f, R27 ;  /* 0x0000001fff1d7819 */ /* 0x004fe2000001141b */
[----:B---3--:R-:W-:-:S04]  /*0630*/  IMAD.WIDE.U32 R24, R27, R20, R24 ;  /* 0x000000141b187225 */ /* 0x008fc800078e0018 */
[----:B------:R-:W-:-:S04]  /*0640*/  IMAD R27, R21, R27, RZ ;  /* 0x0000001b151b7224 */ /* 0x000fc800078e02ff */
[----:B------:R-:W-:Y:S02]  /*0650*/  IMAD R27, R20, R29, R27 ;  /* 0x0000001d141b7224 */ /* 0x000fe400078e021b */
[----:B------:R-:W2:Y:S04]  /*0660*/  LDG.E.CONSTANT R29, desc[UR12][R18.64] ;  /* 0x0000000c121d7981 */ /* 0x000ea8000c1e9900 */
[----:B------:R-:W3:Y:S01]  /*0670*/  LDG.E.64 R20, desc[UR12][R22.64+0x8] ;  /* 0x0000080c16147981 */ /* 0x000ee2000c1e1b00 */
[----:B------:R-:W-:Y:S01]  /*0680*/  IMAD.IADD R25, R25, 0x1, R27 ;  /* 0x0000000119197824 */ /* 0x000fe200078e021b */
[----:B------:R-:W-:-:S04]  /*0690*/  IADD3 R26, P2, R18, UR6, RZ ;  /* 0x00000006121a7c10 */ /* 0x000fc8000ff5e0ff */
[----:B------:R-:W-:Y:S02]  /*06a0*/  IADD3.X R27, R19, UR9, RZ, P2, !PT ;  /* 0x00000009131b7c10 */ /* 0x000fe400097fe4ff */
[----:B------:R-:W4:Y:S01]  /*06b0*/  LDG.E.64 R18, desc[UR12][R22.64+0x10] ;  /* 0x0000100c16127981 */ /* 0x000f22000c1e1b00 */
[----:B--2---:R-:W-:Y:S01]  /*06c0*/  SHF.R.S32.HI R28, RZ, 0x1f, R29 ;  /* 0x0000001fff1c7819 */ /* 0x004fe2000001141d */
[----:B---3--:R-:W-:-:S04]  /*06d0*/  IMAD.WIDE.U32 R24, R29, R20, R24 ;  /* 0x000000141d187225 */ /* 0x008fc800078e0018 */
[----:B------:R-:W-:-:S04]  /*06e0*/  IMAD R29, R21, R29, RZ ;  /* 0x0000001d151d7224 */ /* 0x000fc800078e02ff */
[----:B------:R-:W-:Y:S02]  /*06f0*/  IMAD R21, R20, R28, R29 ;  /* 0x0000001c14157224 */ /* 0x000fe400078e021d */
[----:B------:R-:W4:Y:S02]  /*0700*/  LDG.E.CONSTANT R29, desc[UR12][R26.64] ;  /* 0x0000000c1a1d7981 */ /* 0x000f24000c1e9900 */
[----:B------:R-:W-:Y:S01]  /*0710*/  IMAD.IADD R25, R25, 0x1, R21 ;  /* 0x0000000119197824 */ /* 0x000fe200078e0215 */
[----:B------:R-:W-:-:S04]  /*0720*/  IADD3 R20, P2, R26, UR6, RZ ;  /* 0x000000061a147c10 */ /* 0x000fc8000ff5e0ff */
[----:B------:R-:W-:Y:S01]  /*0730*/  IADD3.X R21, R27, UR9, RZ, P2, !PT ;  /* 0x000000091b157c10 */ /* 0x000fe200097fe4ff */
[----:B----4-:R-:W-:Y:S01]  /*0740*/  IMAD.WIDE.U32 R24, R29, R18, R24 ;  /* 0x000000121d187225 */ /* 0x010fe200078e0018 */
[----:B------:R-:W-:-:S03]  /*0750*/  SHF.R.S32.HI R28, RZ, 0x1f, R29 ;  /* 0x0000001fff1c7819 */ /* 0x000fc6000001141d */
[----:B------:R-:W-:-:S04]  /*0760*/  IMAD R29, R19, R29, RZ ;  /* 0x0000001d131d7224 */ /* 0x000fc800078e02ff */
[----:B------:R-:W-:Y:S02]  /*0770*/  IMAD R28, R18, R28, R29 ;  /* 0x0000001c121c7224 */ /* 0x000fe400078e021d */
[----:B------:R-:W2:Y:S04]  /*0780*/  LDG.E.CONSTANT R29, desc[UR12][R20.64] ;  /* 0x0000000c141d7981 */ /* 0x000ea8000c1e9900 */
[----:B------:R-:W3:Y:S01]  /*0790*/  LDG.E.64 R18, desc[UR12][R22.64+0x18] ;  /* 0x0000180c16127981 */ /* 0x000ee2000c1e1b00 */
[----:B------:R-:W-:Y:S02]  /*07a0*/  IADD3 R25, R25, R28, RZ ;  /* 0x0000001c19197210 */ /* 0x000fe40007ffe0ff */
[----:B------:R-:W-:-:S04]  /*07b0*/  IADD3 R26, P2, R20, UR6, RZ ;  /* 0x00000006141a7c10 */ /* 0x000fc8000ff5e0ff */
        /* <DEDUP_REMOVED lines=100> */
[----:B------:R-:W-:Y:S01]  /*0e00*/  UIADD3 UR8, UP0, UR8, -0x10, URZ ;  /* 0xfffffff008087890 */ /* 0x000fe2000ff1e03f */
[----:B----4-:R-:W-:Y:S01]  /*0e10*/  IMAD.WIDE.U32 R24, R29, R20, R24 ;  /* 0x000000141d187225 */ /* 0x010fe200078e0018 */
[----:B------:R-:W-:-:S03]  /*0e20*/  SHF.R.S32.HI R28, RZ, 0x1f, R29 ;  /* 0x0000001fff1c7819 */ /* 0x000fc6000001141d */
[----:B------:R-:W-:-:S04]  /*0e30*/  IMAD R29, R21, R29, RZ ;  /* 0x0000001d151d7224 */ /* 0x000fc800078e02ff */
[----:B------:R-:W-:Y:S02]  /*0e40*/  IMAD R28, R20, R28, R29 ;  /* 0x0000001c141c7224 */ /* 0x000fe400078e021d */
[----:B------:R0:W2:Y:S04]  /*0e50*/  LDG.E.CONSTANT R29, desc[UR12][R18.64] ;  /* 0x0000000c121d7981 */ /* 0x0000a8000c1e9900 */
[----:B------:R-:W3:Y:S01]  /*0e60*/  LDG.E.64 R20, desc[UR12][R22.64+0x78] ;  /* 0x0000780c16147981 */ /* 0x000ee2000c1e1b00 */
[----:B------:R-:W-:Y:S02]  /*0e70*/  UIADD3.X UR15, UR15, -0x1, URZ, UP0, !UPT ;  /* 0xffffffff0f0f7890 */ /* 0x000fe400087fe43f */
[----:B------:R-:W-:-:S04]  /*0e80*/  UISETP.GT.U32.AND UP0, UPT, UR8, 0xc, UPT ;  /* 0x0000000c0800788c */ /* 0x000fc8000bf04070 */
[----:B------:R-:W-:-:S06]  /*0e90*/  UISETP.GT.AND.EX UP0, UPT, UR15, URZ, UPT, UP0 ;  /* 0x0000003f0f00728c */ /* 0x000fcc000bf04300 */
[----:B------:R-:W-:Y:S02]  /*0ea0*/  PLOP3.LUT P3, PT, PT, PT, UP0, 0x80, 0x0 ;  /* 0x000000000000781c */ /* 0x000fe40003f6f008 */
[----:B------:R-:W-:Y:S01]  /*0eb0*/  IADD3 R25, R25, R28, RZ ;  /* 0x0000001c19197210 */ /* 0x000fe20007ffe0ff */
[----:B------:R-:W-:Y:S01]  /*0ec0*/  UIADD3 UR4, UP1, UR4, 0x10, URZ ;  /* 0x0000001004047890 */ /* 0x000fe2000ff3e03f */
[----:B0-----:R-:W-:-:S03]  /*0ed0*/  IADD3 R18, P2, R18, UR6, RZ ;  /* 0x0000000612127c10 */ /* 0x001fc6000ff5e0ff */
[----:B------:R-:W-:Y:S01]  /*0ee0*/  UIADD3.X UR5, URZ, UR5, URZ, UP1, !UPT ;  /* 0x000000053f057290 */ /* 0x000fe20008ffe43f */
[----:B------:R-:W-:Y:S02]  /*0ef0*/  IADD3.X R19, R19, UR9, RZ, P2, !PT ;  /* 0x0000000913137c10 */ /* 0x000fe400097fe4ff */
[----:B--2---:R-:W-:Y:S01]  /*0f00*/  SHF.R.S32.HI R27, RZ, 0x1f, R29 ;  /* 0x0000001fff1b7819 */ /* 0x004fe2000001141d */
[----:B---3--:R-:W-:Y:S02]  /*0f10*/  IMAD R21, R21, R29, RZ ;  /* 0x0000001d15157224 */ /* 0x008fe400078e02ff */
[----:B------:R-:W-:-:S04]  /*0f20*/  IMAD.WIDE.U32 R24, R29, R20, R24 ;  /* 0x000000141d187225 */ /* 0x000fc800078e0018 */
[----:B------:R-:W-:-:S04]  /*0f30*/  IMAD R21, R20, R27, R21 ;  /* 0x0000001b14157224 */ /* 0x000fc800078e0215 */
[----:B------:R-:W-:Y:S01]  /*0f40*/  IMAD.IADD R25, R25, 0x1, R21 ;  /* 0x0000000119197824 */ /* 0x000fe200078e0215 */
[----:B------:R-:W-:Y:S06]  /*0f50*/  @P3 BRA `(.L_x_2593) ;  /* 0xfffffff400903947 */ /* 0x000fec000383ffff */
.L_x_2592:
[----:B------:R-:W-:-:S04]  /*0f60*/  UISETP.GT.U32.AND UP0, UPT, UR8, 0x4, UPT ;  /* 0x000000040800788c */ /* 0x000fc8000bf04070 */
[----:B------:R-:W-:-:S06]  /*0f70*/  UISETP.GT.AND.EX UP0, UPT, UR15, URZ, UPT, UP0 ;  /* 0x0000003f0f00728c */ /* 0x000fcc000bf04300 */
[----:B------:R-:W-:-:S13]  /*0f80*/  PLOP3.LUT P2, PT, PT, PT, UP0, 0x80, 0x0 ;  /* 0x000000000000781c */ /* 0x000fda0003f4f008 */
[----:B------:R-:W-:Y:S05]  /*0f90*/  @!P2 BRA `(.L_x_2594) ;  /* 0x000000040048a947 */ /* 0x000fea0003800000 */
[----:B------:R-:W-:Y:S01]  /*0fa0*/  ULDC.64 UR10, c[0x0][0x230] ;  /* 0x00008c00000a7ab9 */ /* 0x000fe20000000a00 */
[----:B------:R0:W2:Y:S01]  /*0fb0*/  LDG.E.CONSTANT R27, desc[UR12][R18.64] ;  /* 0x0000000c121b7981 */ /* 0x0000a2000c1e9900 */
[----:B------:R-:W-:-:S04]  /*0fc0*/  ULEA UR10, UP0, UR4, UR10, 0x3 ;  /* 0x0000000a040a7291 */ /* 0x000fc8000f80183f */
[----:B------:R-:W-:Y:S02]  /*0fd0*/  ULEA.HI.X UR11, UR4, UR11, UR5, 0x3, UP0 ;  /* 0x0000000b040b7291 */ /* 0x000fe400080f1c05 */
[----:B------:R-:W-:-:S04]  /*0fe0*/  IMAD.U32 R22, RZ, RZ, UR10 ;  /* 0x0000000aff167e24 */ /* 0x000fc8000f8e00ff */
[----:B------:R-:W-:-:S05]  /*0ff0*/  MOV R23, UR11 ;  /* 0x0000000b00177c02 */ /* 0x000fca0008000f00 */
        /* <DEDUP_REMOVED lines=53> */
[----:B------:R-:W4:Y:S03]  /*1350*/  LDG.E.CONSTANT R29, desc[UR12][R26.64] ;  /* 0x0000000c1a1d7981 */ /* 0x000f26000c1e9900 */
[----:B------:R-:W-:Y:S02]  /*1360*/  IADD3 R25, R25, R19, RZ ;  /* 0x0000001319197210 */ /* 0x000fe40007ffe0ff */
[----:B------:R-:W-:-:S04]  /*1370*/  IADD3 R18, P0, R26, UR6, RZ ;  /* 0x000000061a127c10 */ /* 0x000fc8000ff1e0ff */
[----:B------:R-:W-:Y:S01]  /*1380*/  IADD3.X R19, R27, UR9, RZ, P0, !PT ;  /* 0x000000091b137c10 */ /* 0x000fe200087fe4ff */
[----:B----4-:R-:W-:Y:S01]  /*1390*/  IMAD.WIDE.U32 R24, R29, R20, R24 ;  /* 0x000000141d187225 */ /* 0x010fe200078e0018 */
[----:B------:R-:W-:-:S03]  /*13a0*/  SHF.R.S32.HI R28, RZ, 0x1f, R29 ;  /* 0x0000001fff1c7819 */ /* 0x000fc6000001141d */
[----:B------:R-:W-:-:S04]  /*13b0*/  IMAD R29, R21, R29, RZ ;  /* 0x0000001d151d7224 */ /* 0x000fc800078e02ff */
[----:B------:R-:W-:Y:S02]  /*13c0*/  IMAD R28, R20, R28, R29 ;  /* 0x0000001c141c7224 */ /* 0x000fe400078e021d */
[----:B------:R0:W2:Y:S04]  /*13d0*/  LDG.E.CONSTANT R29, desc[UR12][R18.64] ;  /* 0x0000000c121d7981 */ /* 0x0000a8000c1e9900 */
[----:B------:R-:W3:Y:S01]  /*13e0*/  LDG.E.64 R20, desc[UR12][R22.64+0x38] ;  /* 0x0000380c16147981 */ /* 0x000ee2000c1e1b00 */
[----:B------:R-:W-:Y:S01]  /*13f0*/  IMAD.IADD R25, R25, 0x1, R28 ;  /* 0x0000000119197824 */ /* 0x000fe200078e021c */
[----:B------:R-:W-:Y:S01]  /*1400*/  UIADD3 UR8, UP1, UR8, -0x8, URZ ;  /* 0xfffffff808087890 */ /* 0x000fe2000ff3e03f */
[----:B0-----:R-:W-:Y:S01]  /*1410*/  IADD3 R18, P2, R18, UR6, RZ ;  /* 0x0000000612127c10 */ /* 0x001fe2000ff5e0ff */
[----:B------:R-:W-:Y:S01]  /*1420*/  UIADD3 UR4, UP0, UR4, 0x8, URZ ;  /* 0x0000000804047890 */ /* 0x000fe2000ff1e03f */
[----:B------:R-:W-:-:S02]  /*1430*/  PLOP3.LUT P0, PT, PT, PT, PT, 0x8, 0x0 ;  /* 0x000000000000781c */ /* 0x000fc40003f0e170 */
[----:B------:R-:W-:Y:S01]  /*1440*/  IADD3.X R19, R19, UR9, RZ, P2, !PT ;  /* 0x0000000913137c10 */ /* 0x000fe200097fe4ff */
[----:B------:R-:W-:Y:S02]  /*1450*/  UIADD3.X UR15, UR15, -0x1, URZ, UP1, !UPT ;  /* 0xffffffff0f0f7890 */ /* 0x000fe40008ffe43f */
[----:B------:R-:W-:Y:S01]  /*1460*/  UIADD3.X UR5, URZ, UR5, URZ, UP0, !UPT ;  /* 0x000000053f057290 */ /* 0x000fe200087fe43f */
[----:B--2---:R-:W-:Y:S01]  /*1470*/  SHF.R.S32.HI R27, RZ, 0x1f, R29 ;  /* 0x0000001fff1b7819 */ /* 0x004fe2000001141d */
[----:B---3--:R-:W-:Y:S02]  /*1480*/  IMAD R21, R21, R29, RZ ;  /* 0x0000001d15157224 */ /* 0x008fe400078e02ff */
[----:B------:R-:W-:-:S04]  /*1490*/  IMAD.WIDE.U32 R24, R29, R20, R24 ;  /* 0x000000141d187225 */ /* 0x000fc800078e0018 */
[----:B------:R-:W-:-:S04]  /*14a0*/  IMAD R21, R20, R27, R21 ;  /* 0x0000001b14157224 */ /* 0x000fc800078e0215 */
[----:B------:R-:W-:-:S07]  /*14b0*/  IMAD.IADD R25, R25, 0x1, R21 ;  /* 0x0000000119197824 */ /* 0x000fce00078e0215 */
.L_x_2594:
[----:B------:R-:W-:-:S04]  /*14c0*/  ISETP.NE.U32.AND P2, PT, RZ, UR8, PT ;  /* 0x00000008ff007c0c */ /* 0x000fc8000bf45070 */
[----:B------:R-:W-:-:S13]  /*14d0*/  ISETP.NE.OR.EX P0, PT, RZ, UR15, P0, P2 ;  /* 0x0000000fff007c0c */ /* 0x000fda0008705720 */
[----:B------:R-:W-:Y:S05]  /*14e0*/  @!P0 BRA `(.L_x_2590) ;  /* 0x0000000000c48947 */ /* 0x000fea0003800000 */
.L_x_2591:
[----:B------:R-:W-:Y:S01]  /*14f0*/  ULEA UR10, UP0, UR4, UR20, 0x3 ;  /* 0x00000014040a7291 */ /* 0x000fe2000f80183f */
[----:B------:R-:W-:Y:S01]  /*1500*/  MOV R27, R19 ;  /* 0x00000013001b7202 */ /* 0x000fe20000000f00 */
[----:B------:R-:W-:Y:S02]  /*1510*/  IMAD.MOV.U32 R26, RZ, RZ, R18 ;  /* 0x000000ffff1a7224 */ /* 0x000fe400078e0012 */
[----:B------:R-:W-:Y:S02]  /*1520*/  ULEA.HI.X UR11, UR4, UR21, UR5, 0x3, UP0 ;  /* 0x00000015040b7291 */ /* 0x000fe400080f1c05 */
[----:B------:R-:W-:Y:S01]  /*1530*/  MOV R20, UR10 ;  /* 0x0000000a00147c02 */ /* 0x000fe20008000f00 */
[----:B------:R-:W2:Y:S03]  /*1540*/  LDG.E.CONSTANT R27, desc[UR12][R26.64] ;  /* 0x0000000c1a1b7981 */ /* 0x000ea6000c1e9900 */
[----:B------:R-:W-:-:S05]  /*1550*/  IMAD.U32 R21, RZ, RZ, UR11 ;  /* 0x0000000bff157e24 */ /* 0x000fca000f8e00ff */
[----:B------:R-:W3:Y:S01]  /*1560*/  LDG.E.64 R22, desc[UR12][R20.64] ;  /* 0x0000000c14167981 */ /* 0x000ee2000c1e1b00 */
[----:B------:R-:W-:-:S04]  /*1570*/  IADD3 R18, P0, R18, UR6, RZ ;  /* 0x0000000612127c10 */ /* 0x000fc8000ff1e0ff */
[----:B------:R-:W-:-:S05]  /*1580*/  IADD3.X R19, R19, UR9, RZ, P0, !PT ;  /* 0x0000000913137c10 */ /* 0x000fca00087fe4ff */
[----:B------:R-:W4:Y:S01]  /*1590*/  LDG.E.CONSTANT R29, desc[UR12][R18.64] ;  /* 0x0000000c121d7981 */ /* 0x000f22000c1e9900 */
[----:B--2---:R-:W-:Y:S01]  /*15a0*/  SHF.R.S32.HI R28, RZ, 0x1f, R27 ;  /* 0x0000001fff1c7819 */ /* 0x004fe2000001141b */
[-C--:B---3--:R-:W-:Y:S02]  /*15b0*/  IMAD R23, R23, R27.reuse, RZ ;  /* 0x0000001b17177224 */ /* 0x088fe400078e02ff */
[----:B------:R-:W-:-:S04]  /*15c0*/  IMAD.WIDE.U32 R24, R22, R27, R24 ;  /* 0x0000001b16187225 */ /* 0x000fc800078e0018 */
[----:B------:R-:W-:Y:S02]  /*15d0*/  IMAD R28, R22, R28, R23 ;  /* 0x0000001c161c7224 */ /* 0x000fe400078e0217 */
[----:B------:R-:W2:Y:S02]  /*15e0*/  LDG.E.64 R22, desc[UR12][R20.64+0x8] ;  /* 0x0000080c14167981 */ /* 0x000ea4000c1e1b00 */
[----:B------:R-:W-:Y:S01]  /*15f0*/  IMAD.IADD R25, R25, 0x1, R28 ;  /* 0x0000000119197824 */ /* 0x000fe200078e021c */
[----:B------:R-:W-:Y:S02]  /*1600*/  IADD3 R26, P0, R18, UR6, RZ ;  /* 0x00000006121a7c10 */ /* 0x000fe4000ff1e0ff */
[----:B----4-:R-:W-:Y:S02]  /*1610*/  SHF.R.S32.HI R28, RZ, 0x1f, R29 ;  /* 0x0000001fff1c7819 */ /* 0x010fe4000001141d */
[----:B------:R-:W-:Y:S01]  /*1620*/  IADD3.X R27, R19, UR9, RZ, P0, !PT ;  /* 0x00000009131b7c10 */ /* 0x000fe200087fe4ff */
[----:B--2---:R-:W-:-:S04]  /*1630*/  IMAD.WIDE.U32 R24, R22, R29, R24 ;  /* 0x0000001d16187225 */ /* 0x004fc800078e0018 */
        /* <DEDUP_REMOVED lines=11> */
[----:B------:R0:W2:Y:S04]  /*16f0*/  LDG.E.CONSTANT R29, desc[UR12][R18.64] ;  /* 0x0000000c121d7981 */ /* 0x0000a8000c1e9900 */
[----:B------:R-:W3:Y:S01]  /*1700*/  LDG.E.64 R22, desc[UR12][R20.64+0x18] ;  /* 0x0000180c14167981 */ /* 0x000ee2000c1e1b00 */
[----:B------:R-:W-:-:S04]  /*1710*/  UIADD3 UR8, UP0, UR8, -0x4, URZ ;  /* 0xfffffffc08087890 */ /* 0x000fc8000ff1e03f */
[----:B------:R-:W-:Y:S02]  /*1720*/  UIADD3.X UR15, UR15, -0x1, URZ, UP0, !UPT ;  /* 0xffffffff0f0f7890 */ /* 0x000fe400087fe43f */
[----:B------:R-:W-:-:S04]  /*1730*/  ISETP.NE.U32.AND P0, PT, RZ, UR8, PT ;  /* 0x00000008ff007c0c */ /* 0x000fc8000bf05070 */
[----:B------:R-:W-:Y:S02]  /*1740*/  ISETP.NE.AND.EX P0, PT, RZ, UR15, PT, P0 ;  /* 0x0000000fff007c0c */ /* 0x000fe4000bf05300 */
[----:B------:R-:W-:Y:S01]  /*1750*/  IADD3 R25, R25, R28, RZ ;  /* 0x0000001c19197210 */ /* 0x000fe20007ffe0ff */
[----:B------:R-:W-:Y:S01]  /*1760*/  UIADD3 UR4, UP0, UR4, 0x4, URZ ;  /* 0x0000000404047890 */ /* 0x000fe2000ff1e03f */
[----:B0-----:R-:W-:-:S03]  /*1770*/  IADD3 R18, P2, R18, UR6, RZ ;  /* 0x0000000612127c10 */ /* 0x001fc6000ff5e0ff */
[----:B------:R-:W-:Y:S01]  /*1780*/  UIADD3.X UR5, URZ, UR5, URZ, UP0, !UPT ;  /* 0x000000053f057290 */ /* 0x000fe200087fe43f */
[----:B------:R-:W-:Y:S02]  /*1790*/  IADD3.X R19, R19, UR9, RZ, P2, !PT ;  /* 0x0000000913137c10 */ /* 0x000fe400097fe4ff */
[----:B--2---:R-:W-:Y:S01]  /*17a0*/  SHF.R.S32.HI R26, RZ, 0x1f, R29 ;  /* 0x0000001fff1a7819 */ /* 0x004fe2000001141d */
[-C--:B---3--:R-:W-:Y:S02]  /*17b0*/  IMAD R23, R23, R29.reuse, RZ ;  /* 0x0000001d17177224 */ /* 0x088fe400078e02ff */
[----:B------:R-:W-:-:S04]  /*17c0*/  IMAD.WIDE.U32 R24, R22, R29, R24 ;  /* 0x0000001d16187225 */ /* 0x000fc800078e0018 */
[----:B------:R-:W-:-:S04]  /*17d0*/  IMAD R23, R22, R26, R23 ;  /* 0x0000001a16177224 */ /* 0x000fc800078e0217 */
[----:B------:R-:W-:Y:S01]  /*17e0*/  IMAD.IADD R25, R25, 0x1, R23 ;  /* 0x0000000119197824 */ /* 0x000fe200078e0217 */
[----:B------:R-:W-:Y:S06]  /*17f0*/  @P0 BRA `(.L_x_2591) ;  /* 0xfffffffc003c0947 */ /* 0x000fec000383ffff */
.L_x_2590:
        /* <DEDUP_REMOVED lines=17> */
[----:B------:R-:W-:Y:S02]  /*1910*/  IMAD.U32 R20, RZ, RZ, UR6 ;  /* 0x00000006ff147e24 */ /* 0x000fe4000f8e00ff */
[----:B------:R-:W-:-:S03]  /*1920*/  IMAD.U32 R21, RZ, RZ, UR5 ;  /* 0x00000005ff157e24 */ /* 0x000fc6000f8e00ff */
[----:B------:R-:W2:Y:S04]  /*1930*/  LDG.E.CONSTANT R29, desc[UR12][R28.64] ;  /* 0x0000000c1c1d7981 */ /* 0x000ea8000c1e9900 */
[----:B------:R-:W3:Y:S01]  /*1940*/  LDG.E.64 R22, desc[UR12][R20.64] ;  /* 0x0000000c14167981 */ /* 0x000ee2000c1e1b00 */
[----:B------:R-:W-:-:S04]  /*1950*/  ISETP.NE.U32.AND P0, PT, R26, 0x1, PT ;  /* 0x000000011a00780c */ /* 0x000fc80003f05070 */
[----:B------:R-:W-:Y:S02]  /*1960*/  ISETP.NE.AND.EX P0, PT, RZ, RZ, PT, P0 ;  /* 0x000000ffff00720c */ /* 0x000fe40003f05300 */
[----:B--2---:R-:W-:Y:S01]  /*1970*/  SHF.R.S32.HI R28, RZ, 0x1f, R29 ;  /* 0x0000001fff1c7819 */ /* 0x004fe2000001141d */
[----:B---3--:R-:W-:Y:S02]  /*1980*/  IMAD R23, R23, R29, RZ ;  /* 0x0000001d17177224 */ /* 0x008fe400078e02ff */
[----:B------:R-:W-:-:S04]  /*1990*/  IMAD.WIDE.U32 R24, R29, R22, R24 ;  /* 0x000000161d187225 */ /* 0x000fc800078e0018 */
[----:B------:R-:W-:-:S05]  /*19a0*/  IMAD R23, R22, R28, R23 ;  /* 0x0000001c16177224 */ /* 0x000fca00078e0217 */
[----:B------:R-:W-:Y:S01]  /*19b0*/  IADD3 R25, R25, R23, RZ ;  /* 0x0000001719197210 */ /* 0x000fe20007ffe0ff */
[----:B------:R-:W-:Y:S06]  /*19c0*/  @!P0 BRA `(.L_x_2589) ;  /* 0x0000000000648947 */ /* 0x000fec0003800000 */
[----:B------:R-:W0:Y:S01]  /*19d0*/  LDC.64 R22, c[0x0][0x238] ;  /* 0x00008e00ff167b82 */ /* 0x000e220000000a00 */
[----:B------:R-:W-:-:S04]  /*19e0*/  ISETP.NE.U32.AND P0, PT, R26, 0x2, PT ;  /* 0x000000021a00780c */ /* 0x000fc80003f05070 */
[----:B------:R-:W-:Y:S01]  /*19f0*/  ISETP.NE.AND.EX P0, PT, RZ, RZ, PT, P0 ;  /* 0x000000ffff00720c */ /* 0x000fe20003f05300 */
[----:B0-----:R-:W-:-:S03]  /*1a00*/  IMAD.WIDE.U32 R22, R18, UR4, R22 ;  /* 0x0000000412167c25 */ /* 0x001fc6000f8e0016 */
[----:B------:R-:W-:-:S04]  /*1a10*/  IADD3 R14, P2, R14, R22, RZ ;  /* 0x000000160e0e7210 */ /* 0x000fc80007f5e0ff */
[----:B------:R-:W-:Y:S02]  /*1a20*/  IADD3.X R17, R17, R27, R23, P2, !PT ;  /* 0x0000001b11117210 */ /* 0x000fe400017fe417 */
[----:B------:R-:W-:-:S04]  /*1a30*/  LEA R22, P2, R14, UR8, 0x2 ;  /* 0x000000080e167c11 */ /* 0x000fc8000f8410ff */
[----:B------:R-:W-:Y:S02]  /*1a40*/  LEA.HI.X R23, R14, UR9, R17, 0x2, P2 ;  /* 0x000000090e177c11 */ /* 0x000fe400090f1411 */
[C---:B------:R-:W-:Y:S01]  /*1a50*/  @P0 LEA R14, P2, R18.reuse, R22, 0x2 ;  /* 0x00000016120e0211 */ /* 0x040fe200078410ff */
[----:B------:R-:W2:Y:S04]  /*1a60*/  LDG.E.64 R16, desc[UR12][R20.64+0x8] ;  /* 0x0000080c14107981 */ /* 0x000ea8000c1e1b00 */
[----:B------:R-:W3:Y:S01]  /*1a70*/  LDG.E.CONSTANT R27, desc[UR12][R22.64] ;  /* 0x0000000c161b7981 */ /* 0x000ee2000c1e9900 */
[----:B------:R-:W-:-:S03]  /*1a80*/  @P0 LEA.HI.X R15, R18, R23, R19, 0x2, P2 ;  /* 0x00000017120f0211 */ /* 0x000fc600010f1413 */
[----:B------:R-:W4:Y:S04]  /*1a90*/  @P0 LDG.E.64 R18, desc[UR12][R20.64+0x10] ;  /* 0x0000100c14120981 */ /* 0x000f28000c1e1b00 */
[----:B------:R-:W4:Y:S01]  /*1aa0*/  @P0 LDG.E.CONSTANT R15, desc[UR12][R14.64] ;  /* 0x0000000c0e0f0981 */ /* 0x000f22000c1e9900 */
[----:B---3--:R-:W-:Y:S01]  /*1ab0*/  SHF.R.S32.HI R29, RZ, 0x1f, R27 ;  /* 0x0000001fff1d7819 */ /* 0x008fe2000001141b */
[----:B--2---:R-:W-:Y:S02]  /*1ac0*/  IMAD R17, R17, R27, RZ ;  /* 0x0000001b11117224 */ /* 0x004fe400078e02ff */
[----:B------:R-:W-:-:S04]  /*1ad0*/  IMAD.WIDE.U32 R24, R27, R16, R24 ;  /* 0x000000101b187225 */ /* 0x000fc800078e0018 */
[----:B------:R-:W-:Y:S02]  /*1ae0*/  IMAD R17, R16, R29, R17 ;  /* 0x0000001d10117224 */ /* 0x000fe400078e0211 */
[----:B----4-:R-:W-:Y:S02]  /*1af0*/  @P0 IMAD R16, R19, R15, RZ ;  /* 0x0000000f13100224 */ /* 0x010fe400078e02ff */
[----:B------:R-:W-:Y:S01]  /*1b00*/  IMAD.IADD R25, R25, 0x1, R17 ;  /* 0x0000000119197824 */ /* 0x000fe200078e0211 */
[----:B------:R-:W-:-:S05]  /*1b10*/  @P0 SHF.R.S32.HI R17, RZ, 0x1f, R15 ;  /* 0x0000001fff110819 */ /* 0x000fca000001140f */
[----:B------:R-:W-:Y:S02]  /*1b20*/  @P0 IMAD R17, R18, R17, R16 ;  /* 0x0000001112110224 */ /* 0x000fe400078e0210 */
[----:B------:R-:W-:-:S04]  /*1b30*/  @P0 IMAD.WIDE.U32 R18, R15, R18, R24 ;  /* 0x000000120f120225 */ /* 0x000fc800078e0018 */
[----:B------:R-:W-:Y:S01]  /*1b40*/  @P0 IMAD.IADD R25, R19, 0x1, R17 ;  /* 0x0000000113190824 */ /* 0x000fe200078e0211 */
[----:B------:R-:W-:-:S07]  /*1b50*/  @P0 MOV R24, R18 ;  /* 0x0000001200180202 */ /* 0x000fce0000000f00 */
.L_x_2589:
[----:B------:R-:W-:Y:S05]  /*1b60*/  BSYNC B0 ;  /* 0x0000000000007941 */ /* 0x000fea0003800000 */
.L_x_2588:
        /* <DEDUP_REMOVED lines=18> */
[----:B------:R-:W-:Y:S01]  /*1c90*/  IMAD.IADD R19, R15, 0x1, R13 ;  /* 0x000000010f137824 */ /* 0x000fe200078e020d */
[----:B------:R-:W-:Y:S01]  /*1ca0*/  UMOV UR4, URZ ;  /* 0x0000003f00047c82 */ /* 0x000fe20008000000 */
[----:B------:R-:W-:-:S03]  /*1cb0*/  UMOV UR5, URZ ;  /* 0x0000003f00057c82 */ /* 0x000fc60008000000 */
[----:B------:R-:W-:-:S13]  /*1cc0*/  PLOP3.LUT P0, PT, PT, PT, UP0, 0x80, 0x0 ;  /* 0x000000000000781c */ /* 0x000fda0003f0f008 */
        /* <DEDUP_REMOVED lines=24> */
.L_x_2600:
[----:B------:R-:W-:Y:S01]  /*1e50*/  ULEA UR8, UP0, UR4, UR22, 0x3 ;  /* 0x0000001604087291 */ /* 0x000fe2000f80183f */
[----:B------:R0:W2:Y:S03]  /*1e60*/  LDG.E.CONSTANT R21, desc[UR12][R22.64] ;  /* 0x0000000c16157981 */ /* 0x0000a6000c1e9900 */
[----:B------:R-:W-:Y:S02]  /*1e70*/  ULEA.HI.X UR9, UR4, UR23, UR5, 0x3, UP0 ;  /* 0x0000001704097291 */ /* 0x000fe400080f1c05 */
[----:B------:R-:W-:-:S04]  /*1e80*/  IMAD.U32 R12, RZ, RZ, UR8 ;  /* 0x00000008ff0c7e24 */ /* 0x000fc8000f8e00ff */
[----:B------:R-:W-:-:S05]  /*1e90*/  MOV R13, UR9 ;  /* 0x00000009000d7c02 */ /* 0x000fca0008000f00 */
[----:B------:R-:W3:Y:S01]  /*1ea0*/  LDG.E.64 R16, desc[UR12][R12.64] ;  /* 0x0000000c0c107981 */ /* 0x000ee2000c1e1b00 */
[----:B0-----:R-:W-:-:S04]  /*1eb0*/  IADD3 R22, P2, R22, UR20, RZ ;  /* 0x0000001416167c10 */ /* 0x001fc8000ff5e0ff */
[----:B------:R-:W-:Y:S02]  /*1ec0*/  IADD3.X R23, R23, UR10, RZ, P2, !PT ;  /* 0x0000000a17177c10 */ /* 0x000fe400097fe4ff */
[----:B------:R-:W-:-:S03]  /*1ed0*/  IADD3 R26, P2, R22, UR20, RZ ;  /* 0x00000014161a7c10 */ /* 0x000fc6000ff5e0ff */
[----:B------:R-:W4:Y:S01]  /*1ee0*/  LDG.E.CONSTANT R28, desc[UR12][R22.64] ;  /* 0x0000000c161c7981 */ /* 0x000f22000c1e9900 */
[----:B------:R-:W-:-:S05]  /*1ef0*/  IADD3.X R27, R23, UR10, RZ, P2, !PT ;  /* 0x0000000a171b7c10 */ /* 0x000fca00097fe4ff */
[----:B------:R-:W5:Y:S01]  /*1f00*/  LDG.E.CONSTANT R29, desc[UR12][R26.64] ;  /* 0x0000000c1a1d7981 */ /* 0x000f62000c1e9900 */
[----:B--2---:R-:W-:Y:S01]  /*1f10*/  SHF.R.S32.HI R20, RZ, 0x1f, R21 ;  /* 0x0000001fff147819 */ /* 0x004fe20000011415 */
[----:B---3--:R-:W-:Y:S02]  /*1f20*/  IMAD R17, R17, R21, RZ ;  /* 0x0000001511117224 */ /* 0x008fe400078e02ff */
[----:B------:R-:W-:-:S04]  /*1f30*/  IMAD.WIDE.U32 R2, R21, R16, R2 ;  /* 0x0000001015027225 */ /* 0x000fc800078e0002 */
[----:B------:R-:W-:Y:S02]  /*1f40*/  IMAD R21, R16, R20, R17 ;  /* 0x0000001410157224 */ /* 0x000fe400078e0211 */
[----:B------:R-:W2:Y:S02]  /*1f50*/  LDG.E.64 R16, desc[UR12][R12.64+0x8] ;  /* 0x0000080c0c107981 */ /* 0x000ea4000c1e1b00 */
[----:B------:R-:W-:Y:S02]  /*1f60*/  IMAD.IADD R3, R3, 0x1, R21 ;  /* 0x0000000103037824 */ /* 0x000fe400078e0215 */
[----:B------:R-:W5:Y:S01]  /*1f70*/  LDG.E.64 R20, desc[UR12][R12.64+0x10] ;  /* 0x0000100c0c147981 */ /* 0x000f62000c1e1b00 */
[----:B----4-:R-:W-:Y:S01]  /*1f80*/  SHF.R.S32.HI R23, RZ, 0x1f, R28 ;  /* 0x0000001fff177819 */ /* 0x010fe2000001141c */
[----:B--2---:R-:W-:Y:S02]  /*1f90*/  IMAD R17, R17, R28, RZ ;  /* 0x0000001c11117224 */ /* 0x004fe400078e02ff */
[----:B------:R-:W-:-:S04]  /*1fa0*/  IMAD.WIDE.U32 R2, R28, R16, R2 ;  /* 0x000000101c027225 */ /* 0x000fc800078e0002 */
[----:B------:R-:W-:Y:S01]  /*1fb0*/  IMAD R17, R16, R23, R17 ;  /* 0x0000001710117224 */ /* 0x000fe200078e0211 */
[----:B------:R-:W-:Y:S01]  /*1fc0*/  IADD3 R16, P2, R26, UR20, RZ ;  /* 0x000000141a107c10 */ /* 0x000fe2000ff5e0ff */
[----:B-----5:R-:W-:Y:S01]  /*1fd0*/  IMAD R21, R21, R29, RZ ;  /* 0x0000001d15157224 */ /* 0x020fe200078e02ff */
[----:B------:R-:W-:Y:S01]  /*1fe0*/  SHF.R.S32.HI R23, RZ, 0x1f, R29 ;  /* 0x0000001fff177819 */ /* 0x000fe2000001141d */
[----:B------:R-:W-:Y:S01]  /*1ff0*/  IMAD.IADD R3, R3, 0x1, R17 ;  /* 0x0000000103037824 */ /* 0x000fe200078e0211 */
[----:B------:R-:W-:-:S03]  /*2000*/  IADD3.X R17, R27, UR10, RZ, P2, !PT ;  /* 0x0000000a1b117c10 */ /* 0x000fc600097fe4ff */
[----:B------:R-:W-:Y:S02]  /*2010*/  IMAD R23, R20, R23, R21 ;  /* 0x0000001714177224 */ /* 0x000fe400078e0215 */
[----:B------:R-:W-:Y:S01]  /*2020*/  IMAD.WIDE.U32 R2, R29, R20, R2 ;  /* 0x000000141d027225 */ /* 0x000fe200078e0002 */
[----:B------:R-:W-:Y:S01]  /*2030*/  IADD3 R22, P2, R16, UR20, RZ ;  /* 0x0000001410167c10 */ /* 0x000fe2000ff5e0ff */
[----:B------:R-:W2:Y:S04]  /*2040*/  LDG.E.CONSTANT R29, desc[UR12][R16.64] ;  /* 0x0000000c101d7981 */ /* 0x000ea8000c1e9900 */
[----:B------:R-:W3:Y:S01]  /*2050*/  LDG.E.64 R20, desc[UR12][R12.64+0x18] ;  /* 0x0000180c0c147981 */ /* 0x000ee2000c1e1b00 */
[----:B------:R-:W-:Y:S02]  /*2060*/  IADD3 R3, R3, R23, RZ ;  /* 0x0000001703037210 */ /* 0x000fe40007ffe0ff */
[----:B------:R-:W-:-:S02]  /*2070*/  IADD3.X R23, R17, UR10, RZ, P2, !PT ;  /* 0x0000000a11177c10 */ /* 0x000fc400097fe4ff */
[----:B------:R-:W4:Y:S04]  /*2080*/  LDG.E.64 R16, desc[UR12][R12.64+0x20] ;  /* 0x0000200c0c107981 */ /* 0x000f28000c1e1b00 */
[----:B------:R-:W5:Y:S01]  /*2090*/  LDG.E.CONSTANT R27, desc[UR12][R22.64] ;  /* 0x0000000c161b7981 */ /* 0x000f62000c1e9900 */
[----:B--2---:R-:W-:Y:S01]  /*20a0*/  SHF.R.S32.HI R26, RZ, 0x1f, R29 ;  /* 0x0000001fff1a7819 */ /* 0x004fe2000001141d */
[----:B---3--:R-:W-:Y:S02]  /*20b0*/  IMAD R21, R21, R29, RZ ;  /* 0x0000001d15157224 */ /* 0x008fe400078e02ff */
[----:B------:R-:W-:-:S04]  /*20c0*/  IMAD.WIDE.U32 R2, R29, R20, R2 ;  /* 0x000000141d027225 */ /* 0x000fc800078e0002 */
[----:B------:R-:W-:Y:S01]  /*20d0*/  IMAD R21, R20, R26, R21 ;  /* 0x0000001a14157224 */ /* 0x000fe200078e0215 */
[----:B------:R-:W-:-:S03]  /*20e0*/  IADD3 R20, P2, R22, UR20, RZ ;  /* 0x0000001416147c10 */ /* 0x000fc6000ff5e0ff */
[----:B------:R-:W-:Y:S01]  /*20f0*/  IMAD.IADD R3, R3, 0x1, R21 ;  /* 0x0000000103037824 */ /* 0x000fe200078e0215 */
[----:B-----5:R-:W-:Y:S01]  /*2100*/  SHF.R.S32.HI R29, RZ, 0x1f, R27 ;  /* 0x0000001fff1d7819 */ /* 0x020fe2000001141b */
[----:B----4-:R-:W-:Y:S01]  /*2110*/  IMAD R17, R17, R27, RZ ;  /* 0x0000001b11117224 */ /* 0x010fe200078e02ff */
[----:B------:R-:W-:Y:S01]  /*2120*/  IADD3.X R21, R23, UR10, RZ, P2, !PT ;  /* 0x0000000a17157c10 */ /* 0x000fe200097fe4ff */
[----:B------:R-:W-:Y:S01]  /*2130*/  IMAD.WIDE.U32 R2, R27, R16, R2 ;  /* 0x000000101b027225 */ /* 0x000fe200078e0002 */
[----:B------:R-:W-:-:S03]  /*2140*/  IADD3 R22, P2, R20, UR20, RZ ;  /* 0x0000001414167c10 */ /* 0x000fc6000ff5e0ff */
[----:B------:R-:W-:Y:S02]  /*2150*/  IMAD R23, R16, R29, R17 ;  /* 0x0000001d10177224 */ /* 0x000fe400078e0211 */
[----:B------:R-:W2:Y:S04]  /*2160*/  LDG.E.CONSTANT R29, desc[UR12][R20.64] ;  /* 0x0000000c141d7981 */ /* 0x000ea8000c1e9900 */
[----:B------:R-:W3:Y:S01]  /*2170*/  LDG.E.64 R16, desc[UR12][R12.64+0x28] ;  /* 0x0000280c0c107981 */ /* 0x000ee2000c1e1b00 */
[----:B------:R-:W-:Y:S01]  /*2180*/  IMAD.IADD R3, R3, 0x1, R23 ;  /* 0x0000000103037824 */ /* 0x000fe200078e0217 */
[----:B------:R-:W-:Y:S02]  /*2190*/  IADD3.X R23, R21, UR10, RZ, P2, !PT ;  /* 0x0000000a15177c10 */ /* 0x000fe400097fe4ff */
[----:B------:R-:W4:Y:S04]  /*21a0*/  LDG.E.64 R20, desc[UR12][R12.64+0x30] ;  /* 0x0000300c0c147981 */ /* 0x000f28000c1e1b00 */
[----:B------:R-:W5:Y:S01]  /*21b0*/  LDG.E.CONSTANT R27, desc[UR12][R22.64] ;  /* 0x0000000c161b7981 */ /* 0x000f62000c1e9900 */
[----:B--2---:R-:W-:Y:S01]  /*21c0*/  SHF.R.S32.HI R26, RZ, 0x1f, R29 ;  /* 0x0000001fff1a7819 */ /* 0x004fe2000001141d */
[----:B---3--:R-:W-:-:S02]  /*21d0*/  IMAD R17, R17, R29, RZ ;  /* 0x0000001d11117224 */ /* 0x008fc400078e02ff */
[----:B------:R-:W-:-:S04]  /*21e0*/  IMAD.WIDE.U32 R2, R29, R16, R2 ;  /* 0x000000101d027225 */ /* 0x000fc800078e0002 */
[----:B------:R-:W-:Y:S01]  /*21f0*/  IMAD R17, R16, R26, R17 ;  /* 0x0000001a10117224 */ /* 0x000fe200078e0211 */
[----:B------:R-:W-:Y:S02]  /*2200*/  IADD3 R16, P2, R22, UR20, RZ ;  /* 0x0000001416107c10 */ /* 0x000fe4000ff5e0ff */
[----:B-----5:R-:W-:Y:S01]  /*2210*/  SHF.R.S32.HI R29, RZ, 0x1f, R27 ;  /* 0x0000001fff1d7819 */ /* 0x020fe2000001141b */
[----:B----4-:R-:W-:Y:S01]  /*2220*/  IMAD R21, R21, R27, RZ ;  /* 0x0000001b15157224 */ /* 0x010fe200078e02ff */
[----:B------:R-:W-:Y:S02]  /*2230*/  IADD3 R3, R3, R17, RZ ;  /* 0x0000001103037210 */ /* 0x000fe40007ffe0ff */
[----:B------:R-:W-:Y:S01]  /*2240*/  IADD3.X R17, R23, UR10, RZ, P2, !PT ;  /* 0x0000000a17117c10 */ /* 0x000fe200097fe4ff */
[----:B------:R-:W-:Y:S01]  /*2250*/  IMAD R23, R20, R29, R21 ;  /* 0x0000001d14177224 */ /* 0x000fe200078e0215 */
[----:B------:R-:W-:Y:S01]  /*2260*/  IADD3 R22, P2, R16, UR20, RZ ;  /* 0x0000001410167c10 */ /* 0x000fe2000ff5e0ff */
[----:B------:R-:W-:-:S02]  /*2270*/  IMAD.WIDE.U32 R2, R27, R20, R2 ;  /* 0x000000141b027225 */ /* 0x000fc400078e0002 */
[----:B------:R-:W2:Y:S02]  /*2280*/  LDG.E.CONSTANT R29, desc[UR12][R16.64] ;  /* 0x0000000c101d7981 */ /* 0x000ea4000c1e9900 */
[----:B------:R-:W-:Y:S02]  /*2290*/  IMAD.IADD R3, R3, 0x1, R23 ;  /* 0x0000000103037824 */ /* 0x000fe400078e0217 */
[----:B------:R-:W3:Y:S01]  /*22a0*/  LDG.E.64 R20, desc[UR12][R12.64+0x38] ;  /* 0x0000380c0c147981 */ /* 0x000ee2000c1e1b00 */
[----:B------:R-:W-:-:S05]  /*22b0*/  IADD3.X R23, R17, UR10, RZ, P2, !PT ;  /* 0x0000000a11177c10 */ /* 0x000fca00097fe4ff */
[----:B------:R-:W4:Y:S04]  /*22c0*/  LDG.E.CONSTANT R27, desc[UR12][R22.64] ;  /* 0x0000000c161b7981 */ /* 0x000f28000c1e9900 */
[----:B------:R-:W5:Y:S01]  /*22d0*/  LDG.E.64 R16, desc[UR12][R12.64+0x40] ;  /* 0x0000400c0c107981 */ /* 0x000f62000c1e1b00 */
[----:B--2---:R-:W-:Y:S01]  /*22e0*/  SHF.R.S32.HI R26, RZ, 0x1f, R29 ;  /* 0x0000001fff1a7819 */ /* 0x004fe2000001141d */
[----:B---3--:R-:W-:Y:S02]  /*22f0*/  IMAD R21, R21, R29, RZ ;  /* 0x0000001d15157224 */ /* 0x008fe400078e02ff */
[----:B------:R-:W-:-:S04]  /*2300*/  IMAD.WIDE.U32 R2, R29, R20, R2 ;  /* 0x000000141d027225 */ /* 0x000fc800078e0002 */
[----:B------:R-:W-:Y:S01]  /*2310*/  IMAD R21, R20, R26, R21 ;  /* 0x0000001a14157224 */ /* 0x000fe200078e0215 */
[----:B------:R-:W-:Y:S02]  /*2320*/  IADD3 R20, P2, R22, UR20, RZ ;  /* 0x0000001416147c10 */ /* 0x000fe4000ff5e0ff */
[----:B----4-:R-:W-:Y:S01]  /*2330*/  SHF.R.S32.HI R29, RZ, 0x1f, R27 ;  /* 0x0000001fff1d7819 */ /* 0x010fe2000001141b */
[----:B------:R-:W-:Y:S01]  /*2340*/  IMAD.IADD R3, R3, 0x1, R21 ;  /* 0x0000000103037824 */ /* 0x000fe200078e0215 */
[----:B------:R-:W-:Y:S01]  /*2350*/  IADD3.X R21, R23, UR10, RZ, P2, !PT ;  /* 0x0000000a17157c10 */ /* 0x000fe200097fe4ff */
[----:B-----5:R-:W-:Y:S02]  /*2360*/  IMAD R17, R17, R27, RZ ;  /* 0x0000001b11117224 */ /* 0x020fe400078e02ff */
[----:B------:R-:W-:Y:S01]  /*2370*/  IMAD.WIDE.U32 R2, R27, R16, R2 ;  /* 0x000000101b027225 */ /* 0x000fe200078e0002 */
[----:B------:R-:W-:-:S03]  /*2380*/  IADD3 R22, P2, R20, UR20, RZ ;  /* 0x0000001414167c10 */ /* 0x000fc6000ff5e0ff */
[----:B------:R-:W-:Y:S02]  /*2390*/  IMAD R23, R16, R29, R17 ;  /* 0x0000001d10177224 */ /* 0x000fe400078e0211 */
[----:B------:R-:W2:Y:S04]  /*23a0*/  LDG.E.CONSTANT R29, desc[UR12][R20.64] ;  /* 0x0000000c141d7981 */ /* 0x000ea8000c1e9900 */
[----:B------:R-:W3:Y:S01]  /*23b0*/  LDG.E.64 R16, desc[UR12][R12.64+0x48] ;  /* 0x0000480c0c107981 */ /* 0x000ee2000c1e1b00 */
[----:B------:R-:W-:Y:S02]  /*23c0*/  IADD3 R3, R3, R23, RZ ;  /* 0x0000001703037210 */ /* 0x000fe40007ffe0ff */
[----:B------:R-:W-:Y:S02]  /*23d0*/  IADD3.X R23, R21, UR10, RZ, P2, !PT ;  /* 0x0000000a15177c10 */ /* 0x000fe400097fe4ff */
[----:B------:R-:W4:Y:S04]  /*23e0*/  LDG.E.64 R20, desc[UR12][R12.64+0x50] ;  /* 0x0000500c0c147981 */ /* 0x000f28000c1e1b00 */
[----:B------:R-:W5:Y:S01]  /*23f0*/  LDG.E.CONSTANT R27, desc[UR12][R22.64] ;  /* 0x0000000c161b7981 */ /* 0x000f62000c1e9900 */
[----:B--2---:R-:W-:Y:S01]  /*2400*/  SHF.R.S32.HI R26, RZ, 0x1f, R29 ;  /* 0x0000001fff1a7819 */ /* 0x004fe2000001141d */
[----:B---3--:R-:W-:-:S02]  /*2410*/  IMAD R17, R17, R29, RZ ;  /* 0x0000001d11117224 */ /* 0x008fc400078e02ff */
        /* <DEDUP_REMOVED lines=25> */
[----:B------:R-:W-:Y:S02]  /*25b0*/  IMAD R23, R16, R29, R17 ;  /* 0x0000001d10177224 */ /* 0x000fe400078e0211 */
[----:B------:R-:W-:-:S02]  /*25c0*/  IMAD.WIDE.U32 R2, R27, R16, R2 ;  /* 0x000000101b027225 */ /* 0x000fc400078e0002 */
[----:B------:R-:W2:Y:S04]  /*25d0*/  LDG.E.CONSTANT R29, desc[UR12][R20.64] ;  /* 0x0000000c141d7981 */ /* 0x000ea8000c1e9900 */
[----:B------:R-:W3:Y:S01]  /*25e0*/  LDG.E.64 R16, desc[UR12][R12.64+0x68] ;  /* 0x0000680c0c107981 */ /* 0x000ee2000c1e1b00 */
[----:B------:R-:W-:Y:S01]  /*25f0*/  IADD3 R22, P2, R20, UR20, RZ ;  /* 0x0000001414167c10 */ /* 0x000fe2000ff5e0ff */
[----:B------:R-:W-:-:S03]  /*2600*/  IMAD.IADD R3, R3, 0x1, R23 ;  /* 0x0000000103037824 */ /* 0x000fc600078e0217 */
[----:B------:R-:W-:Y:S02]  /*2610*/  IADD3.X R23, R21, UR10, RZ, P2, !PT ;  /* 0x0000000a15177c10 */ /* 0x000fe400097fe4ff */
[----:B------:R-:W4:Y:S04]  /*2620*/  LDG.E.64 R20, desc[UR12][R12.64+0x70] ;  /* 0x0000700c0c147981 */ /* 0x000f28000c1e1b00 */
[----:B------:R-:W5:Y:S04]  /*2630*/  LDG.E.CONSTANT R27, desc[UR12][R22.64] ;  /* 0x0000000c161b7981 */ /* 0x000f68000c1e9900 */
[----:B------:R-:W4:Y:S01]  /*2640*/  LDG.E.64 R12, desc[UR12][R12.64+0x78] ;  /* 0x0000780c0c0c7981 */ /* 0x000f22000c1e1b00 */
[----:B--2---:R-:W-:Y:S01]  /*2650*/  SHF.R.S32.HI R26, RZ, 0x1f, R29 ;  /* 0x0000001fff1a7819 */ /* 0x004fe2000001141d */
[----:B---3--:R-:W-:-:S02]  /*2660*/  IMAD R17, R17, R29, RZ ;  /* 0x0000001d11117224 */ /* 0x008fc400078e02ff */
[----:B------:R-:W-:-:S04]  /*2670*/  IMAD.WIDE.U32 R2, R29, R16, R2 ;  /* 0x000000101d027225 */ /* 0x000fc800078e0002 */
[----:B------:R-:W-:Y:S01]  /*2680*/  IMAD R17, R16, R26, R17 ;  /* 0x0000001a10117224 */ /* 0x000fe200078e0211 */
[----:B------:R-:W-:-:S03]  /*2690*/  IADD3 R16, P2, R22, UR20, RZ ;  /* 0x0000001416107c10 */ /* 0x000fc6000ff5e0ff */
[----:B------:R-:W-:Y:S01]  /*26a0*/  IMAD.IADD R3, R3, 0x1, R17 ;  /* 0x0000000103037824 */ /* 0x000fe200078e0211 */
[----:B------:R-:W-:-:S05]  /*26b0*/  IADD3.X R17, R23, UR10, RZ, P2, !PT ;  /* 0x0000000a17117c10 */ /* 0x000fca00097fe4ff */
[----:B------:R-:W2:Y:S01]  /*26c0*/  LDG.E.CONSTANT R23, desc[UR12][R16.64] ;  /* 0x0000000c10177981 */ /* 0x000ea2000c1e9900 */
[----:B------:R-:W-:-:S04]  /*26d0*/  UIADD3 UR6, UP0, UR6, -0x10, URZ ;  /* 0xfffffff006067890 */ /* 0x000fc8000ff1e03f */
[----:B------:R-:W-:Y:S02]  /*26e0*/  UIADD3.X UR7, UR7, -0x1, URZ, UP0, !UPT ;  /* 0xffffffff07077890 */ /* 0x000fe400087fe43f */
[----:B------:R-:W-:Y:S01]  /*26f0*/  UISETP.GT.U32.AND UP0, UPT, UR6, 0xc, UPT ;  /* 0x0000000c0600788c */ /* 0x000fe2000bf04070 */
[----:B-----5:R-:W-:-:S03]  /*2700*/  SHF.R.S32.HI R29, RZ, 0x1f, R27 ;  /* 0x0000001fff1d7819 */ /* 0x020fc6000001141b */
[----:B------:R-:W-:Y:S01]  /*2710*/  UISETP.GT.AND.EX UP0, UPT, UR7, URZ, UPT, UP0 ;  /* 0x0000003f0700728c */ /* 0x000fe2000bf04300 */
[----:B----4-:R-:W-:Y:S02]  /*2720*/  IMAD R21, R21, R27, RZ ;  /* 0x0000001b15157224 */ /* 0x010fe400078e02ff */
[----:B------:R-:W-:-:S03]  /*2730*/  IMAD.WIDE.U32 R2, R27, R20, R2 ;  /* 0x000000141b027225 */ /* 0x000fc600078e0002 */
[----:B------:R-:W-:Y:S01]  /*2740*/  PLOP3.LUT P3, PT, PT, PT, UP0, 0x80, 0x0 ;  /* 0x000000000000781c */ /* 0x000fe20003f6f008 */
[----:B------:R-:W-:Y:S01]  /*2750*/  IMAD R21, R20, R29, R21 ;  /* 0x0000001d14157224 */ /* 0x000fe200078e0215 */
[----:B------:R-:W-:Y:S01]  /*2760*/  UIADD3 UR4, UP1, UR4, 0x10, URZ ;  /* 0x0000001004047890 */ /* 0x000fe2000ff3e03f */
[----:B------:R-:W-:-:S03]  /*2770*/  IADD3 R22, P2, R16, UR20, RZ ;  /* 0x0000001410167c10 */ /* 0x000fc6000ff5e0ff */
[----:B------:R-:W-:Y:S01]  /*2780*/  IADD3 R3, R3, R21, RZ ;  /* 0x0000001503037210 */ /* 0x000fe20007ffe0ff */
[----:B------:R-:W-:Y:S01]  /*2790*/  UIADD3.X UR5, URZ, UR5, URZ, UP1, !UPT ;  /* 0x000000053f057290 */ /* 0x000fe20008ffe43f */
[----:B--2---:R-:W-:Y:S01]  /*27a0*/  SHF.R.S32.HI R27, RZ, 0x1f, R23 ;  /* 0x0000001fff1b7819 */ /* 0x004fe20000011417 */
[----:B------:R-:W-:Y:S02]  /*27b0*/  IMAD R20, R13, R23, RZ ;  /* 0x000000170d147224 */ /* 0x000fe400078e02ff */
[----:B------:R-:W-:Y:S01]  /*27c0*/  IMAD.WIDE.U32 R2, R23, R12, R2 ;  /* 0x0000000c17027225 */ /* 0x000fe200078e0002 */
[----:B------:R-:W-:-:S03]  /*27d0*/  IADD3.X R23, R17, UR10, RZ, P2, !PT ;  /* 0x0000000a11177c10 */ /* 0x000fc600097fe4ff */
[----:B------:R-:W-:-:S04]  /*27e0*/  IMAD R27, R12, R27, R20 ;  /* 0x0000001b0c1b7224 */ /* 0x000fc800078e0214 */
[----:B------:R-:W-:Y:S01]  /*27f0*/  IMAD.IADD R3, R3, 0x1, R27 ;  /* 0x0000000103037824 */ /* 0x000fe200078e021b */
[----:B------:R-:W-:Y:S06]  /*2800*/  @P3 BRA `(.L_x_2600) ;  /* 0xfffffff400903947 */ /* 0x000fec000383ffff */
.L_x_2599:
        /* <DEDUP_REMOVED lines=51> */
[----:B------:R-:W-:-:S04]  /*2b40*/  IMAD.WIDE.U32 R2, R27, R12, R2 ;  /* 0x0000000c1b027225 */ /* 0x000fc800078e0002 */
[----:B------:R-:W-:Y:S02]  /*2b50*/  IMAD R23, R12, R29, R13 ;  /* 0x0000001d0c177224 */ /* 0x000fe400078e020d */
        /* <DEDUP_REMOVED lines=12> */
[----:B------:R-:W-:-:S04]  /*2c20*/  IADD3 R12, P0, R22, UR20, RZ ;  /* 0x00000014160c7c10 */ /* 0x000fc8000ff1e0ff */
[----:B------:R-:W-:Y:S02]  /*2c30*/  IADD3 R3, R3, R13, RZ ;  /* 0x0000000d03037210 */ /* 0x000fe40007ffe0ff */
[----:B------:R-:W-:-:S05]  /*2c40*/  IADD3.X R13, R23, UR10, RZ, P0, !PT ;  /* 0x0000000a170d7c10 */ /* 0x000fca00087fe4ff */
[----:B------:R-:W2:Y:S01]  /*2c50*/  LDG.E.CONSTANT R23, desc[UR12][R12.64] ;  /* 0x0000000c0c177981 */ /* 0x000ea2000c1e9900 */
[----:B-----5:R-:W-:Y:S01]  /*2c60*/  SHF.R.S32.HI R29, RZ, 0x1f, R27 ;  /* 0x0000001fff1d7819 */ /* 0x020fe2000001141b */
[----:B----4-:R-:W-:Y:S02]  /*2c70*/  IMAD R21, R21, R27, RZ ;  /* 0x0000001b15157224 */ /* 0x010fe400078e02ff */
[----:B------:R-:W-:-:S04]  /*2c80*/  IMAD.WIDE.U32 R2, R27, R20, R2 ;  /* 0x000000141b027225 */ /* 0x000fc800078e0002 */
[----:B------:R-:W-:-:S04]  /*2c90*/  IMAD R21, R20, R29, R21 ;  /* 0x0000001d14157224 */ /* 0x000fc800078e0215 */
[----:B------:R-:W-:Y:S01]  /*2ca0*/  IMAD.IADD R3, R3, 0x1, R21 ;  /* 0x0000000103037824 */ /* 0x000fe200078e0215 */
[----:B------:R-:W-:Y:S01]  /*2cb0*/  IADD3 R22, P2, R12, UR20, RZ ;  /* 0x000000140c167c10 */ /* 0x000fe2000ff5e0ff */
[----:B------:R-:W-:Y:S01]  /*2cc0*/  UIADD3 UR6, UP1, UR6, -0x8, URZ ;  /* 0xfffffff806067890 */ /* 0x000fe2000ff3e03f */
[----:B------:R-:W-:Y:S01]  /*2cd0*/  PLOP3.LUT P0, PT, PT, PT, PT, 0x8, 0x0 ;  /* 0x000000000000781c */ /* 0x000fe20003f0e170 */
[----:B------:R-:W-:Y:S02]  /*2ce0*/  UIADD3 UR4, UP0, UR4, 0x8, URZ ;  /* 0x0000000804047890 */ /* 0x000fe4000ff1e03f */
[----:B------:R-:W-:Y:S02]  /*2cf0*/  UIADD3.X UR7, UR7, -0x1, URZ, UP1, !UPT ;  /* 0xffffffff07077890 */ /* 0x000fe40008ffe43f */
[----:B------:R-:W-:Y:S01]  /*2d00*/  UIADD3.X UR5, URZ, UR5, URZ, UP0, !UPT ;  /* 0x000000053f057290 */ /* 0x000fe200087fe43f */
[----:B--2---:R-:W-:Y:S01]  /*2d10*/  SHF.R.S32.HI R27, RZ, 0x1f, R23 ;  /* 0x0000001fff1b7819 */ /* 0x004fe20000011417 */
[----:B------:R-:W-:-:S02]  /*2d20*/  IMAD R20, R17, R23, RZ ;  /* 0x0000001711147224 */ /* 0x000fc400078e02ff */
[----:B------:R-:W-:-:S04]  /*2d30*/  IMAD.WIDE.U32 R2, R23, R16, R2 ;  /* 0x0000001017027225 */ /* 0x000fc800078e0002 */
[----:B------:R-:W-:Y:S01]  /*2d40*/  IMAD R27, R16, R27, R20 ;  /* 0x0000001b101b7224 */ /* 0x000fe200078e0214 */
[----:B------:R-:W-:-:S03]  /*2d50*/  IADD3.X R23, R13, UR10, RZ, P2, !PT ;  /* 0x0000000a0d177c10 */ /* 0x000fc600097fe4ff */
[----:B------:R-:W-:-:S07]  /*2d60*/  IMAD.IADD R3, R3, 0x1, R27 ;  /* 0x0000000103037824 */ /* 0x000fce00078e021b */
.L_x_2601:
[----:B------:R-:W-:-:S04]  /*2d70*/  ISETP.NE.U32.AND P2, PT, RZ, UR6, PT ;  /* 0x00000006ff007c0c */ /* 0x000fc8000bf45070 */
[----:B------:R-:W-:-:S13]  /*2d80*/  ISETP.NE.OR.EX P0, PT, RZ, UR7, P0, P2 ;  /* 0x00000007ff007c0c */ /* 0x000fda0008705720 */
[----:B------:R-:W-:Y:S05]  /*2d90*/  @!P0 BRA `(.L_x_2597) ;  /* 0x0000000000bc8947 */ /* 0x000fea0003800000 */
.L_x_2598:
[----:B------:R-:W-:Y:S01]  /*2da0*/  ULEA UR8, UP0, UR4, UR24, 0x3 ;  /* 0x0000001804087291 */ /* 0x000fe2000f80183f */
[----:B------:R-:W2:Y:S03]  /*2db0*/  LDG.E.CONSTANT R27, desc[UR12][R22.64] ;  /* 0x0000000c161b7981 */ /* 0x000ea6000c1e9900 */
[----:B------:R-:W-:Y:S02]  /*2dc0*/  ULEA.HI.X UR9, UR4, UR25, UR5, 0x3, UP0 ;  /* 0x0000001904097291 */ /* 0x000fe400080f1c05 */
[----:B------:R-:W-:-:S04]  /*2dd0*/  MOV R12, UR8 ;  /* 0x00000008000c7c02 */ /* 0x000fc80008000f00 */
[----:B------:R-:W-:-:S05]  /*2de0*/  IMAD.U32 R13, RZ, RZ, UR9 ;  /* 0x00000009ff0d7e24 */ /* 0x000fca000f8e00ff */
[----:B------:R-:W3:Y:S01]  /*2df0*/  LDG.E.64 R20, desc[UR12][R12.64] ;  /* 0x0000000c0c147981 */ /* 0x000ee2000c1e1b00 */
[----:B------:R-:W-:-:S04]  /*2e00*/  IADD3 R16, P0, R22, UR20, RZ ;  /* 0x0000001416107c10 */ /* 0x000fc8000ff1e0ff */
[----:B------:R-:W-:Y:S02]  /*2e10*/  IADD3.X R17, R23, UR10, RZ, P0, !PT ;  /* 0x0000000a17117c10 */ /* 0x000fe400087fe4ff */
[----:B------:R-:W-:-:S03]  /*2e20*/  IADD3 R26, P0, R16, UR20, RZ ;  /* 0x00000014101a7c10 */ /* 0x000fc6000ff1e0ff */
[----:B------:R-:W4:Y:S01]  /*2e30*/  LDG.E.CONSTANT R28, desc[UR12][R16.64] ;  /* 0x0000000c101c7981 */ /* 0x000f22000c1e9900 */
[----:B--2---:R-:W-:Y:S01]  /*2e40*/  SHF.R.S32.HI R23, RZ, 0x1f, R27 ;  /* 0x0000001fff177819 */ /* 0x004fe2000001141b */
[----:B---3--:R-:W-:-:S04]  /*2e50*/  IMAD R21, R21, R27, RZ ;  /* 0x0000001b15157224 */ /* 0x008fc800078e02ff */
[C---:B------:R-:W-:Y:S02]  /*2e60*/  IMAD R21, R20.reuse, R23, R21 ;  /* 0x0000001714157224 */ /* 0x040fe400078e0215 */
[----:B------:R-:W2:Y:S01]  /*2e70*/  LDG.E.64 R22, desc[UR12][R12.64+0x8] ;  /* 0x0000080c0c167981 */ /* 0x000ea2000c1e1b00 */
[----:B------:R-:W-:Y:S01]  /*2e80*/  IMAD.WIDE.U32 R2, R20, R27, R2 ;  /* 0x0000001b14027225 */ /* 0x000fe200078e0002 */
[----:B------:R-:W-:-:S03]  /*2e90*/  IADD3.X R27, R17, UR10, RZ, P0, !PT ;  /* 0x0000000a111b7c10 */ /* 0x000fc600087fe4ff */
[----:B------:R-:W-:Y:S02]  /*2ea0*/  IMAD.IADD R3, R3, 0x1, R21 ;  /* 0x0000000103037824 */ /* 0x000fe400078e0215 */
[----:B------:R-:W3:Y:S04]  /*2eb0*/  LDG.E.CONSTANT R29, desc[UR12][R26.64] ;  /* 0x0000000c1a1d7981 */ /* 0x000ee8000c1e9900 */
[----:B------:R-:W5:Y:S01]  /*2ec0*/  LDG.E.64 R20, desc[UR12][R12.64+0x10] ;  /* 0x0000100c0c147981 */ /* 0x000f62000c1e1b00 */
[----:B----4-:R-:W-:-:S03]  /*2ed0*/  SHF.R.S32.HI R16, RZ, 0x1f, R28 ;  /* 0x0000001fff107819 */ /* 0x010fc6000001141c */
[----:B------:R-:W4:Y:S01]  /*2ee0*/  LDG.E.64 R12, desc[UR12][R12.64+0x18] ;  /* 0x0000180c0c0c7981 */ /* 0x000f22000c1e1b00 */
[----:B--2---:R-:W-:-:S04]  /*2ef0*/  IMAD R23, R23, R28, RZ ;  /* 0x0000001c17177224 */ /* 0x004fc800078e02ff */
[----:B------:R-:W-:Y:S01]  /*2f00*/  IMAD R23, R22, R16, R23 ;  /* 0x0000001016177224 */ /* 0x000fe200078e0217 */
[----:B------:R-:W-:Y:S01]  /*2f10*/  IADD3 R16, P0, R26, UR20, RZ ;  /* 0x000000141a107c10 */ /* 0x000fe2000ff1e0ff */
[----:B------:R-:W-:Y:S01]  /*2f20*/  IMAD.WIDE.U32 R2, R22, R28, R2 ;  /* 0x0000001c16027225 */ /* 0x000fe200078e0002 */
[----:B---3--:R-:W-:Y:S02]  /*2f30*/  SHF.R.S32.HI R22, RZ, 0x1f, R29 ;  /* 0x0000001fff167819 */ /* 0x008fe4000001141d */
[----:B------:R-:W-:Y:S01]  /*2f40*/  IADD3.X R17, R27, UR10, RZ, P0, !PT ;  /* 0x0000000a1b117c10 */ /* 0x000fe200087fe4ff */
[----:B-----5:R-:W-:-:S04]  /*2f50*/  IMAD R21, R21, R29, RZ ;  /* 0x0000001d15157224 */ /* 0x020fc800078e02ff */
[----:B------:R-:W-:Y:S02]  /*2f60*/  IMAD R22, R20, R22, R21 ;  /* 0x0000001614167224 */ /* 0x000fe400078e0215 */
[----:B------:R-:W2:Y:S01]  /*2f70*/  LDG.E.CONSTANT R21, desc[UR12][R16.64] ;  /* 0x0000000c10157981 */ /* 0x000ea2000c1e9900 */
[----:B------:R-:W-:Y:S01]  /*2f80*/  UIADD3 UR6, UP0, UR6, -0x4, URZ ;  /* 0xfffffffc06067890 */ /* 0x000fe2000ff1e03f */
[----:B------:R-:W-:-:S03]  /*2f90*/  IADD3 R3, R3, R23, RZ ;  /* 0x0000001703037210 */ /* 0x000fc60007ffe0ff */
[----:B------:R-:W-:Y:S02]  /*2fa0*/  UIADD3.X UR7, UR7, -0x1, URZ, UP0, !UPT ;  /* 0xffffffff07077890 */ /* 0x000fe400087fe43f */
[----:B------:R-:W-:Y:S01]  /*2fb0*/  ISETP.NE.U32.AND P0, PT, RZ, UR6, PT ;  /* 0x00000006ff007c0c */ /* 0x000fe2000bf05070 */
[----:B------:R-:W-:-:S03]  /*2fc0*/  IMAD.WIDE.U32 R2, R20, R29, R2 ;  /* 0x0000001d14027225 */ /* 0x000fc600078e0002 */
[----:B------:R-:W-:Y:S01]  /*2fd0*/  ISETP.NE.AND.EX P0, PT, RZ, UR7, PT, P0 ;  /* 0x00000007ff007c0c */ /* 0x000fe2000bf05300 */
[----:B------:R-:W-:Y:S01]  /*2fe0*/  IMAD.IADD R3, R3, 0x1, R22 ;  /* 0x0000000103037824 */ /* 0x000fe200078e0216 */
[----:B------:R-:W-:Y:S01]  /*2ff0*/  UIADD3 UR4, UP0, UR4, 0x4, URZ ;  /* 0x0000000404047890 */ /* 0x000fe2000ff1e03f */
[----:B------:R-:W-:-:S03]  /*3000*/  IADD3 R22, P2, R16, UR20, RZ ;  /* 0x0000001410167c10 */ /* 0x000fc6000ff5e0ff */
[----:B------:R-:W-:Y:S01]  /*3010*/  UIADD3.X UR5, URZ, UR5, URZ, UP0, !UPT ;  /* 0x000000053f057290 */ /* 0x000fe200087fe43f */
[----:B--2---:R-:W-:Y:S01]  /*3020*/  SHF.R.S32.HI R20, RZ, 0x1f, R21 ;  /* 0x0000001fff147819 */ /* 0x004fe20000011415 */
[-C--:B----4-:R-:W-:Y:S02]  /*3030*/  IMAD R23, R13, R21.reuse, RZ ;  /* 0x000000150d177224 */ /* 0x090fe400078e02ff */
[----:B------:R-:W-:-:S04]  /*3040*/  IMAD.WIDE.U32 R2, R12, R21, R2 ;  /* 0x000000150c027225 */ /* 0x000fc800078e0002 */
[----:B------:R-:W-:-:S04]  /*3050*/  IMAD R23, R12, R20, R23 ;  /* 0x000000140c177224 */ /* 0x000fc800078e0217 */
[----:B------:R-:W-:Y:S01]  /*3060*/  IMAD.IADD R3, R3, 0x1, R23 ;  /* 0x0000000103037824 */ /* 0x000fe200078e0217 */
[----:B------:R-:W-:Y:S01]  /*3070*/  IADD3.X R23, R17, UR10, RZ, P2, !PT ;  /* 0x0000000a11177c10 */ /* 0x000fe200097fe4ff */
[----:B------:R-:W-:Y:S06]  /*3080*/  @P0 BRA `(.L_x_2598) ;  /* 0xfffffffc00440947 */ /* 0x000fec000383ffff */
.L_x_2597:
[----:B------:R-:W-:-:S06]  /*3090*/  ULOP3.LUT UR16, UR16, 0x3, URZ, 0xc0, !UPT ;  /* 0x0000000310107892 */ /* 0x000fcc000f8ec03f */
[----:B------:R-:W-:-:S04]  /*30a0*/  ISETP.NE.U32.AND P0, PT, RZ, UR16, PT ;  /* 0x00000010ff007c0c */ /* 0x000fc8000bf05070 */
[----:B------:R-:W-:-:S13]  /*30b0*/  ISETP.NE.AND.EX P0, PT, RZ, RZ, PT, P0 ;  /* 0x000000ffff00720c */ /* 0x000fda0003f05300 */
[----:B------:R-:W-:Y:S05]  /*30c0*/  @!P0 BRA `(.L_x_2596) ;  /* 0x0000000000e08947 */ /* 0x000fea0003800000 */
[----:B------:R-:W-:Y:S01]  /*30d0*/  UIMAD UR7, UR5, UR18, URZ ;  /* 0x00000012050772a4 */ /* 0x000fe2000f8e023f */
[----:B------:R-:W-:Y:S01]  /*30e0*/  MOV R21, UR4 ;  /* 0x0000000400157c02 */ /* 0x000fe20008000f00 */
[----:B------:R-:W-:Y:S01]  /*30f0*/  ULDC.64 UR8, c[0x0][0x230] ;  /* 0x00008c0000087ab9 */ /* 0x000fe20000000a00 */
[----:B------:R-:W-:Y:S01]  /*3100*/  ULDC UR15, c[0x0][0x23c] ;  /* 0x00008f00000f7ab9 */ /* 0x000fe20000000800 */
[----:B------:R-:W-:Y:S01]  /*3110*/  IMAD.MOV.U32 R18, RZ, RZ, R14 ;  /* 0x000000ffff127224 */ /* 0x000fe200078e000e */
        /* <DEDUP_REMOVED lines=9> */
[----:B------:R-:W-:-:S05]  /*31b0*/  IMAD.U32 R13, RZ, RZ, UR5 ;  /* 0x00000005ff0d7e24 */ /* 0x000fca000f8e00ff */
[----:B------:R-:W2:Y:S04]  /*31c0*/  LDG.E.CONSTANT R17, desc[UR12][R16.64] ;  /* 0x0000000c10117981 */ /* 0x000ea8000c1e9900 */
[----:B------:R-:W3:Y:S01]  /*31d0*/  LDG.E.64 R20, desc[UR12][R12.64] ;  /* 0x0000000c0c147981 */ /* 0x000ee2000c1e1b00 */
[----:B------:R-:W-:-:S04]  /*31e0*/  UISETP.NE.U32.AND UP0, UPT, UR16, 0x1, UPT ;  /* 0x000000011000788c */ /* 0x000fc8000bf05070 */
[----:B------:R-:W-:-:S06]  /*31f0*/  UISETP.NE.AND.EX UP0, UPT, URZ, URZ, UPT, UP0 ;  /* 0x0000003f3f00728c */ /* 0x000fcc000bf05300 */
[----:B------:R-:W-:Y:S02]  /*3200*/  PLOP3.LUT P0, PT, PT, PT, UP0, 0x80, 0x0 ;  /* 0x000000000000781c */ /* 0x000fe40003f0f008 */
[----:B--2---:R-:W-:Y:S01]  /*3210*/  SHF.R.S32.HI R23, RZ, 0x1f, R17 ;  /* 0x0000001fff177819 */ /* 0x004fe20000011411 */
[----:B---3--:R-:W-:Y:S02]  /*3220*/  IMAD R21, R21, R17, RZ ;  /* 0x0000001115157224 */ /* 0x008fe400078e02ff */
[----:B------:R-:W-:-:S04]  /*3230*/  IMAD.WIDE.U32 R2, R17, R20, R2 ;  /* 0x0000001411027225 */ /* 0x000fc800078e0002 */
[----:B------:R-:W-:-:S04]  /*3240*/  IMAD R21, R20, R23, R21 ;  /* 0x0000001714157224 */ /* 0x000fc800078e0215 */
[----:B------:R-:W-:Y:S01]  /*3250*/  IMAD.IADD R3, R3, 0x1, R21 ;  /* 0x0000000103037824 */ /* 0x000fe200078e0215 */
[----:B------:R-:W-:Y:S06]  /*3260*/  @!P0 BRA `(.L_x_2596) ;  /* 0x0000000000788947 */ /* 0x000fec0003800000 */
[----:B------:R-:W-:Y:S01]  /*3270*/  UISETP.NE.U32.AND UP0, UPT, UR16, 0x2, UPT ;  /* 0x000000021000788c */ /* 0x000fe2000bf05070 */
[----:B------:R-:W-:Y:S01]  /*3280*/  IMAD.U32 R21, RZ, RZ, UR18 ;  /* 0x00000012ff157e24 */ /* 0x000fe2000f8e00ff */
[----:B------:R-:W-:Y:S02]  /*3290*/  ULDC.64 UR6, c[0x0][0x238] ;  /* 0x00008e0000067ab9 */ /* 0x000fe40000000a00 */
[----:B------:R-:W-:Y:S02]  /*32a0*/  UISETP.NE.AND.EX UP0, UPT, URZ, URZ, UPT, UP0 ;  /* 0x0000003f3f00728c */ /* 0x000fe4000bf05300 */
[----:B------:R-:W-:-:S04]  /*32b0*/  UIMAD.WIDE.U32 UR4, UR4, UR18, UR6 ;  /* 0x00000012040472a5 */ /* 0x000fc8000f8e0006 */
[----:B------:R-:W-:Y:S02]  /*32c0*/  PLOP3.LUT P0, PT, PT, PT, UP0, 0x80, 0x0 ;  /* 0x000000000000781c */ /* 0x000fe40003f0f008 */
[----:B------:R-:W-:Y:S02]  /*32d0*/  IADD3 R14, P2, R14, UR4, RZ ;  /* 0x000000040e0e7c10 */ /* 0x000fe4000ff5e0ff */
[----:B------:R-:W-:-:S04]  /*32e0*/  MOV R15, UR5 ;  /* 0x00000005000f7c02 */ /* 0x000fc80008000f00 */
[----:B------:R-:W-:Y:S01]  /*32f0*/  IADD3.X R19, R19, UR8, R15, P2, !PT ;  /* 0x0000000813137c10 */ /* 0x000fe200097fe40f */
[----:B------:R-:W-:Y:S01]  /*3300*/  IMAD.U32 R15, RZ, RZ, UR18 ;  /* 0x00000012ff0f7e24 */ /* 0x000fe2000f8e00ff */
[----:B------:R-:W-:-:S04]  /*3310*/  LEA R16, P2, R14, UR10, 0x2 ;  /* 0x0000000a0e107c11 */ /* 0x000fc8000f8410ff */
[----:B------:R-:W-:Y:S02]  /*3320*/  LEA.HI.X R17, R14, UR11, R19, 0x2, P2 ;  /* 0x0000000b0e117c11 */ /* 0x000fe400090f1413 */
[----:B------:R-:W-:Y:S01]  /*3330*/  @P0 LEA R14, P2, R15, R16, 0x2 ;  /* 0x000000100f0e0211 */ /* 0x000fe200078410ff */
[----:B------:R-:W2:Y:S01]  /*3340*/  LDG.E.64 R18, desc[UR12][R12.64+0x8] ;  /* 0x0000080c0c127981 */ /* 0x000ea2000c1e1b00 */
[----:B------:R-:W-:-:S03]  /*3350*/  MOV R15, UR15 ;  /* 0x0000000f000f7c02 */ /* 0x000fc60008000f00 */
[----:B------:R-:W3:Y:S01]  /*3360*/  LDG.E.CONSTANT R23, desc[UR12][R16.64] ;  /* 0x0000000c10177981 */ /* 0x000ee2000c1e9900 */
[----:B------:R-:W-:-:S03]  /*3370*/  @P0 LEA.HI.X R15, R21, R17, R15, 0x2, P2 ;  /* 0x00000011150f0211 */ /* 0x000fc600010f140f */
[----:B------:R-:W4:Y:S04]  /*3380*/  @P0 LDG.E.64 R20, desc[UR12][R12.64+0x10] ;  /* 0x0000100c0c140981 */ /* 0x000f28000c1e1b00 */
[----:B------:R-:W5:Y:S01]  /*3390*/  @P0 LDG.E.CONSTANT R15, desc[UR12][R14.64] ;  /* 0x0000000c0e0f0981 */ /* 0x000f62000c1e9900 */
        /* <DEDUP_REMOVED lines=9> */
[----:B------:R-:W-:Y:S01]  /*3430*/  @P0 IMAD.IADD R3, R21, 0x1, R17 ;  /* 0x0000000115030824 */ /* 0x000fe200078e0211 */
[----:B------:R-:W-:-:S07]  /*3440*/  @P0 MOV R2, R20 ;  /* 0x0000001400020202 */ /* 0x000fce0000000f00 */
.L_x_2596:
[----:B------:R-:W-:Y:S05]  /*3450*/  BSYNC B0 ;  /* 0x0000000000007941 */ /* 0x000fea0003800000 */
.L_x_2595:
[----:B------:R-:W-:Y:S01]  /*3460*/  ULDC UR11, c[0x0][0x210] ;  /* 0x00008400000b7ab9 */ /* 0x000fe20000000800 */
[----:B-----5:R-:W-:Y:S01]  /*3470*/  VIADD R12, R0, 0x100 ;  /* 0x00000100000c7836 */ /* 0x020fe20000000000 */
        /* <DEDUP_REMOVED lines=27> */
[----:B------:R-:W-:Y:S02]  /*3630*/  UIMAD.WIDE.U32 UR20, UR18, 0x4, URZ ;  /* 0x00000004121478a5 */ /* 0x000fe4000f8e003f */
[----:B------:R-:W-:Y:S01]  /*3640*/  MOV R14, UR7 ;  /* 0x00000007000e7c02 */ /* 0x000fe20008000f00 */
[----:B------:R-:W-:Y:S01]  /*3650*/  UMOV UR5, URZ ;  /* 0x0000003f00057c82 */ /* 0x000fe20008000000 */
[----:B------:R-:W-:-:S02]  /*3660*/  UIADD3 UR10, UR21, UR4, URZ ;  /* 0x00000004150a7290 */ /* 0x000fc4000fffe03f */
[----:B------:R-:W-:Y:S01]  /*3670*/  ISETP.GT.AND.EX P0, PT, R14, RZ, PT, P0 ;  /* 0x000000ff0e00720c */ /* 0x000fe20003f04300 */
[----:B------:R-:W-:Y:S01]  /*3680*/  UMOV UR4, URZ ;  /* 0x0000003f00047c82 */ /* 0x000fe20008000000 */
[----:B------:R-:W-:Y:S01]  /*3690*/  LEA R14, P2, R12, UR8, 0x2 ;  /* 0x000000080c0e7c11 */ /* 0x000fe2000f8410ff */
[----:B------:R-:W-:-:S03]  /*36a0*/  ULDC.64 UR24, c[0x0][0x230] ;  /* 0x00008c0000187ab9 */ /* 0x000fc60000000a00 */
[----:B------:R-:W-:-:S07]  /*36b0*/  LEA.HI.X R15, R12, UR9, R15, 0x2, P2 ;  /* 0x000000090c0f7c11 */ /* 0x000fce00090f140f */
        /* <DEDUP_REMOVED lines=8> */
.L_x_2607:
[----:B------:R-:W-:Y:S01]  /*3740*/  ULEA UR8, UP0, UR4, UR22, 0x3 ;  /* 0x0000001604087291 */ /* 0x000fe2000f80183f */
[----:B------:R-:W2:Y:S03]  /*3750*/  LDG.E.CONSTANT R27, desc[UR12][R14.64] ;  /* 0x0000000c0e1b7981 */ /* 0x000ea6000c1e9900 */
[----:B------:R-:W-:Y:S02]  /*3760*/  ULEA.HI.X UR9, UR4, UR23, UR5, 0x3, UP0 ;  /* 0x0000001704097291 */ /* 0x000fe400080f1c05 */
[----:B------:R-:W-:-:S04]  /*3770*/  IMAD.U32 R20, RZ, RZ, UR8 ;  /* 0x00000008ff147e24 */ /* 0x000fc8000f8e00ff */
[----:B------:R-:W-:-:S05]  /*3780*/  MOV R21, UR9 ;  /* 0x0000000900157c02 */ /* 0x000fca0008000f00 */
[----:B------:R-:W3:Y:S01]  /*3790*/  LDG.E.64 R18, desc[UR12][R20.64] ;  /* 0x0000000c14127981 */ /* 0x000ee2000c1e1b00 */
[----:B------:R-:W-:-:S04]  /*37a0*/  IADD3 R22, P2, R14, UR20, RZ ;  /* 0x000000140e167c10 */ /* 0x000fc8000ff5e0ff */
[----:B------:R-:W-:Y:S02]  /*37b0*/  IADD3.X R23, R15, UR10, RZ, P2, !PT ;  /* 0x0000000a0f177c10 */ /* 0x000fe400097fe4ff */
[----:B------:R-:W4:Y:S04]  /*37c0*/  LDG.E.64 R14, desc[UR12][R20.64+0x8] ;  /* 0x0000080c140e7981 */ /* 0x000f28000c1e1b00 */
[----:B------:R0:W5:Y:S01]  /*37d0*/  LDG.E.CONSTANT R29, desc[UR12][R22.64] ;  /* 0x0000000c161d7981 */ /* 0x000162000c1e9900 */
[----:B------:R-:W-:-:S04]  /*37e0*/  IADD3 R16, P2, R22, UR20, RZ ;  /* 0x0000001416107c10 */ /* 0x000fc8000ff5e0ff */
[----:B------:R-:W-:Y:S02]  /*37f0*/  IADD3.X R17, R23, UR10, RZ, P2, !PT ;  /* 0x0000000a17117c10 */ /* 0x000fe400097fe4ff */
[----:B0-----:R-:W-:-:S04]  /*3800*/  IADD3 R22, P2, R16, UR20, RZ ;  /* 0x0000001410167c10 */ /* 0x001fc8000ff5e0ff */
[----:B------:R-:W-:Y:S02]  /*3810*/  IADD3.X R23, R17, UR10, RZ, P2, !PT ;  /* 0x0000000a11177c10 */ /* 0x000fe400097fe4ff */
[----:B--2---:R-:W-:Y:S01]  /*3820*/  SHF.R.S32.HI R26, RZ, 0x1f, R27 ;  /* 0x0000001fff1a7819 */ /* 0x004fe2000001141b */
[----:B---3--:R-:W-:Y:S02]  /*3830*/  IMAD R19, R19, R27, RZ ;  /* 0x0000001b13137224 */ /* 0x008fe400078e02ff */
[----:B------:R-:W-:Y:S02]  /*3840*/  IMAD.WIDE.U32 R4, R27, R18, R4 ;  /* 0x000000121b047225 */ /* 0x000fe400078e0004 */
[----:B------:R-:W2:Y:S02]  /*3850*/  LDG.E.CONSTANT R27, desc[UR12][R16.64] ;  /* 0x0000000c101b7981 */ /* 0x000ea4000c1e9900 */
[----:B------:R-:W-:Y:S02]  /*3860*/  IMAD R26, R18, R26, R19 ;  /* 0x0000001a121a7224 */ /* 0x000fe400078e0213 */
[----:B------:R-:W3:Y:S02]  /*3870*/  LDG.E.64 R18, desc[UR12][R20.64+0x10] ;  /* 0x0000100c14127981 */ /* 0x000ee4000c1e1b00 */
[----:B------:R-:W-:Y:S01]  /*3880*/  IMAD.IADD R5, R5, 0x1, R26 ;  /* 0x0000000105057824 */ /* 0x000fe200078e021a */
[----:B-----5:R-:W-:Y:S01]  /*3890*/  SHF.R.S32.HI R26, RZ, 0x1f, R29 ;  /* 0x0000001fff1a7819 */ /* 0x020fe2000001141d */
[----:B----4-:R-:W-:-:S02]  /*38a0*/  IMAD R15, R15, R29, RZ ;  /* 0x0000001d0f0f7224 */ /* 0x010fc400078e02ff */
[----:B------:R-:W-:Y:S01]  /*38b0*/  IMAD.WIDE.U32 R4, R29, R14, R4 ;  /* 0x0000000e1d047225 */ /* 0x000fe200078e0004 */
[----:B------:R-:W4:Y:S04]  /*38c0*/  LDG.E.64 R16, desc[UR12][R20.64+0x18] ;  /* 0x0000180c14107981 */ /* 0x000f28000c1e1b00 */
[----:B------:R-:W4:Y:S01]  /*38d0*/  LDG.E.CONSTANT R29, desc[UR12][R22.64] ;  /* 0x0000000c161d7981 */ /* 0x000f22000c1e9900 */
[----:B------:R-:W-:Y:S01]  /*38e0*/  IMAD R15, R14, R26, R15 ;  /* 0x0000001a0e0f7224 */ /* 0x000fe200078e020f */
[----:B------:R-:W-:-:S03]  /*38f0*/  IADD3 R14, P2, R22, UR20, RZ ;  /* 0x00000014160e7c10 */ /* 0x000fc6000ff5e0ff */
[----:B------:R-:W-:Y:S01]  /*3900*/  IMAD.IADD R5, R5, 0x1, R15 ;  /* 0x0000000105057824 */ /* 0x000fe200078e020f */
[----:B------:R-:W-:Y:S02]  /*3910*/  IADD3.X R15, R23, UR10, RZ, P2, !PT ;  /* 0x0000000a170f7c10 */ /* 0x000fe400097fe4ff */
[----:B------:R-:W5:Y:S01]  /*3920*/  LDG.E.64 R22, desc[UR12][R20.64+0x20] ;  /* 0x0000200c14167981 */ /* 0x000f62000c1e1b00 */
[----:B--2---:R-:W-:Y:S01]  /*3930*/  SHF.R.S32.HI R26, RZ, 0x1f, R27 ;  /* 0x0000001fff1a7819 */ /* 0x004fe2000001141b */
[----:B---3--:R-:W-:Y:S02]  /*3940*/  IMAD R19, R19, R27, RZ ;  /* 0x0000001b13137224 */ /* 0x008fe400078e02ff */
[----:B------:R-:W-:Y:S02]  /*3950*/  IMAD.WIDE.U32 R4, R27, R18, R4 ;  /* 0x000000121b047225 */ /* 0x000fe400078e0004 */
[----:B------:R-:W2:Y:S02]  /*3960*/  LDG.E.CONSTANT R27, desc[UR12][R14.64] ;  /* 0x0000000c0e1b7981 */ /* 0x000ea4000c1e9900 */
[----:B------:R-:W-:Y:S01]  /*3970*/  IMAD R19, R18, R26, R19 ;  /* 0x0000001a12137224 */ /* 0x000fe200078e0213 */
[----:B------:R-:W-:-:S04]  /*3980*/  IADD3 R18, P2, R14, UR20, RZ ;  /* 0x000000140e127c10 */ /* 0x000fc8000ff5e0ff */
[----:B------:R-:W-:Y:S02]  /*3990*/  IADD3 R5, R5, R19, RZ ;  /* 0x0000001305057210 */ /* 0x000fe40007ffe0ff */
[----:B------:R-:W-:Y:S01]  /*39a0*/  IADD3.X R19, R15, UR10, RZ, P2, !PT ;  /* 0x0000000a0f137c10 */ /* 0x000fe200097fe4ff */
[----:B----4-:R-:W-:Y:S01]  /*39b0*/  IMAD R17, R17, R29, RZ ;  /* 0x0000001d11117224 */ /* 0x010fe200078e02ff */
[----:B------:R-:W-:Y:S01]  /*39c0*/  SHF.R.S32.HI R26, RZ, 0x1f, R29 ;  /* 0x0000001fff1a7819 */ /* 0x000fe2000001141d */
[----:B------:R-:W-:Y:S01]  /*39d0*/  IMAD.WIDE.U32 R4, R29, R16, R4 ;  /* 0x000000101d047225 */ /* 0x000fe200078e0004 */
[----:B------:R-:W3:Y:S04]  /*39e0*/  LDG.E.64 R14, desc[UR12][R20.64+0x28] ;  /* 0x0000280c140e7981 */ /* 0x000ee8000c1e1b00 */
[----:B------:R-:W4:Y:S01]  /*39f0*/  LDG.E.CONSTANT R29, desc[UR12][R18.64] ;  /* 0x0000000c121d7981 */ /* 0x000f22000c1e9900 */
[----:B------:R-:W-:Y:S01]  /*3a00*/  IMAD R17, R16, R26, R17 ;  /* 0x0000001a10117224 */ /* 0x000fe200078e0211 */
[----:B------:R-:W-:-:S03]  /*3a10*/  IADD3 R16, P2, R18, UR20, RZ ;  /* 0x0000001412107c10 */ /* 0x000fc6000ff5e0ff */
[----:B------:R-:W-:Y:S01]  /*3a20*/  IMAD.IADD R5, R5, 0x1, R17 ;  /* 0x0000000105057824 */ /* 0x000fe200078e0211 */
[----:B------:R-:W-:Y:S02]  /*3a30*/  IADD3.X R17, R19, UR10, RZ, P2, !PT ;  /* 0x0000000a13117c10 */ /* 0x000fe400097fe4ff */
[----:B------:R-:W3:Y:S01]  /*3a40*/  LDG.E.64 R18, desc[UR12][R20.64+0x30] ;  /* 0x0000300c14127981 */ /* 0x000ee2000c1e1b00 */
[----:B--2---:R-:W-:Y:S01]  /*3a50*/  SHF.R.S32.HI R26, RZ, 0x1f, R27 ;  /* 0x0000001fff1a7819 */ /* 0x004fe2000001141b */
[----:B-----5:R-:W-:Y:S02]  /*3a60*/  IMAD R23, R23, R27, RZ ;  /* 0x0000001b17177224 */ /* 0x020fe400078e02ff */
[----:B------:R-:W-:Y:S02]  /*3a70*/  IMAD.WIDE.U32 R4, R27, R22, R4 ;  /* 0x000000161b047225 */ /* 0x000fe400078e0004 */
[----:B------:R-:W2:Y:S02]  /*3a80*/  LDG.E.CONSTANT R27, desc[UR12][R16.64] ;  /* 0x0000000c101b7981 */ /* 0x000ea4000c1e9900 */
[----:B------:R-:W-:Y:S01]  /*3a90*/  IMAD R23, R22, R26, R23 ;  /* 0x0000001a16177224 */ /* 0x000fe200078e0217 */
[----:B------:R-:W-:-:S03]  /*3aa0*/  IADD3 R22, P2, R16, UR20, RZ ;  /* 0x0000001410167c10 */ /* 0x000fc6000ff5e0ff */
[----:B------:R-:W-:Y:S01]  /*3ab0*/  IMAD.IADD R5, R5, 0x1, R23 ;  /* 0x0000000105057824 */ /* 0x000fe200078e0217 */
[----:B------:R-:W-:Y:S02]  /*3ac0*/  IADD3.X R23, R17, UR10, RZ, P2, !PT ;  /* 0x0000000a11177c10 */ /* 0x000fe400097fe4ff */
[----:B------:R-:W5:Y:S01]  /*3ad0*/  LDG.E.64 R16, desc[UR12][R20.64+0x38] ;  /* 0x0000380c14107981 */ /* 0x000f62000c1e1b00 */
[----:B----4-:R-:W-:Y:S01]  /*3ae0*/  SHF.R.S32.HI R26, RZ, 0x1f, R29 ;  /* 0x0000001fff1a7819 */ /* 0x010fe2000001141d */
[----:B---3--:R-:W-:Y:S02]  /*3af0*/  IMAD R15, R15, R29, RZ ;  /* 0x0000001d0f0f7224 */ /* 0x008fe400078e02ff */
[----:B------:R-:W-:Y:S02]  /*3b00*/  IMAD.WIDE.U32 R4, R29, R14, R4 ;  /* 0x0000000e1d047225 */ /* 0x000fe400078e0004 */
[----:B------:R-:W3:Y:S02]  /*3b10*/  LDG.E.CONSTANT R29, desc[UR12][R22.64] ;  /* 0x0000000c161d7981 */ /* 0x000ee4000c1e9900 */
[----:B------:R-:W-:Y:S01]  /*3b20*/  IMAD R15, R14, R26, R15 ;  /* 0x0000001a0e0f7224 */ /* 0x000fe200078e020f */
[----:B------:R-:W-:-:S04]  /*3b30*/  IADD3 R14, P2, R22, UR20, RZ ;  /* 0x00000014160e7c10 */ /* 0x000fc8000ff5e0ff */
[----:B------:R-:W-:Y:S02]  /*3b40*/  IADD3 R5, R5, R15, RZ ;  /* 0x0000000f05057210 */ /* 0x000fe40007ffe0ff */
[----:B------:R-:W-:Y:S02]  /*3b50*/  IADD3.X R15, R23, UR10, RZ, P2, !PT ;  /* 0x0000000a170f7c10 */ /* 0x000fe400097fe4ff */
[----:B------:R-:W4:Y:S01]  /*3b60*/  LDG.E.64 R22, desc[UR12][R20.64+0x40] ;  /* 0x0000400c14167981 */ /* 0x000f22000c1e1b00 */
[----:B--2---:R-:W-:Y:S01]  /*3b70*/  SHF.R.S32.HI R26, RZ, 0x1f, R27 ;  /* 0x0000001fff1a7819 */ /* 0x004fe2000001141b */
[----:B------:R-:W-:Y:S02]  /*3b80*/  IMAD R19, R19, R27, RZ ;  /* 0x0000001b13137224 */ /* 0x000fe400078e02ff */
[----:B------:R-:W-:Y:S02]  /*3b90*/  IMAD.WIDE.U32 R4, R27, R18, R4 ;  /* 0x000000121b047225 */ /* 0x000fe400078e0004 */
[----:B------:R-:W2:Y:S02]  /*3ba0*/  LDG.E.CONSTANT R27, desc[UR12][R14.64] ;  /* 0x0000000c0e1b7981 */ /* 0x000ea4000c1e9900 */
[----:B------:R-:W-:Y:S01]  /*3bb0*/  IMAD R19, R18, R26, R19 ;  /* 0x0000001a12137224 */ /* 0x000fe200078e0213 */
[----:B------:R-:W-:-:S03]  /*3bc0*/  IADD3 R18, P2, R14, UR20, RZ ;  /* 0x000000140e127c10 */ /* 0x000fc6000ff5e0ff */
[----:B------:R-:W-:Y:S01]  /*3bd0*/  IMAD.IADD R5, R5, 0x1, R19 ;  /* 0x0000000105057824 */ /* 0x000fe200078e0213 */
[----:B------:R-:W-:Y:S02]  /*3be0*/  IADD3.X R19, R15, UR10, RZ, P2, !PT ;  /* 0x0000000a0f137c10 */ /* 0x000fe400097fe4ff */
[----:B------:R-:W4:Y:S01]  /*3bf0*/  LDG.E.64 R14, desc[UR12][R20.64+0x48] ;  /* 0x0000480c140e7981 */ /* 0x000f22000c1e1b00 */
[----:B---3--:R-:W-:Y:S01]  /*3c00*/  SHF.R.S32.HI R26, RZ, 0x1f, R29 ;  /* 0x0000001fff1a7819 */ /* 0x008fe2000001141d */
[----:B-----5:R-:W-:Y:S02]  /*3c10*/  IMAD R17, R17, R29, RZ ;  /* 0x0000001d11117224 */ /* 0x020fe400078e02ff */
[----:B------:R-:W-:Y:S02]  /*3c20*/  IMAD.WIDE.U32 R4, R29, R16, R4 ;  /* 0x000000101d047225 */ /* 0x000fe400078e0004 */
[----:B------:R-:W3:Y:S02]  /*3c30*/  LDG.E.CONSTANT R29, desc[UR12][R18.64] ;  /* 0x0000000c121d7981 */ /* 0x000ee4000c1e9900 */
[----:B------:R-:W-:Y:S01]  /*3c40*/  IMAD R17, R16, R26, R17 ;  /* 0x0000001a10117224 */ /* 0x000fe200078e0211 */
[----:B------:R-:W-:-:S03]  /*3c50*/  IADD3 R16, P2, R18, UR20, RZ ;  /* 0x0000001412107c10 */ /* 0x000fc6000ff5e0ff */
[----:B------:R-:W-:Y:S01]  /*3c60*/  IMAD.IADD R5, R5, 0x1, R17 ;  /* 0x0000000105057824 */ /* 0x000fe200078e0211 */
[----:B------:R-:W-:Y:S02]  /*3c70*/  IADD3.X R17, R19, UR10, RZ, P2, !PT ;  /* 0x0000000a13117c10 */ /* 0x000fe400097fe4ff */
[----:B------:R-:W5:Y:S01]  /*3c80*/  LDG.E.64 R18, desc[UR12][R20.64+0x50] ;  /* 0x0000500c14127981 */ /* 0x000f62000c1e1b00 */
[----:B--2---:R-:W-:Y:S01]  /*3c90*/  SHF.R.S32.HI R26, RZ, 0x1f, R27 ;  /* 0x0000001fff1a7819 */ /* 0x004fe2000001141b */
[----:B----4-:R-:W-:Y:S02]  /*3ca0*/  IMAD R23, R23, R27, RZ ;  /* 0x0000001b17177224 */ /* 0x010fe400078e02ff */
[----:B------:R-:W-:Y:S02]  /*3cb0*/  IMAD.WIDE.U32 R4, R27, R22, R4 ;  /* 0x000000161b047225 */ /* 0x000fe400078e0004 */
[----:B------:R-:W2:Y:S02]  /*3cc0*/  LDG.E.CONSTANT R27, desc[UR12][R16.64] ;  /* 0x0000000c101b7981 */ /* 0x000ea4000c1e9900 */
[----:B------:R-:W-:Y:S01]  /*3cd0*/  IMAD R23, R22, R26, R23 ;  /* 0x0000001a16177224 */ /* 0x000fe200078e0217 */
[----:B------:R-:W-:-:S04]  /*3ce0*/  IADD3 R22, P2, R16, UR20, RZ ;  /* 0x0000001410167c10 */ /* 0x000fc8000ff5e0ff */
[----:B------:R-:W-:Y:S02]  /*3cf0*/  IADD3 R5, R5, R23, RZ ;  /* 0x0000001705057210 */ /* 0x000fe40007ffe0ff */
[----:B------:R-:W-:Y:S02]  /*3d00*/  IADD3.X R23, R17, UR10, RZ, P2, !PT ;  /* 0x0000000a11177c10 */ /* 0x000fe400097fe4ff */
[----:B------:R-:W4:Y:S01]  /*3d10*/  LDG.E.64 R16, desc[UR12][R20.64+0x58] ;  /* 0x0000580c14107981 */ /* 0x000f22000c1e1b00 */
[----:B---3--:R-:W-:Y:S01]  /*3d20*/  SHF.R.S32.HI R26, RZ, 0x1f, R29 ;  /* 0x0000001fff1a7819 */ /* 0x008fe2000001141d */
[----:B------:R-:W-:Y:S02]  /*3d30*/  IMAD R15, R15, R29, RZ ;  /* 0x0000001d0f0f7224 */ /* 0x000fe400078e02ff */
[----:B------:R-:W-:Y:S02]  /*3d40*/  IMAD.WIDE.U32 R4, R29, R14, R4 ;  /* 0x0000000e1d047225 */ /* 0x000fe400078e0004 */
[----:B------:R-:W3:Y:S02]  /*3d50*/  LDG.E.CONSTANT R29, desc[UR12][R22.64] ;  /* 0x0000000c161d7981 */ /* 0x000ee4000c1e9900 */
[----:B------:R-:W-:Y:S01]  /*3d60*/  IMAD R15, R14, R26, R15 ;  /* 0x0000001a0e0f7224 */ /* 0x000fe200078e020f */
[----:B------:R-:W-:-:S03]  /*3d70*/  IADD3 R14, P2, R22, UR20, RZ ;  /* 0x00000014160e7c10 */ /* 0x000fc6000ff5e0ff */
[----:B------:R-:W-:Y:S01]  /*3d80*/  IMAD.IADD R5, R5, 0x1, R15 ;  /* 0x0000000105057824 */ /* 0x000fe200078e020f */
[----:B------:R-:W-:Y:S02]  /*3d90*/  IADD3.X R15, R23, UR10, RZ, P2, !PT ;  /* 0x0000000a170f7c10 */ /* 0x000fe400097fe4ff */
[----:B------:R-:W4:Y:S01]  /*3da0*/  LDG.E.64 R22, desc[UR12][R20.64+0x60] ;  /* 0x0000600c14167981 */ /* 0x000f22000c1e1b00 */
        /* <DEDUP_REMOVED lines=9> */
[----:B---3--:R-:W-:Y:S01]  /*3e40*/  SHF.R.S32.HI R26, RZ, 0x1f, R29 ;  /* 0x0000001fff1a7819 */ /* 0x008fe2000001141d */
[----:B----4-:R-:W-:Y:S02]  /*3e50*/  IMAD R17, R17, R29, RZ ;  /* 0x0000001d11117224 */ /* 0x010fe400078e02ff */
[----:B------:R-:W-:Y:S02]  /*3e60*/  IMAD.WIDE.U32 R4, R29, R16, R4 ;  /* 0x000000101d047225 */ /* 0x000fe400078e0004 */
[----:B------:R-:W3:Y:S02]  /*3e70*/  LDG.E.CONSTANT R29, desc[UR12][R18.64] ;  /* 0x0000000c121d7981 */ /* 0x000ee4000c1e9900 */
[----:B------:R-:W-:-:S05]  /*3e80*/  IMAD R17, R16, R26, R17 ;  /* 0x0000001a10117224 */ /* 0x000fca00078e0211 */
[----:B------:R-:W-:Y:S02]  /*3e90*/  IADD3 R5, R5, R17, RZ ;  /* 0x0000001105057210 */ /* 0x000fe40007ffe0ff */
[----:B--2---:R-:W-:Y:S01]  /*3ea0*/  SHF.R.S32.HI R17, RZ, 0x1f, R27 ;  /* 0x0000001fff117819 */ /* 0x004fe2000001141b */
[----:B------:R-:W-:Y:S02]  /*3eb0*/  IMAD R16, R23, R27, RZ ;  /* 0x0000001b17107224 */ /* 0x000fe400078e02ff */
[----:B------:R-:W-:-:S04]  /*3ec0*/  IMAD.WIDE.U32 R4, R27, R22, R4 ;  /* 0x000000161b047225 */ /* 0x000fc800078e0004 */
[----:B------:R-:W-:Y:S01]  /*3ed0*/  IMAD R17, R22, R17, R16 ;  /* 0x0000001116117224 */ /* 0x000fe200078e0210 */
[----:B------:R-:W-:-:S04]  /*3ee0*/  IADD3 R22, P2, R18, UR20, RZ ;  /* 0x0000001412167c10 */ /* 0x000fc8000ff5e0ff */
[----:B------:R-:W-:Y:S02]  /*3ef0*/  IADD3.X R23, R19, UR10, RZ, P2, !PT ;  /* 0x0000000a13177c10 */ /* 0x000fe400097fe4ff */
[----:B------:R-:W-:Y:S01]  /*3f00*/  IADD3 R16, P2, R22, UR20, RZ ;  /* 0x0000001416107c10 */ /* 0x000fe2000ff5e0ff */
[----:B------:R-:W2:Y:S04]  /*3f10*/  LDG.E.64 R18, desc[UR12][R20.64+0x70] ;  /* 0x0000700c14127981 */ /* 0x000ea8000c1e1b00 */
[----:B------:R-:W4:Y:S01]  /*3f20*/  LDG.E.CONSTANT R27, desc[UR12][R22.64] ;  /* 0x0000000c161b7981 */ /* 0x000f22000c1e9900 */
[----:B------:R-:W-:Y:S01]  /*3f30*/  IMAD.IADD R5, R5, 0x1, R17 ;  /* 0x0000000105057824 */ /* 0x000fe200078e0211 */
[----:B---3--:R-:W-:Y:S01]  /*3f40*/  SHF.R.S32.HI R26, RZ, 0x1f, R29 ;  /* 0x0000001fff1a7819 */ /* 0x008fe2000001141d */
[----:B-----5:R-:W-:Y:S01]  /*3f50*/  IMAD R15, R15, R29, RZ ;  /* 0x0000001d0f0f7224 */ /* 0x020fe200078e02ff */
[----:B------:R-:W-:Y:S01]  /*3f60*/  IADD3.X R17, R23, UR10, RZ, P2, !PT ;  /* 0x0000000a17117c10 */ /* 0x000fe200097fe4ff */
[----:B------:R-:W-:-:S02]  /*3f70*/  IMAD.WIDE.U32 R4, R29, R14, R4 ;  /* 0x0000000e1d047225 */ /* 0x000fc400078e0004 */
[----:B------:R-:W3:Y:S02]  /*3f80*/  LDG.E.64 R28, desc[UR12][R20.64+0x78] ;  /* 0x0000780c141c7981 */ /* 0x000ee4000c1e1b00 */
[----:B------:R-:W-:Y:S02]  /*3f90*/  IMAD R15, R14, R26, R15 ;  /* 0x0000001a0e0f7224 */ /* 0x000fe400078e020f */
[----:B------:R-:W5:Y:S01]  /*3fa0*/  LDG.E.CONSTANT R14, desc[UR12][R16.64] ;  /* 0x0000000c100e7981 */ /* 0x000f62000c1e9900 */
        /* <DEDUP_REMOVED lines=8> */
[----:B----4-:R-:W-:Y:S01]  /*4030*/  SHF.R.S32.HI R15, RZ, 0x1f, R27 ;  /* 0x0000001fff0f7819 */ /* 0x010fe2000001141b */
[----:B--2---:R-:W-:Y:S02]  /*4040*/  IMAD R19, R19, R27, RZ ;  /* 0x0000001b13137224 */ /* 0x004fe400078e02ff */
[----:B------:R-:W-:-:S04]  /*4050*/  IMAD.WIDE.U32 R4, R27, R18, R4 ;  /* 0x000000121b047225 */ /* 0x000fc800078e0004 */
[----:B------:R-:W-:Y:S01]  /*4060*/  IMAD R19, R18, R15, R19 ;  /* 0x0000000f12137224 */ /* 0x000fe200078e0213 */
[----:B-----5:R-:W-:Y:S01]  /*4070*/  SHF.R.S32.HI R15, RZ, 0x1f, R14 ;  /* 0x0000001fff0f7819 */ /* 0x020fe2000001140e */
[----:B---3--:R-:W-:-:S03]  /*4080*/  IMAD R18, R29, R14, RZ ;  /* 0x0000000e1d127224 */ /* 0x008fc600078e02ff */
[----:B------:R-:W-:Y:S01]  /*4090*/  IADD3 R5, R5, R19, RZ ;  /* 0x0000001305057210 */ /* 0x000fe20007ffe0ff */
[----:B------:R-:W-:Y:S02]  /*40a0*/  IMAD R15, R28, R15, R18 ;  /* 0x0000000f1c0f7224 */ /* 0x000fe400078e0212 */
[----:B------:R-:W-:Y:S01]  /*40b0*/  IMAD.WIDE.U32 R4, R14, R28, R4 ;  /* 0x0000001c0e047225 */ /* 0x000fe200078e0004 */
[----:B------:R-:W-:-:S03]  /*40c0*/  IADD3 R14, P2, R16, UR20, RZ ;  /* 0x00000014100e7c10 */ /* 0x000fc6000ff5e0ff */
[----:B------:R-:W-:Y:S01]  /*40d0*/  IMAD.IADD R5, R5, 0x1, R15 ;  /* 0x0000000105057824 */ /* 0x000fe200078e020f */
[----:B------:R-:W-:Y:S01]  /*40e0*/  IADD3.X R15, R17, UR10, RZ, P2, !PT ;  /* 0x0000000a110f7c10 */ /* 0x000fe200097fe4ff */
[----:B------:R-:W-:Y:S08]  /*40f0*/  @P3 BRA `(.L_x_2607) ;  /* 0xfffffff400903947 */ /* 0x000ff0000383ffff */
.L_x_2606:
[----:B------:R-:W-:-:S04]  /*4100*/  UISETP.GT.U32.AND UP0, UPT, UR6, 0x4, UPT ;  /* 0x000000040600788c */ /* 0x000fc8000bf04070 */
[----:B------:R-:W-:-:S06]  /*4110*/  UISETP.GT.AND.EX UP0, UPT, UR7, URZ, UPT, UP0 ;  /* 0x0000003f0700728c */ /* 0x000fcc000bf04300 */
[----:B------:R-:W-:-:S13]  /*4120*/  PLOP3.LUT P2, PT, PT, PT, UP0, 0x80, 0x0 ;  /* 0x000000000000781c */ /* 0x000fda0003f4f008 */
[----:B------:R-:W-:Y:S05]  /*4130*/  @!P2 BRA `(.L_x_2608) ;  /* 0x000000040048a947 */ /* 0x000fea0003800000 */
[----:B------:R-:W-:Y:S01]  /*4140*/  ULDC.64 UR8, c[0x0][0x230] ;  /* 0x00008c0000087ab9 */ /* 0x000fe20000000a00 */
[----:B------:R-:W2:Y:S01]  /*4150*/  LDG.E.CONSTANT R23, desc[UR12][R14.64] ;  /* 0x0000000c0e177981 */ /* 0x000ea2000c1e9900 */
[----:B------:R-:W-:-:S04]  /*4160*/  ULEA UR8, UP0, UR4, UR8, 0x3 ;  /* 0x0000000804087291 */ /* 0x000fc8000f80183f */
[----:B------:R-:W-:Y:S02]  /*4170*/  ULEA.HI.X UR9, UR4, UR9, UR5, 0x3, UP0 ;  /* 0x0000000904097291 */ /* 0x000fe400080f1c05 */
[----:B------:R-:W-:-:S04]  /*4180*/  IMAD.U32 R18, RZ, RZ, UR8 ;  /* 0x00000008ff127e24 */ /* 0x000fc8000f8e00ff */
[----:B------:R-:W-:-:S05]  /*4190*/  MOV R19, UR9 ;  /* 0x0000000900137c02 */ /* 0x000fca0008000f00 */
[----:B------:R-:W3:Y:S01]  /*41a0*/  LDG.E.64 R20, desc[UR12][R18.64] ;  /* 0x0000000c12147981 */ /* 0x000ee2000c1e1b00 */
[----:B------:R-:W-:-:S04]  /*41b0*/  IADD3 R26, P0, R14, UR20, RZ ;  /* 0x000000140e1a7c10 */ /* 0x000fc8000ff1e0ff */
[----:B------:R-:W-:Y:S02]  /*41c0*/  IADD3.X R27, R15, UR10, RZ, P0, !PT ;  /* 0x0000000a0f1b7c10 */ /* 0x000fe400087fe4ff */
[----:B------:R-:W4:Y:S04]  /*41d0*/  LDG.E.64 R14, desc[UR12][R18.64+0x8] ;  /* 0x0000080c120e7981 */ /* 0x000f28000c1e1b00 */
[----:B------:R-:W4:Y:S01]  /*41e0*/  LDG.E.CONSTANT R29, desc[UR12][R26.64] ;  /* 0x0000000c1a1d7981 */ /* 0x000f22000c1e9900 */
[----:B------:R-:W-:-:S04]  /*41f0*/  IADD3 R16, P0, R26, UR20, RZ ;  /* 0x000000141a107c10 */ /* 0x000fc8000ff1e0ff */
[----:B------:R-:W-:-:S05]  /*4200*/  IADD3.X R17, R27, UR10, RZ, P0, !PT ;  /* 0x0000000a1b117c10 */ /* 0x000fca00087fe4ff */
[----:B------:R-:W5:Y:S01]  /*4210*/  LDG.E.CONSTANT R27, desc[UR12][R16.64] ;  /* 0x0000000c101b7981 */ /* 0x000f62000c1e9900 */
[----:B--2---:R-:W-:Y:S01]  /*4220*/  SHF.R.S32.HI R22, RZ, 0x1f, R23 ;  /* 0x0000001fff167819 */ /* 0x004fe20000011417 */
[----:B---3--:R-:W-:Y:S02]  /*4230*/  IMAD R21, R21, R23, RZ ;  /* 0x0000001715157224 */ /* 0x008fe400078e02ff */
[----:B------:R-:W-:-:S04]  /*4240*/  IMAD.WIDE.U32 R4, R23, R20, R4 ;  /* 0x0000001417047225 */ /* 0x000fc800078e0004 */
[----:B------:R-:W-:Y:S02]  /*4250*/  IMAD R23, R20, R22, R21 ;  /* 0x0000001614177224 */ /* 0x000fe400078e0215 */
[----:B------:R-:W2:Y:S01]  /*4260*/  LDG.E.64 R20, desc[UR12][R18.64+0x10] ;  /* 0x0000100c12147981 */ /* 0x000ea2000c1e1b00 */
[----:B------:R-:W-:Y:S01]  /*4270*/  IADD3 R22, P0, R16, UR20, RZ ;  /* 0x0000001410167c10 */ /* 0x000fe2000ff1e0ff */
[----:B------:R-:W-:-:S03]  /*4280*/  IMAD.IADD R5, R5, 0x1, R23 ;  /* 0x0000000105057824 */ /* 0x000fc600078e0217 */
[----:B------:R-:W-:Y:S01]  /*4290*/  IADD3.X R23, R17, UR10, RZ, P0, !PT ;  /* 0x0000000a11177c10 */ /* 0x000fe200087fe4ff */
[----:B----4-:R-:W-:Y:S01]  /*42a0*/  IMAD R15, R15, R29, RZ ;  /* 0x0000001d0f0f7224 */ /* 0x010fe200078e02ff */
[----:B------:R-:W-:Y:S01]  /*42b0*/  SHF.R.S32.HI R26, RZ, 0x1f, R29 ;  /* 0x0000001fff1a7819 */ /* 0x000fe2000001141d */
[----:B------:R-:W-:Y:S01]  /*42c0*/  IMAD.WIDE.U32 R4, R29, R14, R4 ;  /* 0x0000000e1d047225 */ /* 0x000fe200078e0004 */
[----:B------:R-:W3:Y:S04]  /*42d0*/  LDG.E.64 R16, desc[UR12][R18.64+0x18] ;  /* 0x0000180c12107981 */ /* 0x000ee8000c1e1b00 */
[----:B------:R-:W3:Y:S01]  /*42e0*/  LDG.E.CONSTANT R29, desc[UR12][R22.64] ;  /* 0x0000000c161d7981 */ /* 0x000ee2000c1e9900 */
[----:B------:R-:W-:Y:S01]  /*42f0*/  IMAD R15, R14, R26, R15 ;  /* 0x0000001a0e0f7224 */ /* 0x000fe200078e020f */
[----:B------:R-:W-:-:S03]  /*4300*/  IADD3 R14, P0, R22, UR20, RZ ;  /* 0x00000014160e7c10 */ /* 0x000fc6000ff1e0ff */
[----:B------:R-:W-:Y:S01]  /*4310*/  IMAD.IADD R5, R5, 0x1, R15 ;  /* 0x0000000105057824 */ /* 0x000fe200078e020f */
[----:B------:R-:W-:Y:S02]  /*4320*/  IADD3.X R15, R23, UR10, RZ, P0, !PT ;  /* 0x0000000a170f7c10 */ /* 0x000fe400087fe4ff */
[----:B-----5:R-:W-:Y:S01]  /*4330*/  SHF.R.S32.HI R26, RZ, 0x1f, R27 ;  /* 0x0000001fff1a7819 */ /* 0x020fe2000001141b */
[----:B------:R-:W4:Y:S01]  /*4340*/  LDG.E.64 R22, desc[UR12][R18.64+0x20] ;  /* 0x0000200c12167981 */ /* 0x000f22000c1e1b00 */
[----:B--2---:R-:W-:Y:S02]  /*4350*/  IMAD R21, R21, R27, RZ ;  /* 0x0000001b15157224 */ /* 0x004fe400078e02ff */
[----:B------:R-:W-:Y:S02]  /*4360*/  IMAD.WIDE.U32 R4, R27, R20, R4 ;  /* 0x000000141b047225 */ /* 0x000fe400078e0004 */
[----:B------:R-:W2:Y:S02]  /*4370*/  LDG.E.CONSTANT R27, desc[UR12][R14.64] ;  /* 0x0000000c0e1b7981 */ /* 0x000ea4000c1e9900 */
[----:B------:R-:W-:Y:S01]  /*4380*/  IMAD R21, R20, R26, R21 ;  /* 0x0000001a14157224 */ /* 0x000fe200078e0215 */
[----:B------:R-:W-:-:S04]  /*4390*/  IADD3 R20, P0, R14, UR20, RZ ;  /* 0x000000140e147c10 */ /* 0x000fc8000ff1e0ff */
[----:B------:R-:W-:Y:S02]  /*43a0*/  IADD3 R5, R5, R21, RZ ;  /* 0x0000001505057210 */ /* 0x000fe40007ffe0ff */
[----:B------:R-:W-:Y:S01]  /*43b0*/  IADD3.X R21, R15, UR10, RZ, P0, !PT ;  /* 0x0000000a0f157c10 */ /* 0x000fe200087fe4ff */
[----:B---3--:R-:W-:Y:S01]  /*43c0*/  IMAD R17, R17, R29, RZ ;  /* 0x0000001d11117224 */ /* 0x008fe200078e02ff */
[----:B------:R-:W-:Y:S01]  /*43d0*/  SHF.R.S32.HI R26, RZ, 0x1f, R29 ;  /* 0x0000001fff1a7819 */ /* 0x000fe2000001141d */
[----:B------:R-:W-:Y:S01]  /*43e0*/  IMAD.WIDE.U32 R4, R29, R16, R4 ;  /* 0x000000101d047225 */ /* 0x000fe200078e0004 */
[----:B------:R-:W3:Y:S04]  /*43f0*/  LDG.E.64 R14, desc[UR12][R18.64+0x28] ;  /* 0x0000280c120e7981 */ /* 0x000ee8000c1e1b00 */
[----:B------:R-:W5:Y:S01]  /*4400*/  LDG.E.CONSTANT R29, desc[UR12][R20.64] ;  /* 0x0000000c141d7981 */ /* 0x000f62000c1e9900 */
[----:B------:R-:W-:-:S04]  /*4410*/  IMAD R17, R16, R26, R17 ;  /* 0x0000001a10117224 */ /* 0x000fc800078e0211 */
[----:B------:R-:W-:Y:S01]  /*4420*/  IMAD.IADD R5, R5, 0x1, R17 ;  /* 0x0000000105057824 */ /* 0x000fe200078e0211 */
[----:B--2---:R-:W-:Y:S01]  /*4430*/  SHF.R.S32.HI R17, RZ, 0x1f, R27 ;  /* 0x0000001fff117819 */ /* 0x004fe2000001141b */
[----:B----4-:R-:W-:Y:S02]  /*4440*/  IMAD R16, R23, R27, RZ ;  /* 0x0000001b17107224 */ /* 0x010fe400078e02ff */
[----:B------:R-:W-:-:S04]  /*4450*/  IMAD.WIDE.U32 R4, R27, R22, R4 ;  /* 0x000000161b047225 */ /* 0x000fc800078e0004 */
[----:B------:R-:W-:Y:S01]  /*4460*/  IMAD R17, R22, R17, R16 ;  /* 0x0000001116117224 */ /* 0x000fe200078e0210 */
[----:B------:R-:W-:-:S04]  /*4470*/  IADD3 R22, P0, R20, UR20, RZ ;  /* 0x0000001414167c10 */ /* 0x000fc8000ff1e0ff */
[----:B------:R-:W-:Y:S02]  /*4480*/  IADD3.X R23, R21, UR10, RZ, P0, !PT ;  /* 0x0000000a15177c10 */ /* 0x000fe400087fe4ff */
[----:B------:R-:W-:Y:S01]  /*4490*/  IADD3 R16, P0, R22, UR20, RZ ;  /* 0x0000001416107c10 */ /* 0x000fe2000ff1e0ff */
[----:B------:R-:W2:Y:S01]  /*44a0*/  LDG.E.64 R20, desc[UR12][R18.64+0x30] ;  /* 0x0000300c12147981 */ /* 0x000ea2000c1e1b00 */
[----:B------:R-:W-:Y:S01]  /*44b0*/  IMAD.IADD R5, R5, 0x1, R17 ;  /* 0x0000000105057824 */ /* 0x000fe200078e0211 */
[----:B-----5:R-:W-:Y:S02]  /*44c0*/  SHF.R.S32.HI R26, RZ, 0x1f, R29 ;  /* 0x0000001fff1a7819 */ /* 0x020fe4000001141d */
[----:B------:R-:W4:Y:S01]  /*44d0*/  LDG.E.CONSTANT R27, desc[UR12][R22.64] ;  /* 0x0000000c161b7981 */ /* 0x000f22000c1e9900 */
[----:B------:R-:W-:Y:S01]  /*44e0*/  IADD3.X R17, R23, UR10, RZ, P0, !PT ;  /* 0x0000000a17117c10 */ /* 0x000fe200087fe4ff */
[----:B---3--:R-:W-:Y:S02]  /*44f0*/  IMAD R15, R15, R29, RZ ;  /* 0x0000001d0f0f7224 */ /* 0x008fe400078e02ff */
[----:B------:R-:W-:-:S02]  /*4500*/  IMAD.WIDE.U32 R4, R29, R14, R4 ;  /* 0x0000000e1d047225 */ /* 0x000fc400078e0004 */
[----:B------:R-:W3:Y:S02]  /*4510*/  LDG.E.64 R28, desc[UR12][R18.64+0x38] ;  /* 0x0000380c121c7981 */ /* 0x000ee4000c1e1b00 */
[----:B------:R-:W-:Y:S02]  /*4520*/  IMAD R15, R14, R26, R15 ;  /* 0x0000001a0e0f7224 */ /* 0x000fe400078e020f */
[----:B------:R-:W5:Y:S03]  /*4530*/  LDG.E.CONSTANT R14, desc[UR12][R16.64] ;  /* 0x0000000c100e7981 */ /* 0x000f66000c1e9900 */
[----:B------:R-:W-:Y:S01]  /*4540*/  IADD3 R5, R5, R15, RZ ;  /* 0x0000000f05057210 */ /* 0x000fe20007ffe0ff */
[----:B------:R-:W-:Y:S01]  /*4550*/  UIADD3 UR6, UP1, UR6, -0x8, URZ ;  /* 0xfffffff806067890 */ /* 0x000fe2000ff3e03f */
[----:B------:R-:W-:Y:S01]  /*4560*/  PLOP3.LUT P0, PT, PT, PT, PT, 0x8, 0x0 ;  /* 0x000000000000781c */ /* 0x000fe20003f0e170 */
[----:B------:R-:W-:-:S02]  /*4570*/  UIADD3 UR4, UP0, UR4, 0x8, URZ ;  /* 0x0000000804047890 */ /* 0x000fc4000ff1e03f */
[----:B------:R-:W-:Y:S02]  /*4580*/  UIADD3.X UR7, UR7, -0x1, URZ, UP1, !UPT ;  /* 0xffffffff07077890 */ /* 0x000fe40008ffe43f */
[----:B------:R-:W-:Y:S01]  /*4590*/  UIADD3.X UR5, URZ, UR5, URZ, UP0, !UPT ;  /* 0x000000053f057290 */ /* 0x000fe200087fe43f */
[----:B----4-:R-:W-:Y:S01]  /*45a0*/  SHF.R.S32.HI R15, RZ, 0x1f, R27 ;  /* 0x0000001fff0f7819 */ /* 0x010fe2000001141b */
[----:B--2---:R-:W-:Y:S02]  /*45b0*/  IMAD R21, R21, R27, RZ ;  /* 0x0000001b15157224 */ /* 0x004fe400078e02ff */
[----:B------:R-:W-:-:S04]  /*45c0*/  IMAD.WIDE.U32 R4, R27, R20, R4 ;  /* 0x000000141b047225 */ /* 0x000fc800078e0004 */
[----:B------:R-:W-:Y:S01]  /*45d0*/  IMAD R21, R20, R15, R21 ;  /* 0x0000000f14157224 */ /* 0x000fe200078e0215 */
[----:B-----5:R-:W-:Y:S01]  /*45e0*/  SHF.R.S32.HI R15, RZ, 0x1f, R14 ;  /* 0x0000001fff0f7819 */ /* 0x020fe2000001140e */
[----:B---3--:R-:W-:Y:S02]  /*45f0*/  IMAD R20, R29, R14, RZ ;  /* 0x0000000e1d147224 */ /* 0x008fe400078e02ff */
[----:B------:R-:W-:Y:S02]  /*4600*/  IMAD.IADD R5, R5, 0x1, R21 ;  /* 0x0000000105057824 */ /* 0x000fe400078e0215 */
[----:B------:R-:W-:Y:S02]  /*4610*/  IMAD R15, R28, R15, R20 ;  /* 0x0000000f1c0f7224 */ /* 0x000fe400078e0214 */
[----:B------:R-:W-:Y:S01]  /*4620*/  IMAD.WIDE.U32 R4, R14, R28, R4 ;  /* 0x0000001c0e047225 */ /* 0x000fe200078e0004 */
[----:B------:R-:W-:-:S03]  /*4630*/  IADD3 R14, P2, R16, UR20, RZ ;  /* 0x00000014100e7c10 */ /* 0x000fc6000ff5e0ff */
[----:B------:R-:W-:Y:S01]  /*4640*/  IMAD.IADD R5, R5, 0x1, R15 ;  /* 0x0000000105057824 */ /* 0x000fe200078e020f */
[----:B------:R-:W-:-:S09]  /*4650*/  IADD3.X R15, R17, UR10, RZ, P2, !PT ;  /* 0x0000000a110f7c10 */ /* 0x000fd200097fe4ff */
.L_x_2608:
[----:B------:R-:W-:-:S04]  /*4660*/  ISETP.NE.U32.AND P2, PT, RZ, UR6, PT ;  /* 0x00000006ff007c0c */ /* 0x000fc8000bf45070 */
[----:B------:R-:W-:-:S13]  /*4670*/  ISETP.NE.OR.EX P0, PT, RZ, UR7, P0, P2 ;  /* 0x00000007ff007c0c */ /* 0x000fda0008705720 */
[----:B------:R-:W-:Y:S05]  /*4680*/  @!P0 BRA `(.L_x_2604) ;  /* 0x0000000000bc8947 */ /* 0x000fea0003800000 */
.L_x_2605:
[----:B------:R-:W-:Y:S01]  /*4690*/  ULEA UR8, UP0, UR4, UR24, 0x3 ;  /* 0x0000001804087291 */ /* 0x000fe2000f80183f */
[----:B------:R0:W2:Y:S03]  /*46a0*/  LDG.E.CONSTANT R27, desc[UR12][R14.64] ;  /* 0x0000000c0e1b7981 */ /* 0x0000a6000c1e9900 */
[----:B------:R-:W-:Y:S02]  /*46b0*/  ULEA.HI.X UR9, UR4, UR25, UR5, 0x3, UP0 ;  /* 0x0000001904097291 */ /* 0x000fe400080f1c05 */
[----:B------:R-:W-:-:S04]  /*46c0*/  MOV R16, UR8 ;  /* 0x0000000800107c02 */ /* 0x000fc80008000f00 */
[----:B------:R-:W-:-:S05]  /*46d0*/  IMAD.U32 R17, RZ, RZ, UR9 ;  /* 0x00000009ff117e24 */ /* 0x000fca000f8e00ff */
[----:B------:R-:W3:Y:S01]  /*46e0*/  LDG.E.64 R18, desc[UR12][R16.64] ;  /* 0x0000000c10127981 */ /* 0x000ee2000c1e1b00 */
[----:B0-----:R-:W-:-:S03]  /*46f0*/  IADD3 R14, P0, R14, UR20, RZ ;  /* 0x000000140e0e7c10 */ /* 0x001fc6000ff1e0ff */
[----:B------:R-:W4:Y:S01]  /*4700*/  LDG.E.64 R20, desc[UR12][R16.64+0x8] ;  /* 0x0000080c10147981 */ /* 0x000f22000c1e1b00 */
[----:B------:R-:W-:-:S05]  /*4710*/  IADD3.X R15, R15, UR10, RZ, P0, !PT ;  /* 0x0000000a0f0f7c10 */ /* 0x000fca00087fe4ff */
[----:B------:R0:W5:Y:S01]  /*4720*/  LDG.E.CONSTANT R23, desc[UR12][R14.64] ;  /* 0x0000000c0e177981 */ /* 0x000162000c1e9900 */
[----:B------:R-:W-:Y:S02]  /*4730*/  IADD3 R26, P0, R14, UR20, RZ ;  /* 0x000000140e1a7c10 */ /* 0x000fe4000ff1e0ff */
[----:B--2---:R-:W-:Y:S01]  /*4740*/  SHF.R.S32.HI R22, RZ, 0x1f, R27 ;  /* 0x0000001fff167819 */ /* 0x004fe2000001141b */
[----:B---3--:R-:W-:-:S04]  /*4750*/  IMAD.WIDE.U32 R4, R18, R27, R4 ;  /* 0x0000001b12047225 */ /* 0x008fc800078e0004 */
[----:B------:R-:W-:-:S04]  /*4760*/  IMAD R27, R19, R27, RZ ;  /* 0x0000001b131b7224 */ /* 0x000fc800078e02ff */
[----:B------:R-:W-:Y:S01]  /*4770*/  IMAD R19, R18, R22, R27 ;  /* 0x0000001612137224 */ /* 0x000fe200078e021b */
[----:B------:R-:W-:Y:S02]  /*4780*/  IADD3.X R27, R15, UR10, RZ, P0, !PT ;  /* 0x0000000a0f1b7c10 */ /* 0x000fe400087fe4ff */
[----:B0-----:R-:W-:Y:S01]  /*4790*/  IADD3 R14, P0, R26, UR20, RZ ;  /* 0x000000141a0e7c10 */ /* 0x001fe2000ff1e0ff */
[----:B------:R-:W-:Y:S02]  /*47a0*/  IMAD.IADD R5, R5, 0x1, R19 ;  /* 0x0000000105057824 */ /* 0x000fe400078e0213 */
[----:B------:R-:W2:Y:S01]  /*47b0*/  LDG.E.CONSTANT R29, desc[UR12][R26.64] ;  /* 0x0000000c1a1d7981 */ /* 0x000ea2000c1e9900 */
[----:B-----5:R-:W-:-:S03]  /*47c0*/  SHF.R.S32.HI R22, RZ, 0x1f, R23 ;  /* 0x0000001fff167819 */ /* 0x020fc60000011417 */
[----:B------:R-:W3:Y:S01]  /*47d0*/  LDG.E.64 R18, desc[UR12][R16.64+0x10] ;  /* 0x0000100c10127981 */ /* 0x000ee2000c1e1b00 */
[----:B------:R-:W-:Y:S01]  /*47e0*/  IADD3.X R15, R27, UR10, RZ, P0, !PT ;  /* 0x0000000a1b0f7c10 */ /* 0x000fe200087fe4ff */
[-C--:B----4-:R-:W-:Y:S02]  /*47f0*/  IMAD R21, R21, R23.reuse, RZ ;  /* 0x0000001715157224 */ /* 0x090fe400078e02ff */
[----:B------:R-:W-:-:S04]  /*4800*/  IMAD.WIDE.U32 R4, R20, R23, R4 ;  /* 0x0000001714047225 */ /* 0x000fc800078e0004 */
[----:B------:R-:W-:Y:S02]  /*4810*/  IMAD R21, R20, R22, R21 ;  /* 0x0000001614157224 */ /* 0x000fe400078e0215 */
[----:B------:R0:W4:Y:S04]  /*4820*/  LDG.E.CONSTANT R20, desc[UR12][R14.64] ;  /* 0x0000000c0e147981 */ /* 0x000128000c1e9900 */
[----:B------:R-:W5:Y:S01]  /*4830*/  LDG.E.64 R22, desc[UR12][R16.64+0x18] ;  /* 0x0000180c10167981 */ /* 0x000f62000c1e1b00 */
[----:B------:R-:W-:Y:S01]  /*4840*/  UIADD3 UR6, UP0, UR6, -0x4, URZ ;  /* 0xfffffffc06067890 */ /* 0x000fe2000ff1e03f */
[----:B------:R-:W-:-:S03]  /*4850*/  IADD3 R5, R5, R21, RZ ;  /* 0x0000001505057210 */ /* 0x000fc60007ffe0ff */
[----:B------:R-:W-:Y:S02]  /*4860*/  UIADD3.X UR7, UR7, -0x1, URZ, UP0, !UPT ;  /* 0xffffffff07077890 */ /* 0x000fe400087fe43f */
[----:B------:R-:W-:-:S04]  /*4870*/  ISETP.NE.U32.AND P0, PT, RZ, UR6, PT ;  /* 0x00000006ff007c0c */ /* 0x000fc8000bf05070 */
[----:B------:R-:W-:Y:S01]  /*4880*/  ISETP.NE.AND.EX P0, PT, RZ, UR7, PT, P0 ;  /* 0x00000007ff007c0c */ /* 0x000fe2000bf05300 */
        /* <DEDUP_REMOVED lines=9> */
[----:B----4-:R-:W-:Y:S01]  /*4920*/  SHF.R.S32.HI R18, RZ, 0x1f, R20 ;  /* 0x0000001fff127819 */ /* 0x010fe20000011414 */
[-C--:B-----5:R-:W-:Y:S02]  /*4930*/  IMAD R19, R23, R20.reuse, RZ ;  /* 0x0000001417137224 */ /* 0x0a0fe400078e02ff */
[----:B------:R-:W-:-:S04]  /*4940*/  IMAD.WIDE.U32 R4, R22, R20, R4 ;  /* 0x0000001416047225 */ /* 0x000fc800078e0004 */
[----:B------:R-:W-:-:S04]  /*4950*/  IMAD R19, R22, R18, R19 ;  /* 0x0000001216137224 */ /* 0x000fc800078e0213 */
[----:B------:R-:W-:Y:S01]  /*4960*/  IMAD.IADD R5, R5, 0x1, R19 ;  /* 0x0000000105057824 */ /* 0x000fe200078e0213 */
[----:B------:R-:W-:Y:S06]  /*4970*/  @P0 BRA `(.L_x_2605) ;  /* 0xfffffffc00440947 */ /* 0x000fec000383ffff */
.L_x_2604:
        /* <DEDUP_REMOVED lines=32> */
[----:B------:R-:W-:Y:S02]  /*4b80*/  UIMAD.WIDE.U32 UR4, UR4, UR18, UR6 ;  /* 0x00000012040472a5 */ /* 0x000fe4000f8e0006 */
[----:B------:R-:W-:-:S04]  /*4b90*/  UISETP.NE.AND.EX UP0, UPT, URZ, URZ, UPT, UP0 ;  /* 0x0000003f3f00728c */ /* 0x000fc8000bf05300 */
[----:B------:R-:W-:Y:S01]  /*4ba0*/  IMAD.U32 R13, RZ, RZ, UR5 ;  /* 0x00000005ff0d7e24 */ /* 0x000fe2000f8e00ff */
[----:B------:R-:W-:Y:S02]  /*4bb0*/  IADD3 R10, P2, R12, UR4, RZ ;  /* 0x000000040c0a7c10 */ /* 0x000fe4000ff5e0ff */
[----:B------:R-:W-:Y:S02]  /*4bc0*/  PLOP3.LUT P0, PT, PT, PT, UP0, 0x80, 0x0 ;  /* 0x000000000000781c */ /* 0x000fe40003f0f008 */
[----:B------:R-:W-:Y:S02]  /*4bd0*/  IADD3.X R13, R11, UR8, R13, P2, !PT ;  /* 0x000000080b0d7c10 */ /* 0x000fe400097fe40d */
[C---:B------:R-:W-:Y:S02]  /*4be0*/  LEA R18, P2, R10.reuse, UR20, 0x2 ;  /* 0x000000140a127c11 */ /* 0x040fe4000f8410ff */
[----:B------:R-:W-:Y:S02]  /*4bf0*/  MOV R12, UR4 ;  /* 0x00000004000c7c02 */ /* 0x000fe40008000f00 */
[----:B------:R-:W-:Y:S01]  /*4c00*/  LEA.HI.X R19, R10, UR21, R13, 0x2, P2 ;  /* 0x000000150a137c11 */ /* 0x000fe200090f140d */
[----:B------:R-:W-:Y:S01]  /*4c10*/  IMAD.U32 R13, RZ, RZ, UR18 ;  /* 0x00000012ff0d7e24 */ /* 0x000fe2000f8e00ff */
[----:B------:R-:W-:Y:S01]  /*4c20*/  MOV R12, UR19 ;  /* 0x00000013000c7c02 */ /* 0x000fe20008000f00 */
[----:B------:R-:W2:Y:S02]  /*4c30*/  LDG.E.64 R10, desc[UR12][R14.64+0x8] ;  /* 0x0000080c0e0a7981 */ /* 0x000ea4000c1e1b00 */
[----:B------:R-:W-:-:S02]  /*4c40*/  @P0 LEA R16, P2, R17, R18, 0x2 ;  /* 0x0000001211100211 */ /* 0x000fc400078410ff */
[----:B------:R-:W3:Y:S02]  /*4c50*/  LDG.E.CONSTANT R21, desc[UR12][R18.64] ;  /* 0x0000000c12157981 */ /* 0x000ee4000c1e9900 */
[----:B------:R-:W-:Y:S02]  /*4c60*/  @P0 LEA.HI.X R17, R13, R19, R12, 0x2, P2 ;  /* 0x000000130d110211 */ /* 0x000fe400010f140c */
[----:B------:R-:W4:Y:S04]  /*4c70*/  @P0 LDG.E.64 R12, desc[UR12][R14.64+0x10] ;  /* 0x0000100c0e0c0981 */ /* 0x000f28000c1e1b00 */
[----:B------:R-:W4:Y:S01]  /*4c80*/  @P0 LDG.E.CONSTANT R17, desc[UR12][R16.64] ;  /* 0x0000000c10110981 */ /* 0x000f22000c1e9900 */
[----:B---3--:R-:W-:Y:S01]  /*4c90*/  SHF.R.S32.HI R23, RZ, 0x1f, R21 ;  /* 0x0000001fff177819 */ /* 0x008fe20000011415 */
[----:B--2---:R-:W-:-:S02]  /*4ca0*/  IMAD R11, R11, R21, RZ ;  /* 0x000000150b0b7224 */ /* 0x004fc400078e02ff */
[----:B------:R-:W-:-:S04]  /*4cb0*/  IMAD.WIDE.U32 R4, R21, R10, R4 ;  /* 0x0000000a15047225 */ /* 0x000fc800078e0004 */
[----:B------:R-:W-:Y:S02]  /*4cc0*/  IMAD R11, R10, R23, R11 ;  /* 0x000000170a0b7224 */ /* 0x000fe400078e020b */
[----:B----4-:R-:W-:Y:S02]  /*4cd0*/  @P0 IMAD R10, R13, R17, RZ ;  /* 0x000000110d0a0224 */ /* 0x010fe400078e02ff */
[----:B------:R-:W-:Y:S01]  /*4ce0*/  IMAD.IADD R5, R5, 0x1, R11 ;  /* 0x0000000105057824 */ /* 0x000fe200078e020b */
[----:B------:R-:W-:-:S05]  /*4cf0*/  @P0 SHF.R.S32.HI R11, RZ, 0x1f, R17 ;  /* 0x0000001fff0b0819 */ /* 0x000fca0000011411 */
[----:B------:R-:W-:Y:S02]  /*4d00*/  @P0 IMAD R11, R12, R11, R10 ;  /* 0x0000000b0c0b0224 */ /* 0x000fe400078e020a */
[----:B------:R-:W-:-:S04]  /*4d10*/  @P0 IMAD.WIDE.U32 R12, R17, R12, R4 ;  /* 0x0000000c110c0225 */ /* 0x000fc800078e0004 */
[----:B------:R-:W-:Y:S01]  /*4d20*/  @P0 IMAD.MOV.U32 R4, RZ, RZ, R12 ;  /* 0x000000ffff040224 */ /* 0x000fe200078e000c */
[----:B------:R-:W-:-:S07]  /*4d30*/  @P0 IADD3 R5, R13, R11, RZ ;  /* 0x0000000b0d050210 */ /* 0x000fce0007ffe0ff */
.L_x_2603:
[----:B------:R-:W-:Y:S05]  /*4d40*/  BSYNC B0 ;  /* 0x0000000000007941 */ /* 0x000fea0003800000 */
.L_x_2602:
[----:B------:R-:W-:Y:S01]  /*4d50*/  UIMAD UR11, UR14, -0x200, UR11 ;  /* 0xfffffe000e0b78a4 */ /* 0x000fe2000f8e020b */
[----:B------:R-:W-:Y:S01]  /*4d60*/  VIADD R10, R0, 0x180 ;  /* 0x00000180000a7836 */ /* 0x000fe20000000000 */
        /* <DEDUP_REMOVED lines=43> */
.L_x_2613:
[----:B------:R-:W-:Y:S01]  /*5020*/  ULEA UR8, UP0, UR4, UR20, 0x3 ;  /* 0x0000001404087291 */ /* 0x000fe2000f80183f */
[----:B------:R0:W2:Y:S03]  /*5030*/  LDG.E.CONSTANT R27, desc[UR12][R14.64] ;  /* 0x0000000c0e1b7981 */ /* 0x0000a6000c1e9900 */
[----:B------:R-:W-:Y:S02]  /*5040*/  ULEA.HI.X UR9, UR4, UR21, UR5, 0x3, UP0 ;  /* 0x0000001504097291 */ /* 0x000fe400080f1c05 */
[----:B------:R-:W-:-:S04]  /*5050*/  MOV R16, UR8 ;  /* 0x0000000800107c02 */ /* 0x000fc80008000f00 */
[----:B------:R-:W-:Y:S01]  /*5060*/  IMAD.U32 R17, RZ, RZ, UR9 ;  /* 0x00000009ff117e24 */ /* 0x000fe2000f8e00ff */
[----:B0-----:R-:W-:-:S04]  /*5070*/  IADD3 R14, P2, R14, UR18, RZ ;  /* 0x000000120e0e7c10 */ /* 0x001fc8000ff5e0ff */
[----:B------:R-:W3:Y:S01]  /*5080*/  LDG.E.64 R12, desc[UR12][R16.64] ;  /* 0x0000000c100c7981 */ /* 0x000ee2000c1e1b00 */
[----:B------:R-:W-:-:S03]  /*5090*/  IADD3.X R15, R15, UR10, RZ, P2, !PT ;  /* 0x0000000a0f0f7c10 */ /* 0x000fc600097fe4ff */
[----:B------:R-:W4:Y:S04]  /*50a0*/  LDG.E.64 R18, desc[UR12][R16.64+0x8] ;  /* 0x0000080c10127981 */ /* 0x000f28000c1e1b00 */
[----:B------:R-:W4:Y:S01]  /*50b0*/  LDG.E.CONSTANT R29, desc[UR12][R14.64] ;  /* 0x0000000c0e1d7981 */ /* 0x000f22000c1e9900 */
[----:B------:R-:W-:-:S03]  /*50c0*/  IADD3 R20, P2, R14, UR18, RZ ;  /* 0x000000120e147c10 */ /* 0x000fc6000ff5e0ff */
[----:B------:R-:W5:Y:S01]  /*50d0*/  LDG.E.64 R22, desc[UR12][R16.64+0x10] ;  /* 0x0000100c10167981 */ /* 0x000f62000c1e1b00 */
[----:B------:R-:W-:-:S05]  /*50e0*/  IADD3.X R21, R15, UR10, RZ, P2, !PT ;  /* 0x0000000a0f157c10 */ /* 0x000fca00097fe4ff */
[----:B------:R0:W5:Y:S01]  /*50f0*/  LDG.E.CONSTANT R26, desc[UR12][R20.64] ;  /* 0x0000000c141a7981 */ /* 0x000162000c1e9900 */
[----:B--2---:R-:W-:Y:S01]  /*5100*/  SHF.R.S32.HI R28, RZ, 0x1f, R27 ;  /* 0x0000001fff1c7819 */ /* 0x004fe2000001141b */
[----:B---3--:R-:W-:-:S04]  /*5110*/  IMAD.WIDE.U32 R6, R27, R12, R6 ;  /* 0x0000000c1b067225 */ /* 0x008fc800078e0006 */
[----:B------:R-:W-:-:S04]  /*5120*/  IMAD R27, R13, R27, RZ ;  /* 0x0000001b0d1b7224 */ /* 0x000fc800078e02ff */
[----:B------:R-:W-:Y:S01]  /*5130*/  IMAD R27, R12, R28, R27 ;  /* 0x0000001c0c1b7224 */ /* 0x000fe200078e021b */
[----:B------:R-:W-:Y:S01]  /*5140*/  IADD3 R12, P2, R20, UR18, RZ ;  /* 0x00000012140c7c10 */ /* 0x000fe2000ff5e0ff */
[----:B----4-:R-:W-:-:S03]  /*5150*/  IMAD R14, R19, R29, RZ ;  /* 0x0000001d130e7224 */ /* 0x010fc600078e02ff */
[----:B------:R-:W-:Y:S02]  /*5160*/  IADD3.X R13, R21, UR10, RZ, P2, !PT ;  /* 0x0000000a150d7c10 */ /* 0x000fe400097fe4ff */
[----:B0-----:R-:W-:-:S03]  /*5170*/  SHF.R.S32.HI R21, RZ, 0x1f, R29 ;  /* 0x0000001fff157819 */ /* 0x001fc6000001141d */
[----:B------:R-:W2:Y:S02]  /*5180*/  LDG.E.CONSTANT R19, desc[UR12][R12.64] ;  /* 0x0000000c0c137981 */ /* 0x000ea4000c1e9900 */
[----:B------:R-:W-:Y:S02]  /*5190*/  IMAD R21, R18, R21, R14 ;  /* 0x0000001512157224 */ /* 0x000fe400078e020e */
[----:B------:R-:W3:Y:S01]  /*51a0*/  LDG.E.64 R14, desc[UR12][R16.64+0x18] ;  /* 0x0000180c100e7981 */ /* 0x000ee2000c1e1b00 */
[----:B------:R-:W-:Y:S01]  /*51b0*/  IMAD.IADD R7, R7, 0x1, R27 ;  /* 0x0000000107077824 */ /* 0x000fe200078e021b */
[----:B------:R-:W-:Y:S01]  /*51c0*/  IADD3 R20, P2, R12, UR18, RZ ;  /* 0x000000120c147c10 */ /* 0x000fe2000ff5e0ff */
[----:B------:R-:W-:Y:S01]  /*51d0*/  IMAD.WIDE.U32 R6, R29, R18, R6 ;  /* 0x000000121d067225 */ /* 0x000fe200078e0006 */
[----:B-----5:R-:W-:-:S04]  /*51e0*/  SHF.R.S32.HI R27, RZ, 0x1f, R26 ;  /* 0x0000001fff1b7819 */ /* 0x020fc8000001141a */
[----:B------:R-:W-:Y:S01]  /*51f0*/  IADD3 R7, R7, R21, RZ ;  /* 0x0000001507077210 */ /* 0x000fe20007ffe0ff */
[----:B------:R-:W-:Y:S01]  /*5200*/  IMAD R18, R23, R26, RZ ;  /* 0x0000001a17127224 */ /* 0x000fe200078e02ff */
[----:B------:R-:W-:Y:S02]  /*5210*/  IADD3.X R21, R13, UR10, RZ, P2, !PT ;  /* 0x0000000a0d157c10 */ /* 0x000fe400097fe4ff */
[----:B------:R-:W4:Y:S01]  /*5220*/  LDG.E.64 R12, desc[UR12][R16.64+0x20] ;  /* 0x0000200c100c7981 */ /* 0x000f22000c1e1b00 */
[----:B------:R-:W-:Y:S02]  /*5230*/  IMAD R27, R22, R27, R18 ;  /* 0x0000001b161b7224 */ /* 0x000fe400078e0212 */
[----:B------:R-:W-:Y:S01]  /*5240*/  IMAD.WIDE.U32 R6, R26, R22, R6 ;  /* 0x000000161a067225 */ /* 0x000fe200078e0006 */
[----:B------:R0:W5:Y:S01]  /*5250*/  LDG.E.CONSTANT R23, desc[UR12][R20.64] ;  /* 0x0000000c14177981 */ /* 0x000162000c1e9900 */
[----:B------:R-:W-:Y:S02]  /*5260*/  IADD3 R26, P2, R20, UR18, RZ ;  /* 0x00000012141a7c10 */ /* 0x000fe4000ff5e0ff */
[----:B------:R-:W-:-:S02]  /*5270*/  IMAD.IADD R7, R7, 0x1, R27 ;  /* 0x0000000107077824 */ /* 0x000fc400078e021b */
[----:B------:R-:W-:-:S05]  /*5280*/  IADD3.X R27, R21, UR10, RZ, P2, !PT ;  /* 0x0000000a151b7c10 */ /* 0x000fca00097fe4ff */
[----:B------:R1:W4:Y:S01]  /*5290*/  LDG.E.CONSTANT R29, desc[UR12][R26.64] ;  /* 0x0000000c1a1d7981 */ /* 0x000322000c1e9900 */
[----:B--2---:R-:W-:Y:S01]  /*52a0*/  SHF.R.S32.HI R18, RZ, 0x1f, R19 ;  /* 0x0000001fff127819 */ /* 0x004fe20000011413 */
[----:B---3--:R-:W-:Y:S02]  /*52b0*/  IMAD R15, R15, R19, RZ ;  /* 0x000000130f0f7224 */ /* 0x008fe400078e02ff */
[----:B------:R-:W-:-:S04]  /*52c0*/  IMAD.WIDE.U32 R6, R19, R14, R6 ;  /* 0x0000000e13067225 */ /* 0x000fc800078e0006 */
[----:B0-----:R-:W-:Y:S02]  /*52d0*/  IMAD R21, R14, R18, R15 ;  /* 0x000000120e157224 */ /* 0x001fe400078e020f */
[----:B------:R-:W2:Y:S01]  /*52e0*/  LDG.E.64 R14, desc[UR12][R16.64+0x28] ;  /* 0x0000280c100e7981 */ /* 0x000ea2000c1e1b00 */
[----:B------:R-:W-:Y:S01]  /*52f0*/  IADD3 R18, P2, R26, UR18, RZ ;  /* 0x000000121a127c10 */ /* 0x000fe2000ff5e0ff */
[----:B------:R-:W-:-:S03]  /*5300*/  IMAD.IADD R7, R7, 0x1, R21 ;  /* 0x0000000107077824 */ /* 0x000fc600078e0215 */
[----:B------:R-:W-:Y:S02]  /*5310*/  IADD3.X R19, R27, UR10, RZ, P2, !PT ;  /* 0x0000000a1b137c10 */ /* 0x000fe400097fe4ff */
[----:B-----5:R-:W-:Y:S01]  /*5320*/  SHF.R.S32.HI R21, RZ, 0x1f, R23 ;  /* 0x0000001fff157819 */ /* 0x020fe20000011417 */
[----:B----4-:R-:W-:Y:S02]  /*5330*/  IMAD R20, R13, R23, RZ ;  /* 0x000000170d147224 */ /* 0x010fe400078e02ff */
[----:B------:R-:W-:Y:S01]  /*5340*/  IMAD.WIDE.U32 R6, R23, R12, R6 ;  /* 0x0000000c17067225 */ /* 0x000fe200078e0006 */
[----:B------:R0:W3:Y:S01]  /*5350*/  LDG.E.CONSTANT R13, desc[UR12][R18.64] ;  /* 0x0000000c120d7981 */ /* 0x0000e2000c1e9900 */
[----:B------:R-:W-:Y:S02]  /*5360*/  IADD3 R22, P2, R18, UR18, RZ ;  /* 0x0000001212167c10 */ /* 0x000fe4000ff5e0ff */
[----:B-1----:R-:W-:Y:S02]  /*5370*/  IMAD R27, R12, R21, R20 ;  /* 0x000000150c1b7224 */ /* 0x002fe400078e0214 */
[----:B------:R-:W4:Y:S01]  /*5380*/  LDG.E.64 R20, desc[UR12][R16.64+0x30] ;  /* 0x0000300c10147981 */ /* 0x000f22000c1e1b00 */
[----:B------:R-:W-:-:S02]  /*5390*/  SHF.R.S32.HI R12, RZ, 0x1f, R29 ;  /* 0x0000001fff0c7819 */ /* 0x000fc4000001141d */
[----:B------:R-:W-:Y:S02]  /*53a0*/  IADD3 R7, R7, R27, RZ ;  /* 0x0000001b07077210 */ /* 0x000fe40007ffe0ff */
[----:B------:R-:W-:-:S05]  /*53b0*/  IADD3.X R23, R19, UR10, RZ, P2, !PT ;  /* 0x0000000a13177c10 */ /* 0x000fca00097fe4ff */
[----:B------:R-:W5:Y:S01]  /*53c0*/  LDG.E.CONSTANT R27, desc[UR12][R22.64] ;  /* 0x0000000c161b7981 */ /* 0x000f62000c1e9900 */
[----:B--2---:R-:W-:Y:S02]  /*53d0*/  IMAD R15, R15, R29, RZ ;  /* 0x0000001d0f0f7224 */ /* 0x004fe400078e02ff */
[----:B------:R-:W-:-:S04]  /*53e0*/  IMAD.WIDE.U32 R6, R29, R14, R6 ;  /* 0x0000000e1d067225 */ /* 0x000fc800078e0006 */
[----:B0-----:R-:W-:Y:S02]  /*53f0*/  IMAD R19, R14, R12, R15 ;  /* 0x0000000c0e137224 */ /* 0x001fe400078e020f */
[----:B------:R-:W2:Y:S01]  /*5400*/  LDG.E.64 R14, desc[UR12][R16.64+0x38] ;  /* 0x0000380c100e7981 */ /* 0x000ea2000c1e1b00 */
[----:B------:R-:W-:Y:S01]  /*5410*/  IADD3 R18, P2, R22, UR18, RZ ;  /* 0x0000001216127c10 */ /* 0x000fe2000ff5e0ff */
[----:B------:R-:W-:-:S03]  /*5420*/  IMAD.IADD R7, R7, 0x1, R19 ;  /* 0x0000000107077824 */ /* 0x000fc600078e0213 */
[----:B------:R-:W-:Y:S02]  /*5430*/  IADD3.X R19, R23, UR10, RZ, P2, !PT ;  /* 0x0000000a17137c10 */ /* 0x000fe400097fe4ff */
[----:B---3--:R-:W-:Y:S01]  /*5440*/  SHF.R.S32.HI R29, RZ, 0x1f, R13 ;  /* 0x0000001fff1d7819 */ /* 0x008fe2000001140d */
[----:B------:R-:W3:Y:S01]  /*5450*/  LDG.E.64 R22, desc[UR12][R16.64+0x40] ;  /* 0x0000400c10167981 */ /* 0x000ee2000c1e1b00 */
[----:B----4-:R-:W-:-:S03]  /*5460*/  IMAD R12, R21, R13, RZ ;  /* 0x0000000d150c7224 */ /* 0x010fc600078e02ff */
[----:B------:R0:W3:Y:S01]  /*5470*/  LDG.E.CONSTANT R21, desc[UR12][R18.64] ;  /* 0x0000000c12157981 */ /* 0x0000e2000c1e9900 */
[----:B------:R-:W-:-:S04]  /*5480*/  IMAD.WIDE.U32 R6, R13, R20, R6 ;  /* 0x000000140d067225 */ /* 0x000fc800078e0006 */
[----:B------:R-:W-:Y:S01]  /*5490*/  IMAD R29, R20, R29, R12 ;  /* 0x0000001d141d7224 */ /* 0x000fe200078e020c */
[----:B------:R-:W-:Y:S02]  /*54a0*/  IADD3 R12, P2, R18, UR18, RZ ;  /* 0x00000012120c7c10 */ /* 0x000fe4000ff5e0ff */
[----:B-----5:R-:W-:Y:S01]  /*54b0*/  SHF.R.S32.HI R20, RZ, 0x1f, R27 ;  /* 0x0000001fff147819 */ /* 0x020fe2000001141b */
[----:B------:R-:W-:Y:S01]  /*54c0*/  IMAD.IADD R7, R7, 0x1, R29 ;  /* 0x0000000107077824 */ /* 0x000fe200078e021d */
[----:B------:R-:W-:-:S05]  /*54d0*/  IADD3.X R13, R19, UR10, RZ, P2, !PT ;  /* 0x0000000a130d7c10 */ /* 0x000fca00097fe4ff */
[----:B------:R-:W4:Y:S01]  /*54e0*/  LDG.E.CONSTANT R29, desc[UR12][R12.64] ;  /* 0x0000000c0c1d7981 */ /* 0x000f22000c1e9900 */
[----:B--2---:R-:W-:Y:S02]  /*54f0*/  IMAD R15, R15, R27, RZ ;  /* 0x0000001b0f0f7224 */ /* 0x004fe400078e02ff */
[----:B------:R-:W-:-:S04]  /*5500*/  IMAD.WIDE.U32 R6, R27, R14, R6 ;  /* 0x0000000e1b067225 */ /* 0x000fc800078e0006 */
[----:B0-----:R-:W-:Y:S02]  /*5510*/  IMAD R19, R14, R20, R15 ;  /* 0x000000140e137224 */ /* 0x001fe400078e020f */
[----:B------:R-:W2:Y:S01]  /*5520*/  LDG.E.64 R14, desc[UR12][R16.64+0x48] ;  /* 0x0000480c100e7981 */ /* 0x000ea2000c1e1b00 */
[----:B------:R-:W-:Y:S02]  /*5530*/  IADD3 R18, P2, R12, UR18, RZ ;  /* 0x000000120c127c10 */ /* 0x000fe4000ff5e0ff */
[----:B------:R-:W-:Y:S02]  /*5540*/  IADD3 R7, R7, R19, RZ ;  /* 0x0000001307077210 */ /* 0x000fe40007ffe0ff */
[----:B------:R-:W-:Y:S01]  /*5550*/  IADD3.X R19, R13, UR10, RZ, P2, !PT ;  /* 0x0000000a0d137c10 */ /* 0x000fe200097fe4ff */
[----:B---3--:R-:W-:Y:S01]  /*5560*/  IMAD R20, R23, R21, RZ ;  /* 0x0000001517147224 */ /* 0x008fe200078e02ff */
[----:B------:R-:W-:Y:S01]  /*5570*/  SHF.R.S32.HI R27, RZ, 0x1f, R21 ;  /* 0x0000001fff1b7819 */ /* 0x000fe20000011415 */
[----:B------:R-:W3:Y:S01]  /*5580*/  LDG.E.64 R12, desc[UR12][R16.64+0x50] ;  /* 0x0000500c100c7981 */ /* 0x000ee2000c1e1b00 */
[----:B------:R-:W-:-:S03]  /*5590*/  IMAD.WIDE.U32 R6, R21, R22, R6 ;  /* 0x0000001615067225 */ /* 0x000fc600078e0006 */
[----:B------:R0:W5:Y:S01]  /*55a0*/  LDG.E.CONSTANT R23, desc[UR12][R18.64] ;  /* 0x0000000c12177981 */ /* 0x000162000c1e9900 */
[----:B------:R-:W-:Y:S01]  /*55b0*/  IMAD R27, R22, R27, R20 ;  /* 0x0000001b161b7224 */ /* 0x000fe200078e0214 */
[----:B------:R-:W-:-:S03]  /*55c0*/  IADD3 R20, P2, R18, UR18, RZ ;  /* 0x0000001212147c10 */ /* 0x000fc6000ff5e0ff */
[----:B------:R-:W-:Y:S01]  /*55d0*/  IMAD.IADD R7, R7, 0x1, R27 ;  /* 0x0000000107077824 */ /* 0x000fe200078e021b */
[----:B------:R-:W-:Y:S02]  /*55e0*/  IADD3.X R21, R19, UR10, RZ, P2, !PT ;  /* 0x0000000a13157c10 */ /* 0x000fe400097fe4ff */
[----:B----4-:R-:W-:-:S03]  /*55f0*/  SHF.R.S32.HI R22, RZ, 0x1f, R29 ;  /* 0x0000001fff167819 */ /* 0x010fc6000001141d */
[----:B------:R-:W4:Y:S01]  /*5600*/  LDG.E.CONSTANT R27, desc[UR12][R20.64] ;  /* 0x0000000c141b7981 */ /* 0x000f22000c1e9900 */
[----:B0-----:R-:W-:Y:S01]  /*5610*/  IADD3 R18, P2, R20, UR18, RZ ;  /* 0x0000001214127c10 */ /* 0x001fe2000ff5e0ff */
[----:B--2---:R-:W-:Y:S02]  /*5620*/  IMAD R15, R15, R29, RZ ;  /* 0x0000001d0f0f7224 */ /* 0x004fe400078e02ff */
[----:B------:R-:W-:-:S04]  /*5630*/  IMAD.WIDE.U32 R6, R29, R14, R6 ;  /* 0x0000000e1d067225 */ /* 0x000fc800078e0006 */
[----:B------:R-:W-:Y:S02]  /*5640*/  IMAD R19, R14, R22, R15 ;  /* 0x000000160e137224 */ /* 0x000fe400078e020f */
[----:B------:R-:W2:Y:S02]  /*5650*/  LDG.E.64 R14, desc[UR12][R16.64+0x58] ;  /* 0x0000580c100e7981 */ /* 0x000ea4000c1e1b00 */
[----:B------:R-:W-:Y:S01]  /*5660*/  IMAD.IADD R7, R7, 0x1, R19 ;  /* 0x0000000107077824 */ /* 0x000fe200078e0213 */
[----:B------:R-:W-:Y:S02]  /*5670*/  IADD3.X R19, R21, UR10, RZ, P2, !PT ;  /* 0x0000000a15137c10 */ /* 0x000fe400097fe4ff */
[----:B------:R-:W2:Y:S04]  /*5680*/  LDG.E.64 R20, desc[UR12][R16.64+0x60] ;  /* 0x0000600c10147981 */ /* 0x000ea8000c1e1b00 */
[----:B------:R-:W2:Y:S01]  /*5690*/  LDG.E.CONSTANT R29, desc[UR12][R18.64] ;  /* 0x0000000c121d7981 */ /* 0x000ea2000c1e9900 */
[----:B-----5:R-:W-:Y:S01]  /*56a0*/  SHF.R.S32.HI R22, RZ, 0x1f, R23 ;  /* 0x0000001fff167819 */ /* 0x020fe20000011417 */
[----:B---3--:R-:W-:-:S04]  /*56b0*/  IMAD R13, R13, R23, RZ ;  /* 0x000000170d0d7224 */ /* 0x008fc800078e02ff */
[----:B------:R-:W-:Y:S02]  /*56c0*/  IMAD R22, R12, R22, R13 ;  /* 0x000000160c167224 */ /* 0x000fe400078e020d */
[----:B------:R-:W-:Y:S01]  /*56d0*/  IMAD.WIDE.U32 R12, R23, R12, R6 ;  /* 0x0000000c170c7225 */ /* 0x000fe200078e0006 */
[----:B------:R-:W-:Y:S02]  /*56e0*/  IADD3 R6, P2, R18, UR18, RZ ;  /* 0x0000001212067c10 */ /* 0x000fe4000ff5e0ff */
[----:B----4-:R-:W-:Y:S02]  /*56f0*/  SHF.R.S32.HI R23, RZ, 0x1f, R27 ;  /* 0x0000001fff177819 */ /* 0x010fe4000001141b */
[----:B------:R-:W-:Y:S02]  /*5700*/  IADD3 R13, R13, R22, RZ ;  /* 0x000000160d0d7210 */ /* 0x000fe40007ffe0ff */
[----:B------:R-:W-:Y:S02]  /*5710*/  IADD3.X R7, R19, UR10, RZ, P2, !PT ;  /* 0x0000000a13077c10 */ /* 0x000fe400097fe4ff */
[----:B------:R-:W3:Y:S01]  /*5720*/  LDG.E.64 R18, desc[UR12][R16.64+0x68] ;  /* 0x0000680c10127981 */ /* 0x000ee2000c1e1b00 */
[----:B------:R-:W-:Y:S01]  /*5730*/  IADD3 R22, P2, R6, UR18, RZ ;  /* 0x0000001206167c10 */ /* 0x000fe2000ff5e0ff */
[----:B--2---:R-:W-:-:S04]  /*5740*/  IMAD R15, R15, R27, RZ ;  /* 0x0000001b0f0f7224 */ /* 0x004fc800078e02ff */
[----:B------:R-:W-:Y:S02]  /*5750*/  IMAD R23, R14, R23, R15 ;  /* 0x000000170e177224 */ /* 0x000fe400078e020f */
[----:B------:R-:W-:Y:S02]  /*5760*/  IMAD.WIDE.U32 R14, R27, R14, R12 ;  /* 0x0000000e1b0e7225 */ /* 0x000fe400078e000c */
[----:B------:R-:W2:Y:S02]  /*5770*/  LDG.E.CONSTANT R27, desc[UR12][R6.64] ;  /* 0x0000000c061b7981 */ /* 0x000ea4000c1e9900 */
[----:B------:R-:W-:Y:S01]  /*5780*/  IMAD.IADD R15, R15, 0x1, R23 ;  /* 0x000000010f0f7824 */ /* 0x000fe200078e0217 */
[----:B------:R-:W-:Y:S01]  /*5790*/  IADD3.X R23, R7, UR10, RZ, P2, !PT ;  /* 0x0000000a07177c10 */ /* 0x000fe200097fe4ff */
[----:B------:R-:W-:Y:S01]  /*57a0*/  IMAD R21, R21, R29, RZ ;  /* 0x0000001d15157224 */ /* 0x000fe200078e02ff */
[----:B------:R-:W-:Y:S02]  /*57b0*/  SHF.R.S32.HI R13, RZ, 0x1f, R29 ;  /* 0x0000001fff0d7819 */ /* 0x000fe4000001141d */
[----:B------:R-:W-:-:S02]  /*57c0*/  IADD3 R12, P2, R22, UR18, RZ ;  /* 0x00000012160c7c10 */ /* 0x000fc4000ff5e0ff */
[----:B------:R-:W4:Y:S01]  /*57d0*/  LDG.E.CONSTANT R22, desc[UR12][R22.64] ;  /* 0x0000000c16167981 */ /* 0x000f22000c1e9900 */
[----:B------:R-:W-:-:S03]  /*57e0*/  IMAD R21, R20, R13, R21 ;  /* 0x0000000d14157224 */ /* 0x000fc600078e0215 */
[----:B------:R-:W4:Y:S01]  /*57f0*/  LDG.E.64 R6, desc[UR12][R16.64+0x70] ;  /* 0x0000700c10067981 */ /* 0x000f22000c1e1b00 */
[----:B------:R-:W-:Y:S01]  /*5800*/  IADD3.X R13, R23, UR10, RZ, P2, !PT ;  /* 0x0000000a170d7c10 */ /* 0x000fe200097fe4ff */
[----:B------:R-:W-:Y:S02]  /*5810*/  IMAD.WIDE.U32 R14, R29, R20, R14 ;  /* 0x000000141d0e7225 */ /* 0x000fe400078e000e */
[----:B------:R-:W5:Y:S04]  /*5820*/  LDG.E.64 R28, desc[UR12][R16.64+0x78] ;  /* 0x0000780c101c7981 */ /* 0x000f68000c1e1b00 */
[----:B------:R-:W5:Y:S01]  /*5830*/  LDG.E.CONSTANT R20, desc[UR12][R12.64] ;  /* 0x0000000c0c147981 */ /* 0x000f62000c1e9900 */
[----:B------:R-:W-:Y:S01]  /*5840*/  IMAD.IADD R15, R15, 0x1, R21 ;  /* 0x000000010f0f7824 */ /* 0x000fe200078e0215 */
[----:B------:R-:W-:-:S04]  /*5850*/  UIADD3 UR6, UP0, UR6, -0x10, URZ ;  /* 0xfffffff006067890 */ /* 0x000fc8000ff1e03f */
[----:B------:R-:W-:Y:S02]  /*5860*/  UIADD3.X UR7, UR7, -0x1, URZ, UP0, !UPT ;  /* 0xffffffff07077890 */ /* 0x000fe400087fe43f */
[----:B------:R-:W-:-:S04]  /*5870*/  UISETP.GT.U32.AND UP0, UPT, UR6, 0xc, UPT ;  /* 0x0000000c0600788c */ /* 0x000fc8000bf04070 */
[----:B------:R-:W-:-:S06]  /*5880*/  UISETP.GT.AND.EX UP0, UPT, UR7, URZ, UPT, UP0 ;  /* 0x0000003f0700728c */ /* 0x000fcc000bf04300 */
[----:B------:R-:W-:Y:S01]  /*5890*/  PLOP3.LUT P3, PT, PT, PT, UP0, 0x80, 0x0 ;  /* 0x000000000000781c */ /* 0x000fe20003f6f008 */
[----:B------:R-:W-:-:S04]  /*58a0*/  UIADD3 UR4, UP1, UR4, 0x10, URZ ;  /* 0x0000001004047890 */ /* 0x000fc8000ff3e03f */
[----:B------:R-:W-:Y:S01]  /*58b0*/  UIADD3.X UR5, URZ, UR5, URZ, UP1, !UPT ;  /* 0x000000053f057290 */ /* 0x000fe20008ffe43f */
[----:B--2---:R-:W-:Y:S01]  /*58c0*/  SHF.R.S32.HI R21, RZ, 0x1f, R27 ;  /* 0x0000001fff157819 */ /* 0x004fe2000001141b */
[----:B---3--:R-:W-:Y:S02]  /*58d0*/  IMAD R19, R19, R27, RZ ;  /* 0x0000001b13137224 */ /* 0x008fe400078e02ff */
[----:B------:R-:W-:-:S04]  /*58e0*/  IMAD.WIDE.U32 R14, R27, R18, R14 ;  /* 0x000000121b0e7225 */ /* 0x000fc800078e000e */
[----:B------:R-:W-:-:S05]  /*58f0*/  IMAD R19, R18, R21, R19 ;  /* 0x0000001512137224 */ /* 0x000fca00078e0213 */
[----:B------:R-:W-:Y:S01]  /*5900*/  IADD3 R15, R15, R19, RZ ;  /* 0x000000130f0f7210 */ /* 0x000fe20007ffe0ff */
[----:B----4-:R-:W-:Y:S01]  /*5910*/  IMAD R7, R7, R22, RZ ;  /* 0x0000001607077224 */ /* 0x010fe200078e02ff */
[----:B------:R-:W-:-:S05]  /*5920*/  SHF.R.S32.HI R19, RZ, 0x1f, R22 ;  /* 0x0000001fff137819 */ /* 0x000fca0000011416 */
[----:B------:R-:W-:Y:S02]  /*5930*/  IMAD R19, R6, R19, R7 ;  /* 0x0000001306137224 */ /* 0x000fe400078e0207 */
[----:B------:R-:W-:Y:S01]  /*5940*/  IMAD.WIDE.U32 R6, R22, R6, R14 ;  /* 0x0000000616067225 */ /* 0x000fe200078e000e */
[----:B-----5:R-:W-:-:S03]  /*5950*/  SHF.R.S32.HI R15, RZ, 0x1f, R20 ;  /* 0x0000001fff0f7819 */ /* 0x020fc60000011414 */
[----:B------:R-:W-:Y:S02]  /*5960*/  IMAD R14, R29, R20, RZ ;  /* 0x000000141d0e7224 */ /* 0x000fe400078e02ff */
[----:B------:R-:W-:Y:S02]  /*5970*/  IMAD.IADD R7, R7, 0x1, R19 ;  /* 0x0000000107077824 */ /* 0x000fe400078e0213 */
[----:B------:R-:W-:Y:S01]  /*5980*/  IMAD R15, R28, R15, R14 ;  /* 0x0000000f1c0f7224 */ /* 0x000fe200078e020e */
[----:B------:R-:W-:Y:S01]  /*5990*/  IADD3 R14, P2, R12, UR18, RZ ;  /* 0x000000120c0e7c10 */ /* 0x000fe2000ff5e0ff */
[----:B------:R-:W-:-:S04]  /*59a0*/  IMAD.WIDE.U32 R6, R20, R28, R6 ;  /* 0x0000001c14067225 */ /* 0x000fc800078e0006 */
[----:B------:R-:W-:Y:S01]  /*59b0*/  IMAD.IADD R7, R7, 0x1, R15 ;  /* 0x0000000107077824 */ /* 0x000fe200078e020f */
[----:B------:R-:W-:Y:S01]  /*59c0*/  IADD3.X R15, R13, UR10, RZ, P2, !PT ;  /* 0x0000000a0d0f7c10 */ /* 0x000fe200097fe4ff */
[----:B------:R-:W-:Y:S06]  /*59d0*/  @P3 BRA `(.L_x_2613) ;  /* 0xfffffff400903947 */ /* 0x000fec000383ffff */
.L_x_2612:
        /* <DEDUP_REMOVED lines=8> */
[----:B------:R-:W-:-:S04]  /*5a60*/  MOV R20, UR8 ;  /* 0x0000000800147c02 */ /* 0x000fc80008000f00 */
[----:B------:R-:W-:Y:S01]  /*5a70*/  IMAD.U32 R21, RZ, RZ, UR9 ;  /* 0x00000009ff157e24 */ /* 0x000fe2000f8e00ff */
[----:B------:R-:W-:-:S04]  /*5a80*/  IADD3 R16, P0, R14, UR18, RZ ;  /* 0x000000120e107c10 */ /* 0x000fc8000ff1e0ff */
[----:B------:R-:W3:Y:S01]  /*5a90*/  LDG.E.64 R18, desc[UR12][R20.64] ;  /* 0x0000000c14127981 */ /* 0x000ee2000c1e1b00 */
[----:B------:R-:W-:-:S03]  /*5aa0*/  IADD3.X R17, R15, UR10, RZ, P0, !PT ;  /* 0x0000000a0f117c10 */ /* 0x000fc600087fe4ff */
[----:B------:R-:W4:Y:S04]  /*5ab0*/  LDG.E.64 R12, desc[UR12][R20.64+0x8] ;  /* 0x0000080c140c7981 */ /* 0x000f28000c1e1b00 */
[----:B------:R-:W4:Y:S01]  /*5ac0*/  LDG.E.CONSTANT R27, desc[UR12][R16.64] ;  /* 0x0000000c101b7981 */ /* 0x000f22000c1e9900 */
[----:B0-----:R-:W-:-:S04]  /*5ad0*/  IADD3 R14, P0, R16, UR18, RZ ;  /* 0x00000012100e7c10 */ /* 0x001fc8000ff1e0ff */
[----:B------:R-:W-:-:S05]  /*5ae0*/  IADD3.X R15, R17, UR10, RZ, P0, !PT ;  /* 0x0000000a110f7c10 */ /* 0x000fca00087fe4ff */
[----:B------:R-:W5:Y:S04]  /*5af0*/  LDG.E.CONSTANT R23, desc[UR12][R14.64] ;  /* 0x0000000c0e177981 */ /* 0x000f68000c1e9900 */
[----:B------:R-:W5:Y:S01]  /*5b00*/  LDG.E.64 R16, desc[UR12][R20.64+0x10] ;  /* 0x0000100c14107981 */ /* 0x000f62000c1e1b00 */
[----:B--2---:R-:W-:Y:S01]  /*5b10*/  SHF.R.S32.HI R22, RZ, 0x1f, R29 ;  /* 0x0000001fff167819 */ /* 0x004fe2000001141d */
[----:B---3--:R-:W-:-:S04]  /*5b20*/  IMAD.WIDE.U32 R6, R29, R18, R6 ;  /* 0x000000121d067225 */ /* 0x008fc800078e0006 */
[----:B------:R-:W-:-:S04]  /*5b30*/  IMAD R29, R19, R29, RZ ;  /* 0x0000001d131d7224 */ /* 0x000fc800078e02ff */
[----:B------:R-:W-:Y:S01]  /*5b40*/  IMAD R29, R18, R22, R29 ;  /* 0x00000016121d7224 */ /* 0x000fe200078e021d */
[----:B------:R-:W-:Y:S01]  /*5b50*/  IADD3 R18, P0, R14, UR18, RZ ;  /* 0x000000120e127c10 */ /* 0x000fe2000ff1e0ff */
[----:B----4-:R-:W-:Y:S02]  /*5b60*/  IMAD R13, R13, R27, RZ ;  /* 0x0000001b0d0d7224 */ /* 0x010fe400078e02ff */
[----:B------:R-:W-:Y:S01]  /*5b70*/  IMAD.IADD R7, R7, 0x1, R29 ;  /* 0x0000000107077824 */ /* 0x000fe200078e021d */
[----:B------:R-:W-:Y:S02]  /*5b80*/  IADD3.X R19, R15, UR10, RZ, P0, !PT ;  /* 0x0000000a0f137c10 */ /* 0x000fe400087fe4ff */
[----:B------:R-:W-:Y:S01]  /*5b90*/  SHF.R.S32.HI R29, RZ, 0x1f, R27 ;  /* 0x0000001fff1d7819 */ /* 0x000fe2000001141b */
[----:B------:R-:W-:Y:S02]  /*5ba0*/  IMAD.WIDE.U32 R6, R27, R12, R6 ;  /* 0x0000000c1b067225 */ /* 0x000fe400078e0006 */
[----:B------:R-:W2:Y:S02]  /*5bb0*/  LDG.E.CONSTANT R15, desc[UR12][R18.64] ;  /* 0x0000000c120f7981 */ /* 0x000ea4000c1e9900 */
[----:B------:R-:W-:-:S02]  /*5bc0*/  IMAD R29, R12, R29, R13 ;  /* 0x0000001d0c1d7224 */ /* 0x000fc400078e020d */
[----:B------:R-:W3:Y:S01]  /*5bd0*/  LDG.E.64 R12, desc[UR12][R20.64+0x18] ;  /* 0x0000180c140c7981 */ /* 0x000ee2000c1e1b00 */
[----:B------:R-:W-:-:S04]  /*5be0*/  IADD3 R26, P0, R18, UR18, RZ ;  /* 0x00000012121a7c10 */ /* 0x000fc8000ff1e0ff */
[----:B------:R-:W-:Y:S01]  /*5bf0*/  IADD3.X R27, R19, UR10, RZ, P0, !PT ;  /* 0x0000000a131b7c10 */ /* 0x000fe200087fe4ff */
[----:B-----5:R-:W-:Y:S01]  /*5c00*/  IMAD R14, R17, R23, RZ ;  /* 0x00000017110e7224 */ /* 0x020fe200078e02ff */
[----:B------:R-:W4:Y:S04]  /*5c10*/  LDG.E.64 R18, desc[UR12][R20.64+0x20] ;  /* 0x0000200c14127981 */ /* 0x000f28000c1e1b00 */
[----:B------:R0:W5:Y:S01]  /*5c20*/  LDG.E.CONSTANT R17, desc[UR12][R26.64] ;  /* 0x0000000c1a117981 */ /* 0x000162000c1e9900 */
[----:B------:R-:W-:Y:S02]  /*5c30*/  IADD3 R7, R7, R29, RZ ;  /* 0x0000001d07077210 */ /* 0x000fe40007ffe0ff */
[----:B------:R-:W-:Y:S01]  /*5c40*/  SHF.R.S32.HI R29, RZ, 0x1f, R23 ;  /* 0x0000001fff1d7819 */ /* 0x000fe20000011417 */
[----:B------:R-:W-:Y:S01]  /*5c50*/  IMAD.WIDE.U32 R22, R23, R16, R6 ;  /* 0x0000001017167225 */ /* 0x000fe200078e0006 */
[----:B------:R-:W-:-:S03]  /*5c60*/  IADD3 R6, P0, R26, UR18, RZ ;  /* 0x000000121a067c10 */ /* 0x000fc6000ff1e0ff */
[----:B------:R-:W-:Y:S01]  /*5c70*/  IMAD R29, R16, R29, R14 ;  /* 0x0000001d101d7224 */ /* 0x000fe200078e020e */
[----:B------:R-:W-:-:S03]  /*5c80*/  IADD3.X R7, R27, UR10, RZ, P0, !PT ;  /* 0x0000000a1b077c10 */ /* 0x000fc600087fe4ff */
[----:B------:R-:W-:Y:S01]  /*5c90*/  IMAD.IADD R23, R23, 0x1, R29 ;  /* 0x0000000117177824 */ /* 0x000fe200078e021d */
[----:B0-----:R-:W-:-:S04]  /*5ca0*/  IADD3 R26, P0, R6, UR18, RZ ;  /* 0x00000012061a7c10 */ /* 0x001fc8000ff1e0ff */
[----:B------:R-:W-:Y:S02]  /*5cb0*/  IADD3.X R27, R7, UR10, RZ, P0, !PT ;  /* 0x0000000a071b7c10 */ /* 0x000fe400087fe4ff */
[----:B--2---:R-:W-:Y:S01]  /*5cc0*/  SHF.R.S32.HI R29, RZ, 0x1f, R15 ;  /* 0x0000001fff1d7819 */ /* 0x004fe2000001140f */
[----:B---3--:R-:W-:Y:S02]  /*5cd0*/  IMAD R13, R13, R15, RZ ;  /* 0x0000000f0d0d7224 */ /* 0x008fe400078e02ff */
[----:B------:R-:W-:Y:S02]  /*5ce0*/  IMAD.WIDE.U32 R14, R15, R12, R22 ;  /* 0x0000000c0f0e7225 */ /* 0x000fe400078e0016 */
[----:B------:R-:W2:Y:S02]  /*5cf0*/  LDG.E.64 R22, desc[UR12][R20.64+0x28] ;  /* 0x0000280c14167981 */ /* 0x000ea4000c1e1b00 */
[----:B------:R-:W-:Y:S02]  /*5d00*/  IMAD R13, R12, R29, R13 ;  /* 0x0000001d0c0d7224 */ /* 0x000fe400078e020d */
[----:B------:R-:W3:Y:S02]  /*5d10*/  LDG.E.CONSTANT R29, desc[UR12][R6.64] ;  /* 0x0000000c061d7981 */ /* 0x000ee4000c1e9900 */
[----:B------:R-:W-:Y:S01]  /*5d20*/  IMAD.IADD R15, R15, 0x1, R13 ;  /* 0x000000010f0f7824 */ /* 0x000fe200078e020d */
[----:B-----5:R-:W-:Y:S01]  /*5d30*/  SHF.R.S32.HI R13, RZ, 0x1f, R17 ;  /* 0x0000001fff0d7819 */ /* 0x020fe20000011411 */
[----:B----4-:R-:W-:Y:S01]  /*5d40*/  IMAD R16, R19, R17, RZ ;  /* 0x0000001113107224 */ /* 0x010fe200078e02ff */
[----:B------:R-:W-:Y:S01]  /*5d50*/  IADD3 R12, P0, R26, UR18, RZ ;  /* 0x000000121a0c7c10 */ /* 0x000fe2000ff1e0ff */
[----:B------:R-:W4:Y:S02]  /*5d60*/  LDG.E.CONSTANT R19, desc[UR12][R26.64] ;  /* 0x0000000c1a137981 */ /* 0x000f24000c1e9900 */
[----:B------:R-:W-:-:S02]  /*5d70*/  IMAD R16, R18, R13, R16 ;  /* 0x0000000d12107224 */ /* 0x000fc400078e0210 */
[----:B------:R-:W5:Y:S01]  /*5d80*/  LDG.E.64 R6, desc[UR12][R20.64+0x30] ;  /* 0x0000300c14067981 */ /* 0x000f62000c1e1b00 */
[----:B------:R-:W-:Y:S01]  /*5d90*/  IADD3.X R13, R27, UR10, RZ, P0, !PT ;  /* 0x0000000a1b0d7c10 */ /* 0x000fe200087fe4ff */
[----:B------:R-:W-:-:S04]  /*5da0*/  IMAD.WIDE.U32 R14, R17, R18, R14 ;  /* 0x00000012110e7225 */ /* 0x000fc800078e000e */
[----:B------:R-:W5:Y:S04]  /*5db0*/  LDG.E.CONSTANT R17, desc[UR12][R12.64] ;  /* 0x0000000c0c117981 */ /* 0x000f68000c1e9900 */
[----:B------:R-:W5:Y:S01]  /*5dc0*/  LDG.E.64 R20, desc[UR12][R20.64+0x38] ;  /* 0x0000380c14147981 */ /* 0x000f62000c1e1b00 */
[----:B------:R-:W-:Y:S01]  /*5dd0*/  IADD3 R15, R15, R16, RZ ;  /* 0x000000100f0f7210 */ /* 0x000fe20007ffe0ff */
[----:B------:R-:W-:Y:S01]  /*5de0*/  UIADD3 UR6, UP1, UR6, -0x8, URZ ;  /* 0xfffffff806067890 */ /* 0x000fe2000ff3e03f */
[----:B------:R-:W-:Y:S01]  /*5df0*/  PLOP3.LUT P0, PT, PT, PT, PT, 0x8, 0x0 ;  /* 0x000000000000781c */ /* 0x000fe20003f0e170 */
[----:B------:R-:W-:Y:S02]  /*5e00*/  UIADD3 UR4, UP0, UR4, 0x8, URZ ;  /* 0x0000000804047890 */ /* 0x000fe4000ff1e03f */
[----:B------:R-:W-:-:S02]  /*5e10*/  UIADD3.X UR7, UR7, -0x1, URZ, UP1, !UPT ;  /* 0xffffffff07077890 */ /* 0x000fc40008ffe43f */
[----:B------:R-:W-:Y:S01]  /*5e20*/  UIADD3.X UR5, URZ, UR5, URZ, UP0, !UPT ;  /* 0x000000053f057290 */ /* 0x000fe200087fe43f */
[----:B---3--:R-:W-:Y:S01]  /*5e30*/  SHF.R.S32.HI R16, RZ, 0x1f, R29 ;  /* 0x0000001fff107819 */ /* 0x008fe2000001141d */
[----:B--2---:R-:W-:Y:S02]  /*5e40*/  IMAD R23, R23, R29, RZ ;  /* 0x0000001d17177224 */ /* 0x004fe400078e02ff */
[----:B------:R-:W-:-:S04]  /*5e50*/  IMAD.WIDE.U32 R14, R29, R22, R14 ;  /* 0x000000161d0e7225 */ /* 0x000fc800078e000e */
[----:B------:R-:W-:-:S04]  /*5e60*/  IMAD R23, R22, R16, R23 ;  /* 0x0000001016177224 */ /* 0x000fc800078e0217 */
[----:B------:R-:W-:Y:S01]  /*5e70*/  IMAD.IADD R15, R15, 0x1, R23 ;  /* 0x000000010f0f7824 */ /* 0x000fe200078e0217 */
[----:B----4-:R-:W-:Y:S01]  /*5e80*/  SHF.R.S32.HI R23, RZ, 0x1f, R19 ;  /* 0x0000001fff177819 */ /* 0x010fe20000011413 */
[----:B-----5:R-:W-:-:S04]  /*5e90*/  IMAD R7, R7, R19, RZ ;  /* 0x0000001307077224 */ /* 0x020fc800078e02ff */
[----:B------:R-:W-:Y:S02]  /*5ea0*/  IMAD R23, R6, R23, R7 ;  /* 0x0000001706177224 */ /* 0x000fe400078e0207 */
[----:B------:R-:W-:Y:S01]  /*5eb0*/  IMAD.WIDE.U32 R6, R19, R6, R14 ;  /* 0x0000000613067225 */ /* 0x000fe200078e000e */
[----:B------:R-:W-:-:S03]  /*5ec0*/  SHF.R.S32.HI R15, RZ, 0x1f, R17 ;  /* 0x0000001fff0f7819 */ /* 0x000fc60000011411 */
[----:B------:R-:W-:Y:S02]  /*5ed0*/  IMAD R14, R21, R17, RZ ;  /* 0x00000011150e7224 */ /* 0x000fe400078e02ff */
[----:B------:R-:W-:Y:S02]  /*5ee0*/  IMAD.IADD R7, R7, 0x1, R23 ;  /* 0x0000000107077824 */ /* 0x000fe400078e0217 */
[----:B------:R-:W-:Y:S02]  /*5ef0*/  IMAD R15, R20, R15, R14 ;  /* 0x0000000f140f7224 */ /* 0x000fe400078e020e */
[----:B------:R-:W-:Y:S01]  /*5f00*/  IMAD.WIDE.U32 R6, R17, R20, R6 ;  /* 0x0000001411067225 */ /* 0x000fe200078e0006 */
[----:B------:R-:W-:-:S04]  /*5f10*/  IADD3 R14, P2, R12, UR18, RZ ;  /* 0x000000120c0e7c10 */ /* 0x000fc8000ff5e0ff */
[----:B------:R-:W-:Y:S02]  /*5f20*/  IADD3 R7, R7, R15, RZ ;  /* 0x0000000f07077210 */ /* 0x000fe40007ffe0ff */
[----:B------:R-:W-:-:S07]  /*5f30*/  IADD3.X R15, R13, UR10, RZ, P2, !PT ;  /* 0x0000000a0d0f7c10 */ /* 0x000fce00097fe4ff */
.L_x_2614:
[----:B------:R-:W-:-:S04]  /*5f40*/  ISETP.NE.U32.AND P2, PT, RZ, UR6, PT ;  /* 0x00000006ff007c0c */ /* 0x000fc8000bf45070 */
[----:B------:R-:W-:-:S13]  /*5f50*/  ISETP.NE.OR.EX P0, PT, RZ, UR7, P0, P2 ;  /* 0x00000007ff007c0c */ /* 0x000fda0008705720 */
[----:B------:R-:W-:Y:S05]  /*5f60*/  @!P0 BRA `(.L_x_2610) ;  /* 0x0000000000bc8947 */ /* 0x000fea0003800000 */
.L_x_2611:
[----:B------:R-:W-:Y:S01]  /*5f70*/  ULEA UR8, UP0, UR4, UR22, 0x3 ;  /* 0x0000001604087291 */ /* 0x000fe2000f80183f */
[----:B------:R0:W2:Y:S03]  /*5f80*/  LDG.E.CONSTANT R29, desc[UR12][R14.64] ;  /* 0x0000000c0e1d7981 */ /* 0x0000a6000c1e9900 */
[----:B------:R-:W-:Y:S02]  /*5f90*/  ULEA.HI.X UR9, UR4, UR23, UR5, 0x3, UP0 ;  /* 0x0000001704097291 */ /* 0x000fe400080f1c05 */
[----:B------:R-:W-:-:S04]  /*5fa0*/  IMAD.U32 R12, RZ, RZ, UR8 ;  /* 0x00000008ff0c7e24 */ /* 0x000fc8000f8e00ff */
[----:B------:R-:W-:-:S05]  /*5fb0*/  IMAD.U32 R13, RZ, RZ, UR9 ;  /* 0x00000009ff0d7e24 */ /* 0x000fca000f8e00ff */
[----:B------:R-:W3:Y:S01]  /*5fc0*/  LDG.E.64 R20, desc[UR12][R12.64] ;  /* 0x0000000c0c147981 */ /* 0x000ee2000c1e1b00 */
[----:B------:R-:W-:-:S03]  /*5fd0*/  IADD3 R16, P0, R14, UR18, RZ ;  /* 0x000000120e107c10 */ /* 0x000fc6000ff1e0ff */
[----:B------:R-:W4:Y:S01]  /*5fe0*/  LDG.E.64 R18, desc[UR12][R12.64+0x8] ;  /* 0x0000080c0c127981 */ /* 0x000f22000c1e1b00 */
[----:B------:R-:W-:Y:S02]  /*5ff0*/  IADD3.X R17, R15, UR10, RZ, P0, !PT ;  /* 0x0000000a0f117c10 */ /* 0x000fe400087fe4ff */
[----:B------:R-:W-:-:S03]  /*6000*/  IADD3 R22, P0, R16, UR18, RZ ;  /* 0x0000001210167c10 */ /* 0x000fc6000ff1e0ff */
[----:B------:R-:W4:Y:S01]  /*6010*/  LDG.E.CONSTANT R27, desc[UR12][R16.64] ;  /* 0x0000000c101b7981 */ /* 0x000f22000c1e9900 */
[----:B------:R-:W-:Y:S02]  /*6020*/  IADD3.X R23, R17, UR10, RZ, P0, !PT ;  /* 0x0000000a11177c10 */ /* 0x000fe400087fe4ff */
[----:B0-----:R-:W-:-:S03]  /*6030*/  IADD3 R14, P0, R22, UR18, RZ ;  /* 0x00000012160e7c10 */ /* 0x001fc6000ff1e0ff */
[----:B------:R0:W5:Y:S01]  /*6040*/  LDG.E.CONSTANT R26, desc[UR12][R22.64] ;  /* 0x0000000c161a7981 */ /* 0x000162000c1e9900 */
[----:B------:R-:W-:-:S03]  /*6050*/  IADD3.X R15, R23, UR10, RZ, P0, !PT ;  /* 0x0000000a170f7c10 */ /* 0x000fc600087fe4ff */
[----:B------:R-:W5:Y:S01]  /*6060*/  LDG.E.64 R16, desc[UR12][R12.64+0x10] ;  /* 0x0000100c0c107981 */ /* 0x000f62000c1e1b00 */
[----:B--2---:R-:W-:Y:S01]  /*6070*/  SHF.R.S32.HI R28, RZ, 0x1f, R29 ;  /* 0x0000001fff1c7819 */ /* 0x004fe2000001141d */
[----:B---3--:R-:W-:-:S04]  /*6080*/  IMAD.WIDE.U32 R6, R20, R29, R6 ;  /* 0x0000001d14067225 */ /* 0x008fc800078e0006 */
[----:B------:R-:W-:-:S04]  /*6090*/  IMAD R29, R21, R29, RZ ;  /* 0x0000001d151d7224 */ /* 0x000fc800078e02ff */
[----:B------:R-:W-:Y:S02]  /*60a0*/  IMAD R28, R20, R28, R29 ;  /* 0x0000001c141c7224 */ /* 0x000fe400078e021d */
[----:B------:R1:W2:Y:S04]  /*60b0*/  LDG.E.CONSTANT R29, desc[UR12][R14.64] ;  /* 0x0000000c0e1d7981 */ /* 0x0002a8000c1e9900 */
[----:B------:R2:W3:Y:S01]  /*60c0*/  LDG.E.64 R20, desc[UR12][R12.64+0x18] ;  /* 0x0000180c0c147981 */ /* 0x0004e2000c1e1b00 */
[----:B------:R-:W-:Y:S01]  /*60d0*/  IADD3 R7, R7, R28, RZ ;  /* 0x0000001c07077210 */ /* 0x000fe20007ffe0ff */
[-C--:B----4-:R-:W-:Y:S01]  /*60e0*/  IMAD R19, R19, R27.reuse, RZ ;  /* 0x0000001b13137224 */ /* 0x090fe200078e02ff */
[----:B0-----:R-:W-:Y:S01]  /*60f0*/  SHF.R.S32.HI R22, RZ, 0x1f, R27 ;  /* 0x0000001fff167819 */ /* 0x001fe2000001141b */
[----:B------:R-:W-:Y:S01]  /*6100*/  UIADD3 UR6, UP0, UR6, -0x4, URZ ;  /* 0xfffffffc06067890 */ /* 0x000fe2000ff1e03f */
[----:B------:R-:W-:-:S03]  /*6110*/  IMAD.WIDE.U32 R6, R18, R27, R6 ;  /* 0x0000001b12067225 */ /* 0x000fc600078e0006 */
[----:B------:R-:W-:Y:S01]  /*6120*/  UIADD3.X UR7, UR7, -0x1, URZ, UP0, !UPT ;  /* 0xffffffff07077890 */ /* 0x000fe200087fe43f */
[----:B------:R-:W-:Y:S01]  /*6130*/  IMAD R19, R18, R22, R19 ;  /* 0x0000001612137224 */ /* 0x000fe200078e0213 */
[----:B------:R-:W-:Y:S01]  /*6140*/  ISETP.NE.U32.AND P0, PT, RZ, UR6, PT ;  /* 0x00000006ff007c0c */ /* 0x000fe2000bf05070 */
[----:B-----5:R-:W-:Y:S01]  /*6150*/  IMAD R17, R17, R26, RZ ;  /* 0x0000001a11117224 */ /* 0x020fe200078e02ff */
[----:B------:R-:W-:Y:S01]  /*6160*/  SHF.R.S32.HI R18, RZ, 0x1f, R26 ;  /* 0x0000001fff127819 */ /* 0x000fe2000001141a */
[----:B------:R-:W-:Y:S01]  /*6170*/  IMAD.IADD R7, R7, 0x1, R19 ;  /* 0x0000000107077824 */ /* 0x000fe200078e0213 */
[----:B------:R-:W-:-:S03]  /*6180*/  ISETP.NE.AND.EX P0, PT, RZ, UR7, PT, P0 ;  /* 0x00000007ff007c0c */ /* 0x000fc6000bf05300 */
[C---:B------:R-:W-:Y:S02]  /*6190*/  IMAD R17, R16.reuse, R18, R17 ;  /* 0x0000001210117224 */ /* 0x040fe400078e0211 */
[----:B------:R-:W-:Y:S01]  /*61a0*/  IMAD.WIDE.U32 R6, R16, R26, R6 ;  /* 0x0000001a10067225 */ /* 0x000fe200078e0006 */
[----:B------:R-:W-:Y:S01]  /*61b0*/  UIADD3 UR4, UP0, UR4, 0x4, URZ ;  /* 0x0000000404047890 */ /* 0x000fe2000ff1e03f */
[----:B-1----:R-:W-:Y:S02]  /*61c0*/  IADD3 R14, P2, R14, UR18, RZ ;  /* 0x000000120e0e7c10 */ /* 0x002fe4000ff5e0ff */
[----:B------:R-:W-:Y:S01]  /*61d0*/  IMAD.IADD R7, R7, 0x1, R17 ;  /* 0x0000000107077824 */ /* 0x000fe200078e0211 */
[----:B------:R-:W-:Y:S01]  /*61e0*/  UIADD3.X UR5, URZ, UR5, URZ, UP0, !UPT ;  /* 0x000000053f057290 */ /* 0x000fe200087fe43f */
[----:B------:R-:W-:Y:S02]  /*61f0*/  IADD3.X R15, R15, UR10, RZ, P2, !PT ;  /* 0x0000000a0f0f7c10 */ /* 0x000fe400097fe4ff */
[----:B--2---:R-:W-:Y:S01]  /*6200*/  SHF.R.S32.HI R12, RZ, 0x1f, R29 ;  /* 0x0000001fff0c7819 */ /* 0x004fe2000001141d */
[----:B---3--:R-:W-:-:S02]  /*6210*/  IMAD R13, R21, R29, RZ ;  /* 0x0000001d150d7224 */ /* 0x008fc400078e02ff */
[----:B------:R-:W-:-:S04]  /*6220*/  IMAD.WIDE.U32 R6, R20, R29, R6 ;  /* 0x0000001d14067225 */ /* 0x000fc800078e0006 */
[----:B------:R-:W-:-:S05]  /*6230*/  IMAD R13, R20, R12, R13 ;  /* 0x0000000c140d7224 */ /* 0x000fca00078e020d */
[----:B------:R-:W-:Y:S01]  /*6240*/  IADD3 R7, R7, R13, RZ ;  /* 0x0000000d07077210 */ /* 0x000fe20007ffe0ff */
[----:B------:R-:W-:Y:S06]  /*6250*/  @P0 BRA `(.L_x_2611) ;  /* 0xfffffffc00440947 */ /* 0x000fec000383ffff */
.L_x_2610:
[----:B------:R-:W-:-:S04]  /*6260*/  ISETP.NE.U32.AND P0, PT, RZ, UR11, PT ;  /* 0x0000000bff007c0c */ /* 0x000fc8000bf05070 */
[----:B------:R-:W-:-:S13]  /*6270*/  ISETP.NE.AND.EX P0, PT, RZ, RZ, PT, P0 ;  /* 0x000000ffff00720c */ /* 0x000fda0003f05300 */
[----:B------:R-:W-:Y:S05]  /*6280*/  @!P0 BRA `(.L_x_2609) ;  /* 0x0000000000e08947 */ /* 0x000fea0003800000 */
[----:B------:R-:W-:Y:S01]  /*6290*/  UIMAD UR7, UR5, UR16, URZ ;  /* 0x00000010050772a4 */ /* 0x000fe2000f8e023f */
[----:B------:R-:W-:Y:S01]  /*62a0*/  IMAD.U32 R15, RZ, RZ, UR4 ;  /* 0x00000004ff0f7e24 */ /* 0x000fe2000f8e00ff */
[----:B------:R-:W-:Y:S01]  /*62b0*/  ULDC.64 UR8, c[0x0][0x230] ;  /* 0x00008c0000087ab9 */ /* 0x000fe20000000a00 */
[----:B------:R-:W-:Y:S01]  /*62c0*/  IMAD.MOV.U32 R8, RZ, RZ, R10 ;  /* 0x000000ffff087224 */ /* 0x000fe200078e000a */
[----:B------:R-:W-:Y:S02]  /*62d0*/  ULEA UR6, UP0, UR4, UR8, 0x3 ;  /* 0x0000000804067291 */ /* 0x000fe4000f80183f */
[----:B------:R-:W-:Y:S01]  /*62e0*/  UIMAD UR8, UR4, UR17, UR7 ;  /* 0x00000011040872a4 */ /* 0x000fe2000f8e0207 */
[----:B------:R-:W-:Y:S01]  /*62f0*/  IMAD.WIDE.U32 R14, R15, UR16, R8 ;  /* 0x000000100f0e7c25 */ /* 0x000fe2000f8e0008 */
[----:B------:R-:W-:Y:S01]  /*6300*/  ULDC.64 UR18, c[0x0][0x218] ;  /* 0x0000860000127ab9 */ /* 0x000fe20000000a00 */
[----:B------:R-:W-:Y:S02]  /*6310*/  ULEA.HI.X UR5, UR4, UR9, UR5, 0x3, UP0 ;  /* 0x0000000904057291 */ /* 0x000fe400080f1c05 */
[----:B------:R-:W-:Y:S01]  /*6320*/  IMAD.U32 R12, RZ, RZ, UR6 ;  /* 0x00000006ff0c7e24 */ /* 0x000fe2000f8e00ff */
[----:B------:R-:W-:-:S02]  /*6330*/  IADD3 R13, R15, UR8, RZ ;  /* 0x000000080f0d7c10 */ /* 0x000fc4000fffe0ff */
        /* <DEDUP_REMOVED lines=11> */
[----:B------:R-:W-:-:S05]  /*63f0*/  IMAD R15, R14, R19, R15 ;  /* 0x000000130e0f7224 */ /* 0x000fca00078e020f */
[----:B------:R-:W-:Y:S01]  /*6400*/  IADD3 R7, R7, R15, RZ ;  /* 0x0000000f07077210 */ /* 0x000fe20007ffe0ff */
[----:B------:R-:W-:Y:S06]  /*6410*/  @!P0 BRA `(.L_x_2609) ;  /* 0x00000000007c8947 */ /* 0x000fec0003800000 */
[----:B------:R-:W-:Y:S01]  /*6420*/  ULDC.64 UR6, c[0x0][0x238] ;  /* 0x00008e0000067ab9 */ /* 0x000fe20000000a00 */
[----:B------:R-:W-:Y:S01]  /*6430*/  UISETP.NE.U32.AND UP0, UPT, UR11, 0x2, UPT ;  /* 0x000000020b00788c */ /* 0x000fe2000bf05070 */
[----:B------:R-:W-:Y:S01]  /*6440*/  MOV R17, UR16 ;  /* 0x0000001000117c02 */ /* 0x000fe20008000f00 */
[----:B------:R-:W-:Y:S02]  /*6450*/  UIMAD.WIDE.U32 UR4, UR4, UR16, UR6 ;  /* 0x00000010040472a5 */ /* 0x000fe4000f8e0006 */
[----:B------:R-:W-:-:S04]  /*6460*/  UISETP.NE.AND.EX UP0, UPT, URZ, URZ, UPT, UP0 ;  /* 0x0000003f3f00728c */ /* 0x000fc8000bf05300 */
[----:B------:R-:W-:Y:S01]  /*6470*/  IMAD.U32 R11, RZ, RZ, UR5 ;  /* 0x00000005ff0b7e24 */ /* 0x000fe2000f8e00ff */
[----:B------:R-:W-:Y:S01]  /*6480*/  IADD3 R8, P2, R10, UR4, RZ ;  /* 0x000000040a087c10 */ /* 0x000fe2000ff5e0ff */
[----:B------:R-:W-:Y:S01]  /*6490*/  IMAD.U32 R10, RZ, RZ, UR4 ;  /* 0x00000004ff0a7e24 */ /* 0x000fe2000f8e00ff */
[----:B------:R-:W-:Y:S01]  /*64a0*/  PLOP3.LUT P0, PT, PT, PT, UP0, 0x80, 0x0 ;  /* 0x000000000000781c */ /* 0x000fe20003f0f008 */
[----:B------:R-:W-:Y:S01]  /*64b0*/  IMAD.U32 R10, RZ, RZ, UR17 ;  /* 0x00000011ff0a7e24 */ /* 0x000fe2000f8e00ff */
[----:B------:R-:W-:Y:S02]  /*64c0*/  IADD3.X R11, R9, UR8, R11, P2, !PT ;  /* 0x00000008090b7c10 */ /* 0x000fe400097fe40b */
[----:B------:R-:W-:-:S04]  /*64d0*/  LEA R14, P2, R8, UR18, 0x2 ;  /* 0x00000012080e7c11 */ /* 0x000fc8000f8410ff */
[----:B------:R-:W-:Y:S01]  /*64e0*/  LEA.HI.X R15, R8, UR19, R11, 0x2, P2 ;  /* 0x00000013080f7c11 */ /* 0x000fe200090f140b */
[----:B------:R-:W-:Y:S01]  /*64f0*/  IMAD.U32 R11, RZ, RZ, UR16 ;  /* 0x00000010ff0b7e24 */ /* 0x000fe2000f8e00ff */
[----:B------:R-:W2:Y:S03]  /*6500*/  LDG.E.64 R8, desc[UR12][R12.64+0x8] ;  /* 0x0000080c0c087981 */ /* 0x000ea6000c1e1b00 */
[----:B------:R-:W-:Y:S01]  /*6510*/  @P0 LEA R16, P2, R17, R14, 0x2 ;  /* 0x0000000e11100211 */ /* 0x000fe200078410ff */
[----:B------:R-:W3:Y:S03]  /*6520*/  LDG.E.CONSTANT R19, desc[UR12][R14.64] ;  /* 0x0000000c0e137981 */ /* 0x000ee6000c1e9900 */
[----:B------:R-:W-:Y:S02]  /*6530*/  @P0 LEA.HI.X R17, R11, R15, R10, 0x2, P2 ;  /* 0x0000000f0b110211 */ /* 0x000fe400010f140a */
[----:B------:R-:W4:Y:S04]  /*6540*/  @P0 LDG.E.64 R10, desc[UR12][R12.64+0x10] ;  /* 0x0000100c0c0a0981 */ /* 0x000f28000c1e1b00 */
[----:B------:R-:W4:Y:S01]  /*6550*/  @P0 LDG.E.CONSTANT R17, desc[UR12][R16.64] ;  /* 0x0000000c10110981 */ /* 0x000f22000c1e9900 */
        /* <DEDUP_REMOVED lines=9> */
[----:B------:R-:W-:Y:S02]  /*65f0*/  @P0 IMAD.IADD R7, R11, 0x1, R9 ;  /* 0x000000010b070824 */ /* 0x000fe400078e0209 */
[----:B------:R-:W-:-:S07]  /*6600*/  @P0 IMAD.MOV.U32 R6, RZ, RZ, R10 ;  /* 0x000000ffff060224 */ /* 0x000fce00078e000a */
.L_x_2609:
[----:B------:R-:W-:Y:S05]  /*6610*/  BSYNC B0 ;  /* 0x0000000000007941 */ /* 0x000fea0003800000 */
.L_x_2587:
[----:B-----5:R-:W0:Y:S01]  /*6620*/  @!P1 LDC.64 R8, c[0x0][0x248] ;  /* 0x00009200ff089b82 */ /* 0x020e220000000a00 */
[----:B------:R-:W-:Y:S01]  /*6630*/  MOV R11, UR14 ;  /* 0x0000000e000b7c02 */ /* 0x000fe20008000f00 */
[----:B------:R-:W-:Y:S01]  /*6640*/  ULDC UR4, c[0x0][0x210] ;  /* 0x0000840000047ab9 */ /* 0x000fe20000000800 */
[----:B------:R-:W-:Y:S01]  /*6650*/  BSSY B0, `(.L_x_2615) ;  /* 0x0000014000007945 */ /* 0x000fe20003800000 */
[----:B------:R-:W-:Y:S02]  /*6660*/  UIMAD UR4, UR14, -0x200, UR4 ;  /* 0xfffffe000e0478a4 */ /* 0x000fe4000f8e0204 */
[----:B------:R-:W-:Y:S02]  /*6670*/  @!P1 IMAD R11, R11, 0x200, R0 ;  /* 0x000002000b0b9824 */ /* 0x000fe400078e0200 */
[----:B------:R-:W-:-:S05]  /*6680*/  @!P1 VIADD R0, R0, 0x80 ;  /* 0x0000008000009836 */ /* 0x000fca0000000000 */
[----:B------:R-:W-:Y:S01]  /*6690*/  ISETP.GE.AND P0, PT, R0, UR4, PT ;  /* 0x0000000400007c0c */ /* 0x000fe2000bf06270 */
[----:B0-----:R-:W-:-:S05]  /*66a0*/  @!P1 IMAD.WIDE.U32 R8, R11, 0x8, R8 ;  /* 0x000000080b089825 */ /* 0x001fca00078e0008 */
[----:B------:R0:W-:Y:S07]  /*66b0*/  @!P1 STG.E.64 desc[UR12][R8.64], R24 ;  /* 0x0000001808009986 */ /* 0x0001ee000c101b0c */
[----:B------:R-:W-:Y:S05]  /*66c0*/  @P0 BRA `(.L_x_2616) ;  /* 0x0000000000300947 */ /* 0x000fea0003800000 */
[----:B------:R-:W-:Y:S01]  /*66d0*/  MOV R11, UR14 ;  /* 0x0000000e000b7c02 */ /* 0x000fe20008000f00 */
[----:B0-----:R-:W0:Y:S01]  /*66e0*/  LDC.64 R8, c[0x0][0x248] ;  /* 0x00009200ff087b82 */ /* 0x001e220000000a00 */
[----:B------:R-:W-:-:S03]  /*66f0*/  MOV R13, UR14 ;  /* 0x0000000e000d7c02 */ /* 0x000fc60008000f00 */
[----:B------:R-:W-:Y:S02]  /*6700*/  IMAD R11, R11, 0x200, R0 ;  /* 0x000002000b0b7824 */ /* 0x000fe400078e0200 */
[----:B------:R-:W-:-:S05]  /*6710*/  VIADD R0, R0, 0x80 ;  /* 0x0000008000007836 */ /* 0x000fca0000000000 */
[----:B------:R-:W-:-:S13]  /*6720*/  ISETP.GE.AND P0, PT, R0, UR4, PT ;  /* 0x0000000400007c0c */ /* 0x000fda000bf06270 */
[----:B------:R-:W-:Y:S02]  /*6730*/  @!P0 IMAD R13, R13, 0x200, R0 ;  /* 0x000002000d0d8824 */ /* 0x000fe400078e0200 */
[----:B0-----:R-:W-:-:S04]  /*6740*/  IMAD.WIDE.U32 R10, R11, 0x8, R8 ;  /* 0x000000080b0a7825 */ /* 0x001fc800078e0008 */
[----:B------:R-:W-:Y:S01]  /*6750*/  @!P0 IMAD.WIDE.U32 R8, R13, 0x8, R8 ;  /* 0x000000080d088825 */ /* 0x000fe200078e0008 */
[----:B------:R1:W-:Y:S03]  /*6760*/  STG.E.64 desc[UR12][R10.64], R2 ;  /* 0x000000020a007986 */ /* 0x0003e6000c101b0c */
[----:B------:R-:W-:Y:S01]  /*6770*/  @!P0 VIADD R0, R0, 0x80 ;  /* 0x0000008000008836 */ /* 0x000fe20000000000 */
[----:B------:R1:W-:Y:S06]  /*6780*/  @!P0 STG.E.64 desc[UR12][R8.64], R4 ;  /* 0x0000000408008986 */ /* 0x0003ec000c101b0c */
.L_x_2616:
[----:B------:R-:W-:Y:S05]  /*6790*/  BSYNC B0 ;  /* 0x0000000000007941 */ /* 0x000fea0003800000 */
.L_x_2615:
[----:B------:R-:W-:-:S13]  /*67a0*/  ISETP.GE.AND P0, PT, R0, UR4, PT ;  /* 0x0000000400007c0c */ /* 0x000fda000bf06270 */
[----:B------:R-:W-:Y:S05]  /*67b0*/  @P0 EXIT ;  /* 0x000000000000094d */ /* 0x000fea0003800000 */
[----:B-1----:R-:W1:Y:S01]  /*67c0*/  LDC.64 R2, c[0x0][0x248] ;  /* 0x00009200ff027b82 */ /* 0x002e620000000a00 */
[----:B------:R-:W-:-:S05]  /*67d0*/  MOV R5, UR14 ;  /* 0x0000000e00057c02 */ /* 0x000fca0008000f00 */
[----:B------:R-:W-:-:S04]  /*67e0*/  IMAD R5, R5, 0x200, R0 ;  /* 0x0000020005057824 */ /* 0x000fc800078e0200 */
[----:B-1----:R-:W-:-:S05]  /*67f0*/  IMAD.WIDE.U32 R2, R5, 0x8, R2 ;  /* 0x0000000805027825 */ /* 0x002fca00078e0002 */
[----:B------:R-:W-:Y:S01]  /*6800*/  STG.E.64 desc[UR12][R2.64], R6 ;  /* 0x0000000602007986 */ /* 0x000fe2000c101b0c */
[----:B------:R-:W-:Y:S05]  /*6810*/  EXIT ;  /* 0x000000000000794d */ /* 0x000fea0003800000 */
.L_x_2617:
        /* <DEDUP_REMOVED lines=14> */
.L_x_3959:


//--------------------- .text._ZN2at6native29vectorized_elementwise_kernelILi2EZZNS0_61_GLOBAL__N__ae8afa13_23_FlattenIndicesKernel_cu_75b981de_308221_flatten_indices_implINS2_18CUDAKernelLauncherEiLl0EEENS_6TensorERKS5_N3c108ArrayRefIlEEENKUlvE0_clEvEUllE_St5arrayIPcLm2EEEEviT0_T1_ --------------------------
	.section	.text._ZN2at6native29vectorized_elementwise_kernelILi2EZZNS0_61_GLOBAL__N__ae8afa13_23_FlattenIndicesKernel_cu_75b981de_308221_flatten_indices_implINS2_18CUDAKernelLauncherEiLl0EEENS_6TensorERKS5_N3c108ArrayRefIlEEENKUlvE0_clEvEUllE_St5arrayIPcLm2EEEEviT0_T1_,"ax",@progbits
	.align	128
        .global         _ZN2at6native29vectorized_elementwise_kernelILi2EZZNS0_61_GLOBAL__N__ae8afa13_23_FlattenIndicesKernel_cu_75b981de_308221_flatten_indices_implINS2_18CUDAKernelLauncherEiLl0EEENS_6TensorERKS5_N3c108ArrayRefIlEEENKUlvE0_clEvEUllE_St5arrayIPcLm2EEEEviT0_T1_
        .type           _ZN2at6native29vectorized_elementwise_kernelILi2EZZNS0_61_GLOBAL__N__ae8afa13_23_FlattenIndicesKernel_cu_75b981de_308221_flatten_indices_implINS2_18CUDAKernelLauncherEiLl0EEENS_6TensorERKS5_N3c108ArrayRefIlEEENKUlvE0_clEvEUllE_St5arrayIPcLm2EEEEviT0_T1_,@function
        .size           _ZN2at6native29vectorized_elementwise_kernelILi2EZZNS0_61_GLOBAL__N__ae8afa13_23_FlattenIndicesKernel_cu_75b981de_308221_flatten_indices_implINS2_18CUDAKernelLauncherEiLl0EEENS_6TensorERKS5_N3c108ArrayRefIlEEENKUlvE0_clEvEUllE_St5arrayIPcLm2EEEEviT0_T1_,(.L_x_3960 - _ZN2at6native29vectorized_elementwise_kernelILi2EZZNS0_61_GLOBAL__N__ae8afa13_23_FlattenIndicesKernel_cu_75b981de_308221_flatten_indices_implINS2_18CUDAKernelLauncherEiLl0EEENS_6TensorERKS5_N3c108ArrayRefIlEEENKUlvE0_clEvEUllE_St5arrayIPcLm2EEEEviT0_T1_)
        .other          _ZN2at6native29vectorized_elementwise_kernelILi2EZZNS0_61_GLOBAL__N__ae8afa13_23_FlattenIndicesKernel_cu_75b981de_308221_flatten_indices_implINS2_18CUDAKernelLauncherEiLl0EEENS_6TensorERKS5_N3c108ArrayRefIlEEENKUlvE0_clEvEUllE_St5arrayIPcLm2EEEEviT0_T1_,@"STO_CUDA_ENTRY STV_DEFAULT"
_ZN2at6native29vectorized_elementwise_kernelILi2EZZNS0_61_GLOBAL__N__ae8afa13_23_FlattenIndicesKernel_cu_75b981de_308221_flatten_indices_implINS2_18CUDAKernelLauncherEiLl0EEENS_6TensorERKS5_N3c108ArrayRefIlEEENKUlvE0_clEvEUllE_St5arrayIPcLm2EEEEviT0_T1_:
.text._ZN2at6native29vectorized_elementwise_kernelILi2EZZNS0_61_GLOBAL__N__ae8afa13_23_FlattenIndicesKernel_cu_75b981de_308221_flatten_indices_implINS2_18CUDAKernelLauncherEiLl0EEENS_6TensorERKS5_N3c108ArrayRefIlEEENKUlvE0_clEvEUllE_St5arrayIPcLm2EEEEviT0_T1_:
[----:B------:R-:W-:Y:S08]  /*0000*/  LDC R1, c[0x0][0x28] ;  /* 0x00000a00ff017b82 */ /* 0x000ff00000000800 */
[----:B------:R-:W0:Y:S01]  /*0010*/  S2UR UR8, SR_CTAID.X ;  /* 0x00000000000879c3 */ /* 0x000e220000002500 */
[----:B------:R-:W-:Y:S01]  /*0020*/  ULDC UR4, c[0x0][0x210] ;  /* 0x0000840000047ab9 */ /* 0x000fe20000000800 */
[----:B------:R-:W-:Y:S01]  /*0030*/  ULDC.64 UR6, c[0x0][0x208] ;  /* 0x0000820000067ab9 */ /* 0x000fe20000000a00 */
[----:B0-----:R-:W-:-:S04]  /*0040*/  USHF.L.U32 UR8, UR8, 0xa, URZ ;  /* 0x0000000a08087899 */ /* 0x001fc8000800063f */
[----:B------:R-:W-:-:S04]  /*0050*/  UIADD3 UR4, -UR8, UR4, URZ ;  /* 0x0000000408047290 */ /* 0x000fc8000fffe13f */
[----:B------:R-:W-:-:S06]  /*0060*/  UISETP.GE.U32.AND UP0, UPT, UR4, 0x400, UPT ;  /* 0x000004000400788c */ /* 0x000fcc000bf06070 */
[----:B------:R-:W-:-:S13]  /*0070*/  PLOP3.LUT P0, PT, PT, PT, UP0, 0x80, 0x0 ;  /* 0x000000000000781c */ /* 0x000fda0003f0f008 */
[----:B------:R-:W-:Y:S05]  /*0080*/  @!P0 BRA `(.L_x_2618) ;  /* 0x000000bc00fc8947 */ /* 0x000fea0003800000 */
[----:B------:R-:W0:Y:S01]  /*0090*/  LDC.64 R26, c[0x0][0x228] ;  /* 0x00008a00ff1a7b82 */ /* 0x000e220000000a00 */
[----:B------:R-:W1:Y:S01]  /*00a0*/  S2R R4, SR_TID.X ;  /* 0x0000000000047919 */ /* 0x000e620000002100 */
[----:B------:R-:W-:Y:S01]  /*00b0*/  HFMA2.MMA R0, -RZ, RZ, 0, 0 ;  /* 0x00000000ff007435 */ /* 0x000fe200000001ff */
[----:B------:R-:W-:Y:S02]  /*00c0*/  CS2R R8, SRZ ;  /* 0x0000000000087805 */ /* 0x000fe4000001ff00 */
[----:B------:R-:W-:Y:S01]  /*00d0*/  CS2R R6, SRZ ;  /* 0x0000000000067805 */ /* 0x000fe2000001ff00 */
[----:B------:R-:W-:Y:S01]  /*00e0*/  IMAD.MOV.U32 R24, RZ, RZ, RZ ;  /* 0x000000ffff187224 */ /* 0x000fe200078e00ff */
[----:B------:R-:W-:Y:S01]  /*00f0*/  CS2R R2, SRZ ;  /* 0x0000000000027805 */ /* 0x000fe2000001ff00 */
[----:B------:R-:W-:Y:S01]  /*0100*/  IMAD.MOV.U32 R35, RZ, RZ, RZ ;  /* 0x000000ffff237224 */ /* 0x000fe200078e00ff */
[----:B------:R-:W-:Y:S01]  /*0110*/  CS2R R16, SRZ ;  /* 0x0000000000107805 */ /* 0x000fe2000001ff00 */
[----:B------:R-:W-:Y:S01]  /*0120*/  IMAD.MOV.U32 R5, RZ, RZ, RZ ;  /* 0x000000ffff057224 */ /* 0x000fe200078e00ff */
[----:B------:R-:W-:-:S02]  /*0130*/  CS2R R22, SRZ ;  /* 0x0000000000167805 */ /* 0x000fc4000001ff00 */
[----:B------:R-:W-:Y:S02]  /*0140*/  CS2R R20, SRZ ;  /* 0x0000000000147805 */ /* 0x000fe4000001ff00 */
[----:B0-----:R-:W-:-:S04]  /*0150*/  ISETP.GE.U32.AND P0, PT, R26, 0x1, PT ;  /* 0x000000011a00780c */ /* 0x001fc80003f06070 */
[----:B------:R-:W-:-:S13]  /*0160*/  ISETP.GE.AND.EX P0, PT, R27, RZ, PT, P0 ;  /* 0x000000ff1b00720c */ /* 0x000fda0003f06300 */
[----:B-1----:R-:W-:Y:S05]  /*0170*/  @!P0 BRA `(.L_x_2619) ;  /* 0x000000bc00688947 */ /* 0x002fea0003800000 */
[----:B------:R-:W-:Y:S01]  /*0180*/  ULDC.64 UR4, c[0x0][0x250] ;  /* 0x0000940000047ab9 */ /* 0x000fe20000000a00 */
[----:B------:R-:W-:Y:S01]  /*0190*/  IADD3 R0, P0, R26, -0x1, RZ ;  /* 0xffffffff1a007810 */ /* 0x000fe20007f1e0ff */
[----:B------:R-:W-:Y:S01]  /*01a0*/  UIMAD.WIDE UR4, UR8, 0x8, UR4 ;  /* 0x00000008080478a5 */ /* 0x000fe2000f8e0204 */
[----:B------:R-:W-:-:S05]  /*01b0*/  ULDC.64 UR10, c[0x0][0x238] ;  /* 0x00008e00000a7ab9 */ /* 0x000fca0000000a00 */
[----:B------:R-:W-:Y:S02]  /*01c0*/  IMAD.U32 R2, RZ, RZ, UR4 ;  /* 0x00000004ff027e24 */ /* 0x000fe4000f8e00ff */
[----:B------:R-:W-:Y:S02]  /*01d0*/  IMAD.U32 R3, RZ, RZ, UR5 ;  /* 0x00000005ff037e24 */ /* 0x000fe4000f8e00ff */
[----:B------:R-:W-:-:S05]  /*01e0*/  IMAD.WIDE.U32 R2, R4, 0x10, R2 ;  /* 0x0000001004027825 */ /* 0x000fca00078e0002 */
[----:B------:R0:W5:Y:S04]  /*01f0*/  LDG.E.128 R28, desc[UR6][R2.64] ;  /* 0x00000006021c7981 */ /* 0x000168000c1e1d00 */
[----:B------:R0:W5:Y:S04]  /*0200*/  LDG.E.128 R16, desc[UR6][R2.64+0x800] ;  /* 0x0008000602107981 */ /* 0x000168000c1e1d00 */
[----:B------:R0:W5:Y:S04]  /*0210*/  LDG.E.128 R12, desc[UR6][R2.64+0x1000] ;  /* 0x00100006020c7981 */ /* 0x000168000c1e1d00 */
[----:B------:R0:W5:Y:S01]  /*0220*/  LDG.E.128 R8, desc[UR6][R2.64+0x1800] ;  /* 0x0018000602087981 */ /* 0x000162000c1e1d00 */
[----:B------:R-:W-:Y:S01]  /*0230*/  ISETP.GE.U32.AND P1, PT, R0, 0x3, PT ;  /* 0x000000030000780c */ /* 0x000fe20003f26070 */
[----:B------:R-:W-:Y:S01]  /*0240*/  UMOV UR4, URZ ;  /* 0x0000003f00047c82 */ /* 0x000fe20008000000 */
[----:B------:R-:W-:Y:S01]  /*0250*/  IADD3.X R0, R27, -0x1, RZ, P0, !PT ;  /* 0xffffffff1b007810 */ /* 0x000fe200007fe4ff */
[----:B------:R-:W-:Y:S01]  /*0260*/  UMOV UR5, URZ ;  /* 0x0000003f00057c82 */ /* 0x000fe20008000000 */
[----:B------:R-:W-:-:S02]  /*0270*/  LOP3.LUT R25, R26, 0x3, RZ, 0xc0, !PT ;  /* 0x000000031a197812 */ /* 0x000fc400078ec0ff */
[----:B------:R-:W-:Y:S02]  /*0280*/  CS2R R20, SRZ ;  /* 0x0000000000147805 */ /* 0x000fe4000001ff00 */
[----:B------:R-:W-:-:S13]  /*0290*/  ISETP.GE.U32.AND.EX P1, PT, R0, RZ, PT, P1 ;  /* 0x000000ff0000720c */ /* 0x000fda0003f26110 */
[----:B0-----:R-:W-:Y:S05]  /*02a0*/  @!P1 BRA `(.L_x_2620) ;  /* 0x0000001000f89947 */ /* 0x001fea0003800000 */
[----:B------:R-:W-:Y:S01]  /*02b0*/  IADD3 R2, P2, -R25, R26, RZ ;  /* 0x0000001a19027210 */ /* 0x000fe20007f5e1ff */
[----:B------:R-:W-:Y:S01]  /*02c0*/  ULDC.64 UR4, c[0x0][0x220] ;  /* 0x0000880000047ab9 */ /* 0x000fe20000000a00 */
[----:B------:R-:W-:Y:S01]  /*02d0*/  UIMAD.WIDE.U32 UR14, UR10, 0x4, URZ ;  /* 0x000000040a0e78a5 */ /* 0x000fe2000f8e003f */
        /* <DEDUP_REMOVED lines=22> */
.L_x_2623:
[----:B------:R-:W-:Y:S01]  /*0440*/  ULEA UR12, UP0, UR4, UR16, 0x3 ;  /* 0x00000010040c7291 */ /* 0x000fe2000f80183f */
[----:B------:R-:W-:-:S03]  /*0450*/  IMAD.MOV.U32 R7, RZ, RZ, R35 ;  /* 0x000000ffff077224 */ /* 0x000fc600078e0023 */
[----:B------:R-:W-:Y:S02]  /*0460*/  ULEA.HI.X UR13, UR4, UR17, UR5, 0x3, UP0 ;  /* 0x00000011040d7291 */ /* 0x000fe400080f1c05 */
[----:B------:R-:W-:Y:S01]  /*0470*/  MOV R22, UR12 ;  /* 0x0000000c00167c02 */ /* 0x000fe20008000f00 */
[----:B------:R-:W2:Y:S03]  /*0480*/  LDG.E.CONSTANT R45, desc[UR6][R6.64] ;  /* 0x00000006062d7981 */ /* 0x000ea6000c1e9900 */
[----:B------:R-:W-:-:S05]  /*0490*/  IMAD.U32 R23, RZ, RZ, UR13 ;  /* 0x0000000dff177e24 */ /* 0x000fca000f8e00ff */
[----:B------:R-:W3:Y:S01]  /*04a0*/  LDG.E.64 R36, desc[UR6][R22.64] ;  /* 0x0000000616247981 */ /* 0x000ee2000c1e1b00 */
[----:B------:R-:W-:-:S03]  /*04b0*/  IADD3 R48, P2, R6, UR14, RZ ;  /* 0x0000000e06307c10 */ /* 0x000fc6000ff5e0ff */
[----:B------:R-:W4:Y:S01]  /*04c0*/  LDG.E.64 R6, desc[UR6][R22.64+0x8] ;  /* 0x0000080616067981 */ /* 0x000f22000c1e1b00 */
[----:B------:R-:W-:-:S03]  /*04d0*/  IADD3.X R49, R35, UR9, RZ, P2, !PT ;  /* 0x0000000923317c10 */ /* 0x000fc600097fe4ff */
[----:B------:R-:W5:Y:S04]  /*04e0*/  LDG.E.64 R34, desc[UR6][R22.64+0x10] ;  /* 0x0000100616227981 */ /* 0x000f68000c1e1b00 */
[----:B------:R-:W4:Y:S01]  /*04f0*/  LDG.E.CONSTANT R41, desc[UR6][R48.64] ;  /* 0x0000000630297981 */ /* 0x000f22000c1e9900 */
[----:B------:R-:W-:-:S03]  /*0500*/  IADD3 R46, P2, R48, UR14, RZ ;  /* 0x0000000e302e7c10 */ /* 0x000fc6000ff5e0ff */
[----:B------:R-:W5:Y:S01]  /*0510*/  LDG.E.64 R38, desc[UR6][R22.64+0x18] ;  /* 0x0000180616267981 */ /* 0x000f62000c1e1b00 */
[----:B------:R-:W-:-:S05]  /*0520*/  IADD3.X R47, R49, UR9, RZ, P2, !PT ;  /* 0x00000009312f7c10 */ /* 0x000fca00097fe4ff */
[----:B------:R4:W5:Y:S01]  /*0530*/  LDG.E.CONSTANT R3, desc[UR6][R46.64] ;  /* 0x000000062e037981 */ /* 0x000962000c1e9900 */
[----:B------:R-:W-:-:S04]  /*0540*/  IADD3 R32, P2, R46, UR14, RZ ;  /* 0x0000000e2e207c10 */ /* 0x000fc8000ff5e0ff */
[----:B------:R-:W-:-:S05]  /*0550*/  IADD3.X R33, R47, UR9, RZ, P2, !PT ;  /* 0x000000092f217c10 */ /* 0x000fca00097fe4ff */
[----:B------:R-:W5:Y:S01]  /*0560*/  LDG.E.CONSTANT R5, desc[UR6][R32.64] ;  /* 0x0000000620057981 */ /* 0x000f62000c1e9900 */
[----:B------:R-:W-:Y:S02]  /*0570*/  IADD3 R42, P2, R32, UR14, RZ ;  /* 0x0000000e202a7c10 */ /* 0x000fe4000ff5e0ff */
[----:B--2---:R-:W-:Y:S01]  /*0580*/  SHF.R.S32.HI R43, RZ, 0x1f, R45 ;  /* 0x0000001fff2b7819 */ /* 0x004fe2000001142d */
[----:B---3--:R-:W-:-:S04]  /*0590*/  IMAD R24, R37, R45, RZ ;  /* 0x0000002d25187224 */ /* 0x008fc800078e02ff */
[----:B------:R-:W-:Y:S01]  /*05a0*/  IMAD R37, R36, R43, R24 ;  /* 0x0000002b24257224 */ /* 0x000fe200078e0218 */
[----:B------:R-:W-:Y:S01]  /*05b0*/  IADD3.X R43, R33, UR9, RZ, P2, !PT ;  /* 0x00000009212b7c10 */ /* 0x000fe200097fe4ff */
[----:B------:R-:W-:Y:S01]  /*05c0*/  IMAD.WIDE.U32 R20, R45, R36, R20 ;  /* 0x000000242d147225 */ /* 0x000fe200078e0014 */
[----:B------:R-:W2:Y:S01]  /*05d0*/  LDG.E.64 R32, desc[UR6][R22.64+0x20] ;  /* 0x0000200616207981 */ /* 0x000ea2000c1e1b00 */
[----:B------:R-:W-:-:S03]  /*05e0*/  IADD3 R36, P2, R42, UR14, RZ ;  /* 0x0000000e2a247c10 */ /* 0x000fc6000ff5e0ff */
[----:B------:R0:W3:Y:S01]  /*05f0*/  LDG.E.CONSTANT R45, desc[UR6][R42.64] ;  /* 0x000000062a2d7981 */ /* 0x0000e2000c1e9900 */
[----:B----4-:R-:W-:Y:S01]  /*0600*/  SHF.R.S32.HI R47, RZ, 0x1f, R41 ;  /* 0x0000001fff2f7819 */ /* 0x010fe20000011429 */
[----:B------:R-:W-:Y:S01]  /*0610*/  IMAD.IADD R21, R21, 0x1, R37 ;  /* 0x0000000115157824 */ /* 0x000fe200078e0225 */
[----:B------:R-:W-:Y:S01]  /*0620*/  IADD3.X R37, R43, UR9, RZ, P2, !PT ;  /* 0x000000092b257c10 */ /* 0x000fe200097fe4ff */
[----:B------:R-:W-:-:S04]  /*0630*/  IMAD R7, R7, R41, RZ ;  /* 0x0000002907077224 */ /* 0x000fc800078e02ff */
[----:B------:R-:W-:Y:S01]  /*0640*/  IMAD R47, R6, R47, R7 ;  /* 0x0000002f062f7224 */ /* 0x000fe200078e0207 */
[----:B------:R1:W4:Y:S01]  /*0650*/  LDG.E.CONSTANT R49, desc[UR6][R36.64] ;  /* 0x0000000624317981 */ /* 0x000322000c1e9900 */
[----:B------:R-:W-:-:S03]  /*0660*/  IMAD.WIDE.U32 R6, R41, R6, R20 ;  /* 0x0000000629067225 */ /* 0x000fc600078e0014 */
[----:B------:R-:W4:Y:S01]  /*0670*/  LDG.E.64 R20, desc[UR6][R22.64+0x28] ;  /* 0x0000280616147981 */ /* 0x000f22000c1e1b00 */
[----:B------:R-:W-:Y:S02]  /*0680*/  IADD3 R40, P2, R36, UR14, RZ ;  /* 0x0000000e24287c10 */ /* 0x000fe4000ff5e0ff */
[----:B------:R-:W-:Y:S01]  /*0690*/  IADD3 R7, R7, R47, RZ ;  /* 0x0000002f07077210 */ /* 0x000fe20007ffe0ff */
[----:B-----5:R-:W-:Y:S01]  /*06a0*/  IMAD R24, R35, R3, RZ ;  /* 0x0000000323187224 */ /* 0x020fe200078e02ff */
[----:B------:R-:W-:Y:S02]  /*06b0*/  IADD3.X R41, R37, UR9, RZ, P2, !PT ;  /* 0x0000000925297c10 */ /* 0x000fe400097fe4ff */
[----:B0-----:R-:W-:Y:S01]  /*06c0*/  SHF.R.S32.HI R43, RZ, 0x1f, R3 ;  /* 0x0000001fff2b7819 */ /* 0x001fe20000011403 */
[----:B------:R-:W-:Y:S02]  /*06d0*/  IMAD.WIDE.U32 R6, R3, R34, R6 ;  /* 0x0000002203067225 */ /* 0x000fe400078e0006 */
[----:B------:R3:W5:Y:S02]  /*06e0*/  LDG.E.CONSTANT R3, desc[UR6][R40.64] ;  /* 0x0000000628037981 */ /* 0x000764000c1e9900 */
[----:B------:R-:W-:-:S02]  /*06f0*/  IMAD R43, R34, R43, R24 ;  /* 0x0000002b222b7224 */ /* 0x000fc400078e0218 */
[----:B------:R-:W5:Y:S01]  /*0700*/  LDG.E.64 R34, desc[UR6][R22.64+0x30] ;  /* 0x0000300616227981 */ /* 0x000f62000c1e1b00 */
[----:B-1----:R-:W-:Y:S01]  /*0710*/  IADD3 R36, P2, R40, UR14, RZ ;  /* 0x0000000e28247c10 */ /* 0x002fe2000ff5e0ff */
[----:B------:R-:W-:Y:S01]  /*0720*/  IMAD.IADD R7, R7, 0x1, R43 ;  /* 0x0000000107077824 */ /* 0x000fe200078e022b */
[----:B------:R-:W-:Y:S01]  /*0730*/  SHF.R.S32.HI R43, RZ, 0x1f, R5 ;  /* 0x0000001fff2b7819 */ /* 0x000fe20000011405 */
[----:B------:R-:W-:Y:S01]  /*0740*/  IMAD R24, R39, R5, RZ ;  /* 0x0000000527187224 */ /* 0x000fe200078e02ff */
[----:B------:R-:W-:Y:S01]  /*0750*/  IADD3.X R37, R41, UR9, RZ, P2, !PT ;  /* 0x0000000929257c10 */ /* 0x000fe200097fe4ff */
[----:B------:R-:W-:-:S04]  /*0760*/  IMAD.WIDE.U32 R6, R5, R38, R6 ;  /* 0x0000002605067225 */ /* 0x000fc800078e0006 */
[----:B------:R-:W-:Y:S01]  /*0770*/  IMAD R43, R38, R43, R24 ;  /* 0x0000002b262b7224 */ /* 0x000fe200078e0218 */
[----:B------:R0:W5:Y:S04]  /*0780*/  LDG.E.CONSTANT R5, desc[UR6][R36.64] ;  /* 0x0000000624057981 */ /* 0x000168000c1e9900 */
[----:B------:R-:W5:Y:S01]  /*0790*/  LDG.E.64 R38, desc[UR6][R22.64+0x38] ;  /* 0x0000380616267981 */ /* 0x000f62000c1e1b00 */
[----:B------:R-:W-:Y:S01]  /*07a0*/  IMAD.IADD R7, R7, 0x1, R43 ;  /* 0x0000000107077824 */ /* 0x000fe200078e022b */
[----:B---3--:R-:W-:Y:S01]  /*07b0*/  SHF.R.S32.HI R41, RZ, 0x1f, R45 ;  /* 0x0000001fff297819 */ /* 0x008fe2000001142d */
[----:B--2---:R-:W-:-:S04]  /*07c0*/  IMAD R24, R33, R45, RZ ;  /* 0x0000002d21187224 */ /* 0x004fc800078e02ff */
[----:B------:R-:W-:Y:S02]  /*07d0*/  IMAD R41, R32, R41, R24 ;  /* 0x0000002920297224 */ /* 0x000fe400078e0218 */
[----:B------:R-:W-:Y:S01]  /*07e0*/  IMAD.WIDE.U32 R32, R45, R32, R6 ;  /* 0x000000202d207225 */ /* 0x000fe200078e0006 */
[----:B------:R-:W-:-:S04]  /*07f0*/  IADD3 R6, P2, R36, UR14, RZ ;  /* 0x0000000e24067c10 */ /* 0x000fc8000ff5e0ff */
[----:B------:R-:W-:Y:S01]  /*0800*/  IADD3.X R7, R37, UR9, RZ, P2, !PT ;  /* 0x0000000925077c10 */ /* 0x000fe200097fe4ff */
[----:B----4-:R-:W-:Y:S01]  /*0810*/  IMAD R21, R21, R49, RZ ;  /* 0x0000003115157224 */ /* 0x010fe200078e02ff */
[----:B0-----:R-:W-:Y:S01]  /*0820*/  SHF.R.S32.HI R37, RZ, 0x1f, R49 ;  /* 0x0000001fff257819 */ /* 0x001fe20000011431 */
[----:B------:R-:W-:Y:S01]  /*0830*/  IMAD.IADD R33, R33, 0x1, R41 ;  /* 0x0000000121217824 */ /* 0x000fe200078e0229 */
[----:B------:R-:W-:Y:S01]  /*0840*/  IADD3 R44, P2, R6, UR14, RZ ;  /* 0x0000000e062c7c10 */ /* 0x000fe2000ff5e0ff */
[----:B------:R0:W2:Y:S02]  /*0850*/  LDG.E.CONSTANT R43, desc[UR6][R6.64] ;  /* 0x00000006062b7981 */ /* 0x0000a4000c1e9900 */
[----:B------:R-:W-:Y:S02]  /*0860*/  IMAD R37, R20, R37, R21 ;  /* 0x0000002514257224 */ /* 0x000fe400078e0215 */
[----:B------:R-:W-:Y:S02]  /*0870*/  IMAD.WIDE.U32 R32, R49, R20, R32 ;  /* 0x0000001431207225 */ /* 0x000fe400078e0020 */
[----:B------:R-:W3:Y:S01]  /*0880*/  LDG.E.64 R20, desc[UR6][R22.64+0x40] ;  /* 0x0000400616147981 */ /* 0x000ee2000c1e1b00 */
[----:B------:R-:W-:-:S02]  /*0890*/  IADD3.X R45, R7, UR9, RZ, P2, !PT ;  /* 0x00000009072d7c10 */ /* 0x000fc400097fe4ff */
[----:B------:R-:W-:Y:S02]  /*08a0*/  IADD3 R33, R33, R37, RZ ;  /* 0x0000002521217210 */ /* 0x000fe40007ffe0ff */
[----:B------:R-:W4:Y:S04]  /*08b0*/  LDG.E.64 R36, desc[UR6][R22.64+0x48] ;  /* 0x0000480616247981 */ /* 0x000f28000c1e1b00 */
[----:B------:R1:W4:Y:S01]  /*08c0*/  LDG.E.CONSTANT R47, desc[UR6][R44.64] ;  /* 0x000000062c2f7981 */ /* 0x000322000c1e9900 */
[----:B------:R-:W-:Y:S01]  /*08d0*/  IADD3 R40, P2, R44, UR14, RZ ;  /* 0x0000000e2c287c10 */ /* 0x000fe2000ff5e0ff */
[----:B-----5:R-:W-:Y:S01]  /*08e0*/  IMAD R35, R35, R3, RZ ;  /* 0x0000000323237224 */ /* 0x020fe200078e02ff */
[----:B0-----:R-:W-:Y:S02]  /*08f0*/  SHF.R.S32.HI R7, RZ, 0x1f, R3 ;  /* 0x0000001fff077819 */ /* 0x001fe40000011403 */
[----:B------:R-:W-:-:S03]  /*0900*/  IADD3.X R41, R45, UR9, RZ, P2, !PT ;  /* 0x000000092d297c10 */ /* 0x000fc600097fe4ff */
[----:B------:R-:W-:Y:S02]  /*0910*/  IMAD R35, R34, R7, R35 ;  /* 0x0000000722237224 */ /* 0x000fe400078e0223 */
[----:B------:R-:W-:Y:S02]  /*0920*/  IMAD.WIDE.U32 R6, R3, R34, R32 ;  /* 0x0000002203067225 */ /* 0x000fe400078e0020 */
[----:B------:R2:W5:Y:S04]  /*0930*/  LDG.E.CONSTANT R3, desc[UR6][R40.64] ;  /* 0x0000000628037981 */ /* 0x000568000c1e9900 */
[----:B------:R-:W5:Y:S01]  /*0940*/  LDG.E.64 R32, desc[UR6][R22.64+0x50] ;  /* 0x0000500616207981 */ /* 0x000f62000c1e1b00 */
[----:B------:R-:W-:Y:S01]  /*0950*/  IADD3 R34, P2, R40, UR14, RZ ;  /* 0x0000000e28227c10 */ /* 0x000fe2000ff5e0ff */
[----:B------:R-:W-:Y:S01]  /*0960*/  IMAD.IADD R7, R7, 0x1, R35 ;  /* 0x0000000107077824 */ /* 0x000fe200078e0223 */
[----:B-1----:R-:W-:Y:S01]  /*0970*/  SHF.R.S32.HI R45, RZ, 0x1f, R5 ;  /* 0x0000001fff2d7819 */ /* 0x002fe20000011405 */
[----:B------:R-:W-:Y:S01]  /*0980*/  IMAD R24, R39, R5, RZ ;  /* 0x0000000527187224 */ /* 0x000fe200078e02ff */
[----:B------:R-:W-:Y:S01]  /*0990*/  IADD3.X R35, R41, UR9, RZ, P2, !PT ;  /* 0x0000000929237c10 */ /* 0x000fe200097fe4ff */
[----:B------:R-:W-:-:S04]  /*09a0*/  IMAD.WIDE.U32 R6, R5, R38, R6 ;  /* 0x0000002605067225 */ /* 0x000fc800078e0006 */
[----:B------:R-:W-:Y:S01]  /*09b0*/  IMAD R45, R38, R45, R24 ;  /* 0x0000002d262d7224 */ /* 0x000fe200078e0218 */
[----:B------:R0:W5:Y:S04]  /*09c0*/  LDG.E.CONSTANT R5, desc[UR6][R34.64] ;  /* 0x0000000622057981 */ /* 0x000168000c1e9900 */
[----:B------:R-:W5:Y:S01]  /*09d0*/  LDG.E.64 R38, desc[UR6][R22.64+0x58] ;  /* 0x0000580616267981 */ /* 0x000f62000c1e1b00 */
[----:B------:R-:W-:Y:S01]  /*09e0*/  IMAD.IADD R7, R7, 0x1, R45 ;  /* 0x0000000107077824 */ /* 0x000fe200078e022d */
[----:B--2---:R-:W-:Y:S01]  /*09f0*/  SHF.R.S32.HI R41, RZ, 0x1f, R43 ;  /* 0x0000001fff297819 */ /* 0x004fe2000001142b */
[----:B---3--:R-:W-:-:S04]  /*0a00*/  IMAD R21, R21, R43, RZ ;  /* 0x0000002b15157224 */ /* 0x008fc800078e02ff */
[----:B------:R-:W-:Y:S02]  /*0a10*/  IMAD R41, R20, R41, R21 ;  /* 0x0000002914297224 */ /* 0x000fe400078e0215 */
[----:B------:R-:W-:Y:S01]  /*0a20*/  IMAD.WIDE.U32 R20, R43, R20, R6 ;  /* 0x000000142b147225 */ /* 0x000fe200078e0006 */
[----:B------:R-:W-:Y:S02]  /*0a30*/  IADD3 R6, P2, R34, UR14, RZ ;  /* 0x0000000e22067c10 */ /* 0x000fe4000ff5e0ff */
[----:B----4-:R-:W-:Y:S01]  /*0a40*/  SHF.R.S32.HI R7, RZ, 0x1f, R47 ;  /* 0x0000001fff077819 */ /* 0x010fe2000001142f */
[----:B------:R-:W-:Y:S02]  /*0a50*/  IMAD R24, R37, R47, RZ ;  /* 0x0000002f25187224 */ /* 0x000fe400078e02ff */
[----:B------:R-:W-:Y:S02]  /*0a60*/  IMAD.IADD R21, R21, 0x1, R41 ;  /* 0x0000000115157824 */ /* 0x000fe400078e0229 */
[----:B------:R-:W-:Y:S01]  /*0a70*/  IMAD R37, R36, R7, R24 ;  /* 0x0000000724257224 */ /* 0x000fe200078e0218 */
[----:B------:R-:W-:Y:S01]  /*0a80*/  IADD3.X R7, R35, UR9, RZ, P2, !PT ;  /* 0x0000000923077c10 */ /* 0x000fe200097fe4ff */
[----:B------:R-:W-:Y:S01]  /*0a90*/  IMAD.WIDE.U32 R20, R47, R36, R20 ;  /* 0x000000242f147225 */ /* 0x000fe200078e0014 */
[----:B0-----:R-:W-:-:S03]  /*0aa0*/  IADD3 R34, P2, R6, UR14, RZ ;  /* 0x0000000e06227c10 */ /* 0x001fc6000ff5e0ff */
[----:B------:R0:W2:Y:S01]  /*0ab0*/  LDG.E.CONSTANT R41, desc[UR6][R6.64] ;  /* 0x0000000606297981 */ /* 0x0000a2000c1e9900 */
[----:B------:R-:W-:-:S03]  /*0ac0*/  IADD3 R21, R21, R37, RZ ;  /* 0x0000002515157210 */ /* 0x000fc60007ffe0ff */
[----:B------:R-:W3:Y:S01]  /*0ad0*/  LDG.E.64 R36, desc[UR6][R22.64+0x60] ;  /* 0x0000600616247981 */ /* 0x000ee2000c1e1b00 */
[----:B-----5:R-:W-:Y:S01]  /*0ae0*/  SHF.R.S32.HI R43, RZ, 0x1f, R3 ;  /* 0x0000001fff2b7819 */ /* 0x020fe20000011403 */
[----:B------:R-:W-:Y:S01]  /*0af0*/  IMAD R33, R33, R3, RZ ;  /* 0x0000000321217224 */ /* 0x000fe200078e02ff */
[----:B------:R-:W-:-:S03]  /*0b00*/  IADD3.X R35, R7, UR9, RZ, P2, !PT ;  /* 0x0000000907237c10 */ /* 0x000fc600097fe4ff */
[----:B------:R-:W-:Y:S01]  /*0b10*/  IMAD R43, R32, R43, R33 ;  /* 0x0000002b202b7224 */ /* 0x000fe200078e0221 */
[----:B------:R-:W-:Y:S01]  /*0b20*/  IADD3 R44, P2, R34, UR14, RZ ;  /* 0x0000000e222c7c10 */ /* 0x000fe2000ff5e0ff */
[----:B------:R1:W4:Y:S01]  /*0b30*/  LDG.E.CONSTANT R24, desc[UR6][R34.64] ;  /* 0x0000000622187981 */ /* 0x000322000c1e9900 */
[----:B------:R-:W-:-:S03]  /*0b40*/  IMAD.WIDE.U32 R32, R3, R32, R20 ;  /* 0x0000002003207225 */ /* 0x000fc600078e0014 */
[----:B------:R-:W5:Y:S01]  /*0b50*/  LDG.E.64 R20, desc[UR6][R22.64+0x68] ;  /* 0x0000680616147981 */ /* 0x000f62000c1e1b00 */
[----:B------:R-:W-:Y:S01]  /*0b60*/  IADD3.X R45, R35, UR9, RZ, P2, !PT ;  /* 0x00000009232d7c10 */ /* 0x000fe200097fe4ff */
[----:B------:R-:W-:Y:S01]  /*0b70*/  IMAD.IADD R33, R33, 0x1, R43 ;  /* 0x0000000121217824 */ /* 0x000fe200078e022b */
[----:B0-----:R-:W-:Y:S01]  /*0b80*/  IADD3 R6, P2, R44, UR14, RZ ;  /* 0x0000000e2c067c10 */ /* 0x001fe2000ff5e0ff */
[----:B------:R-:W5:Y:S04]  /*0b90*/  LDG.E.64 R42, desc[UR6][R22.64+0x70] ;  /* 0x00007006162a7981 */ /* 0x000f68000c1e1b00 */
[----:B------:R-:W5:Y:S01]  /*0ba0*/  LDG.E.CONSTANT R3, desc[UR6][R44.64] ;  /* 0x000000062c037981 */ /* 0x000f62000c1e9900 */
[----:B------:R-:W-:Y:S01]  /*0bb0*/  IADD3.X R7, R45, UR9, RZ, P2, !PT ;  /* 0x000000092d077c10 */ /* 0x000fe200097fe4ff */
[----:B------:R-:W-:Y:S01]  /*0bc0*/  IMAD R39, R39, R5, RZ ;  /* 0x0000000527277224 */ /* 0x000fe200078e02ff */
[----:B-1----:R-:W-:Y:S01]  /*0bd0*/  SHF.R.S32.HI R35, RZ, 0x1f, R5 ;  /* 0x0000001fff237819 */ /* 0x002fe20000011405 */
[----:B------:R-:W-:-:S02]  /*0be0*/  IMAD.WIDE.U32 R32, R5, R38, R32 ;  /* 0x0000002605207225 */ /* 0x000fc400078e0020 */
[----:B------:R0:W5:Y:S02]  /*0bf0*/  LDG.E.CONSTANT R5, desc[UR6][R6.64] ;  /* 0x0000000606057981 */ /* 0x000164000c1e9900 */
[----:B------:R-:W-:Y:S02]  /*0c00*/  IMAD R39, R38, R35, R39 ;  /* 0x0000002326277224 */ /* 0x000fe400078e0227 */
[----:B------:R1:W5:Y:S02]  /*0c10*/  LDG.E.64 R34, desc[UR6][R22.64+0x78] ;  /* 0x0000780616227981 */ /* 0x000364000c1e1b00 */
        /* <DEDUP_REMOVED lines=16> */
[----:B------:R-:W-:Y:S01]  /*0d20*/  IMAD.WIDE.U32 R20, R24, R20, R32 ;  /* 0x0000001418147225 */ /* 0x000fe200078e0020 */
[----:B-1----:R-:W-:-:S03]  /*0d30*/  SHF.R.S32.HI R23, RZ, 0x1f, R3 ;  /* 0x0000001fff177819 */ /* 0x002fc60000011403 */
[----:B------:R-:W-:Y:S01]  /*0d40*/  IMAD R22, R43, R3, RZ ;  /* 0x000000032b167224 */ /* 0x000fe200078e02ff */
[----:B------:R-:W-:-:S03]  /*0d50*/  IADD3 R21, R21, R37, RZ ;  /* 0x0000002515157210 */ /* 0x000fc60007ffe0ff */
[----:B------:R-:W-:Y:S02]  /*0d60*/  IMAD R23, R42, R23, R22 ;  /* 0x000000172a177224 */ /* 0x000fe400078e0216 */
[----:B------:R-:W-:Y:S01]  /*0d70*/  IMAD.WIDE.U32 R42, R3, R42, R20 ;  /* 0x0000002a032a7225 */ /* 0x000fe200078e0014 */
[----:B------:R-:W-:-:S03]  /*0d80*/  SHF.R.S32.HI R3, RZ, 0x1f, R5 ;  /* 0x0000001fff037819 */ /* 0x000fc60000011405 */
[----:B------:R-:W-:Y:S02]  /*0d90*/  IMAD R20, R35, R5, RZ ;  /* 0x0000000523147224 */ /* 0x000fe400078e02ff */
[----:B------:R-:W-:Y:S02]  /*0da0*/  IMAD.IADD R43, R43, 0x1, R23 ;  /* 0x000000012b2b7824 */ /* 0x000fe400078e0217 */
[----:B------:R-:W-:Y:S01]  /*0db0*/  IMAD R3, R34, R3, R20 ;  /* 0x0000000322037224 */ /* 0x000fe200078e0214 */
[----:B------:R-:W-:Y:S01]  /*0dc0*/  IADD3.X R35, R7, UR9, RZ, P3, !PT ;  /* 0x0000000907237c10 */ /* 0x000fe20009ffe4ff */
[----:B------:R-:W-:-:S04]  /*0dd0*/  IMAD.WIDE.U32 R20, R5, R34, R42 ;  /* 0x0000002205147225 */ /* 0x000fc800078e002a */
[----:B------:R-:W-:Y:S01]  /*0de0*/  IMAD.IADD R21, R21, 0x1, R3 ;  /* 0x0000000115157824 */ /* 0x000fe200078e0203 */
[----:B------:R-:W-:Y:S06]  /*0df0*/  @P2 BRA `(.L_x_2623) ;  /* 0xfffffff400902947 */ /* 0x000fec000383ffff */
.L_x_2622:
[----:B------:R-:W-:-:S04]  /*0e00*/  ISETP.GT.U32.AND P2, PT, R2, 0x4, PT ;  /* 0x000000040200780c */ /* 0x000fc80003f44070 */
[----:B------:R-:W-:-:S13]  /*0e10*/  ISETP.GT.AND.EX P2, PT, R0, RZ, PT, P2 ;  /* 0x000000ff0000720c */ /* 0x000fda0003f44320 */
[----:B------:R-:W-:Y:S05]  /*0e20*/  @!P2 BRA `(.L_x_2624) ;  /* 0x00000004004ca947 */ /* 0x000fea0003800000 */
[----:B------:R-:W-:Y:S01]  /*0e30*/  ULDC.64 UR12, c[0x0][0x230] ;  /* 0x00008c00000c7ab9 */ /* 0x000fe20000000a00 */
[----:B------:R-:W-:Y:S01]  /*0e40*/  IMAD.MOV.U32 R7, RZ, RZ, R35 ;  /* 0x000000ffff077224 */ /* 0x000fe200078e0023 */
[----:B------:R-:W-:-:S04]  /*0e50*/  ULEA UR12, UP0, UR4, UR12, 0x3 ;  /* 0x0000000c040c7291 */ /* 0x000fc8000f80183f */
[----:B------:R-:W-:Y:S01]  /*0e60*/  ULEA.HI.X UR13, UR4, UR13, UR5, 0x3, UP0 ;  /* 0x0000000d040d7291 */ /* 0x000fe200080f1c05 */
[----:B------:R-:W2:Y:S01]  /*0e70*/  LDG.E.CONSTANT R45, desc[UR6][R6.64] ;  /* 0x00000006062d7981 */ /* 0x000ea2000c1e9900 */
[----:B------:R-:W-:-:S04]  /*0e80*/  IMAD.U32 R22, RZ, RZ, UR12 ;  /* 0x0000000cff167e24 */ /* 0x000fc8000f8e00ff */
[----:B------:R-:W-:Y:S02]  /*0e90*/  MOV R23, UR13 ;  /* 0x0000000d00177c02 */ /* 0x000fe40008000f00 */
[----:B------:R-:W-:-:S03]  /*0ea0*/  IADD3 R48, P0, R6, UR14, RZ ;  /* 0x0000000e06307c10 */ /* 0x000fc6000ff1e0ff */
[----:B------:R-:W3:Y:S01]  /*0eb0*/  LDG.E.64 R6, desc[UR6][R22.64] ;  /* 0x0000000616067981 */ /* 0x000ee2000c1e1b00 */
[----:B------:R-:W-:-:S03]  /*0ec0*/  IADD3.X R49, R35, UR9, RZ, P0, !PT ;  /* 0x0000000923317c10 */ /* 0x000fc600087fe4ff */
[----:B------:R-:W4:Y:S04]  /*0ed0*/  LDG.E.64 R32, desc[UR6][R22.64+0x8] ;  /* 0x0000080616207981 */ /* 0x000f28000c1e1b00 */
[----:B------:R-:W4:Y:S01]  /*0ee0*/  LDG.E.CONSTANT R3, desc[UR6][R48.64] ;  /* 0x0000000630037981 */ /* 0x000f22000c1e9900 */
[----:B------:R-:W-:-:S03]  /*0ef0*/  IADD3 R46, P0, R48, UR14, RZ ;  /* 0x0000000e302e7c10 */ /* 0x000fc6000ff1e0ff */
[----:B------:R-:W5:Y:S01]  /*0f00*/  LDG.E.64 R34, desc[UR6][R22.64+0x10] ;  /* 0x0000100616227981 */ /* 0x000f62000c1e1b00 */
[----:B------:R-:W-:-:S03]  /*0f10*/  IADD3.X R47, R49, UR9, RZ, P0, !PT ;  /* 0x00000009312f7c10 */ /* 0x000fc600087fe4ff */
[----:B------:R-:W5:Y:S04]  /*0f20*/  LDG.E.64 R38, desc[UR6][R22.64+0x18] ;  /* 0x0000180616267981 */ /* 0x000f68000c1e1b00 */
[----:B------:R-:W5:Y:S01]  /*0f30*/  LDG.E.CONSTANT R5, desc[UR6][R46.64] ;  /* 0x000000062e057981 */ /* 0x000f62000c1e9900 */
[----:B------:R-:W-:-:S04]  /*0f40*/  IADD3 R36, P0, R46, UR14, RZ ;  /* 0x0000000e2e247c10 */ /* 0x000fc8000ff1e0ff */
[----:B------:R-:W-:-:S05]  /*0f50*/  IADD3.X R37, R47, UR9, RZ, P0, !PT ;  /* 0x000000092f257c10 */ /* 0x000fca00087fe4ff */
[----:B------:R0:W5:Y:S01]  /*0f60*/  LDG.E.CONSTANT R41, desc[UR6][R36.64] ;  /* 0x0000000624297981 */ /* 0x000162000c1e9900 */
[----:B--2---:R-:W-:Y:S01]  /*0f70*/  SHF.R.S32.HI R43, RZ, 0x1f, R45 ;  /* 0x0000001fff2b7819 */ /* 0x004fe2000001142d */
[----:B---3--:R-:W-:Y:S02]  /*0f80*/  IMAD R7, R7, R45, RZ ;  /* 0x0000002d07077224 */ /* 0x008fe400078e02ff */
[----:B------:R-:W-:-:S04]  /*0f90*/  IMAD.WIDE.U32 R20, R45, R6, R20 ;  /* 0x000000062d147225 */ /* 0x000fc800078e0014 */
[----:B------:R-:W-:Y:S02]  /*0fa0*/  IMAD R7, R6, R43, R7 ;  /* 0x0000002b06077224 */ /* 0x000fe400078e0207 */
[----:B----4-:R-:W-:Y:S02]  /*0fb0*/  IMAD R6, R33, R3, RZ ;  /* 0x0000000321067224 */ /* 0x010fe400078e02ff */
[----:B------:R-:W-:Y:S01]  /*0fc0*/  IMAD.IADD R21, R21, 0x1, R7 ;  /* 0x0000000115157824 */ /* 0x000fe200078e0207 */
[----:B------:R-:W-:-:S05]  /*0fd0*/  SHF.R.S32.HI R7, RZ, 0x1f, R3 ;  /* 0x0000001fff077819 */ /* 0x000fca0000011403 */
[----:B------:R-:W-:Y:S01]  /*0fe0*/  IMAD R43, R32, R7, R6 ;  /* 0x00000007202b7224 */ /* 0x000fe200078e0206 */
[----:B------:R-:W-:Y:S01]  /*0ff0*/  IADD3 R6, P0, R36, UR14, RZ ;  /* 0x0000000e24067c10 */ /* 0x000fe2000ff1e0ff */
[----:B------:R-:W-:Y:S02]  /*1000*/  IMAD.WIDE.U32 R32, R3, R32, R20 ;  /* 0x0000002003207225 */ /* 0x000fe400078e0014 */
[----:B------:R-:W2:Y:S01]  /*1010*/  LDG.E.64 R20, desc[UR6][R22.64+0x20] ;  /* 0x0000200616147981 */ /* 0x000ea2000c1e1b00 */
[----:B------:R-:W-:Y:S01]  /*1020*/  IADD3.X R7, R37, UR9, RZ, P0, !PT ;  /* 0x0000000925077c10 */ /* 0x000fe200087fe4ff */
[----:B------:R-:W-:Y:S01]  /*1030*/  IMAD.IADD R33, R33, 0x1, R43 ;  /* 0x0000000121217824 */ /* 0x000fe200078e022b */
[----:B0-----:R-:W-:-:S03]  /*1040*/  IADD3 R36, P0, R6, UR14, RZ ;  /* 0x0000000e06247c10 */ /* 0x001fc6000ff1e0ff */
[----:B------:R0:W3:Y:S01]  /*1050*/  LDG.E.CONSTANT R3, desc[UR6][R6.64] ;  /* 0x0000000606037981 */ /* 0x0000e2000c1e9900 */
[----:B-----5:R-:W-:Y:S01]  /*1060*/  SHF.R.S32.HI R43, RZ, 0x1f, R5 ;  /* 0x0000001fff2b7819 */ /* 0x020fe20000011405 */
[----:B------:R-:W-:Y:S01]  /*1070*/  IMAD R24, R35, R5, RZ ;  /* 0x0000000523187224 */ /* 0x000fe200078e02ff */
[----:B------:R-:W-:-:S03]  /*1080*/  IADD3.X R37, R7, UR9, RZ, P0, !PT ;  /* 0x0000000907257c10 */ /* 0x000fc600087fe4ff */
[----:B------:R-:W-:Y:S02]  /*1090*/  IMAD R45, R34, R43, R24 ;  /* 0x0000002b222d7224 */ /* 0x000fe400078e0218 */
[----:B------:R-:W-:Y:S01]  /*10a0*/  IMAD.WIDE.U32 R34, R5, R34, R32 ;  /* 0x0000002205227225 */ /* 0x000fe200078e0020 */
[----:B------:R-:W-:Y:S01]  /*10b0*/  IADD3 R32, P0, R36, UR14, RZ ;  /* 0x0000000e24207c10 */ /* 0x000fe2000ff1e0ff */
[----:B------:R-:W4:Y:S04]  /*10c0*/  LDG.E.CONSTANT R5, desc[UR6][R36.64] ;  /* 0x0000000624057981 */ /* 0x000f28000c1e9900 */
[----:B------:R-:W5:Y:S01]  /*10d0*/  LDG.E.64 R42, desc[UR6][R22.64+0x28] ;  /* 0x00002806162a7981 */ /* 0x000f62000c1e1b00 */
[----:B------:R-:W-:Y:S02]  /*10e0*/  IADD3.X R33, R37, UR9, RZ, P0, !PT ;  /* 0x0000000925217c10 */ /* 0x000fe400087fe4ff */
[----:B------:R-:W-:-:S02]  /*10f0*/  IADD3 R35, R35, R45, RZ ;  /* 0x0000002d23237210 */ /* 0x000fc40007ffe0ff */
[----:B0-----:R-:W-:Y:S01]  /*1100*/  IADD3 R6, P0, R32, UR14, RZ ;  /* 0x0000000e20067c10 */ /* 0x001fe2000ff1e0ff */
[----:B------:R-:W5:Y:S04]  /*1110*/  LDG.E.CONSTANT R47, desc[UR6][R32.64] ;  /* 0x00000006202f7981 */ /* 0x000f68000c1e9900 */
[----:B------:R-:W5:Y:S01]  /*1120*/  LDG.E.64 R44, desc[UR6][R22.64+0x30] ;  /* 0x00003006162c7981 */ /* 0x000f62000c1e1b00 */
[----:B------:R-:W-:Y:S01]  /*1130*/  IADD3.X R7, R33, UR9, RZ, P0, !PT ;  /* 0x0000000921077c10 */ /* 0x000fe200087fe4ff */
[----:B------:R-:W-:Y:S01]  /*1140*/  IMAD R39, R39, R41, RZ ;  /* 0x0000002927277224 */ /* 0x000fe200078e02ff */
[----:B------:R-:W-:Y:S01]  /*1150*/  SHF.R.S32.HI R49, RZ, 0x1f, R41 ;  /* 0x0000001fff317819 */ /* 0x000fe20000011429 */
[----:B------:R-:W-:Y:S01]  /*1160*/  IMAD.WIDE.U32 R34, R41, R38, R34 ;  /* 0x0000002629227225 */ /* 0x000fe200078e0022 */
[----:B------:R-:W5:Y:S04]  /*1170*/  LDG.E.64 R36, desc[UR6][R22.64+0x38] ;  /* 0x0000380616247981 */ /* 0x000f68000c1e1b00 */
[----:B------:R0:W5:Y:S01]  /*1180*/  LDG.E.CONSTANT R41, desc[UR6][R6.64] ;  /* 0x0000000606297981 */ /* 0x000162000c1e9900 */
[----:B------:R-:W-:-:S04]  /*1190*/  IMAD R39, R38, R49, R39 ;  /* 0x0000003126277224 */ /* 0x000fc800078e0227 */
[----:B------:R-:W-:Y:S01]  /*11a0*/  IMAD.IADD R35, R35, 0x1, R39 ;  /* 0x0000000123237824 */ /* 0x000fe200078e0227 */
[----:B------:R-:W-:Y:S01]  /*11b0*/  IADD3 R2, P3, R2, -0x8, RZ ;  /* 0xfffffff802027810 */ /* 0x000fe20007f7e0ff */
[----:B------:R-:W-:Y:S01]  /*11c0*/  UIADD3 UR4, UP0, UR4, 0x8, URZ ;  /* 0x0000000804047890 */ /* 0x000fe2000ff1e03f */
[----:B0-----:R-:W-:Y:S02]  /*11d0*/  IADD3 R6, P2, R6, UR14, RZ ;  /* 0x0000000e06067c10 */ /* 0x001fe4000ff5e0ff */
[----:B------:R-:W-:Y:S02]  /*11e0*/  PLOP3.LUT P0, PT, PT, PT, PT, 0x8, 0x0 ;  /* 0x000000000000781c */ /* 0x000fe40003f0e170 */
[----:B------:R-:W-:Y:S01]  /*11f0*/  IADD3.X R0, R0, -0x1, RZ, P3, !PT ;  /* 0xffffffff00007810 */ /* 0x000fe20001ffe4ff */
[----:B------:R-:W-:Y:S01]  /*1200*/  UIADD3.X UR5, URZ, UR5, URZ, UP0, !UPT ;  /* 0x000000053f057290 */ /* 0x000fe200087fe43f */
[----:B---3--:R-:W-:Y:S01]  /*1210*/  SHF.R.S32.HI R33, RZ, 0x1f, R3 ;  /* 0x0000001fff217819 */ /* 0x008fe20000011403 */
[----:B--2---:R-:W-:-:S04]  /*1220*/  IMAD R21, R21, R3, RZ ;  /* 0x0000000315157224 */ /* 0x004fc800078e02ff */
[----:B------:R-:W-:Y:S02]  /*1230*/  IMAD R33, R20, R33, R21 ;  /* 0x0000002114217224 */ /* 0x000fe400078e0215 */
[----:B------:R-:W-:Y:S01]  /*1240*/  IMAD.WIDE.U32 R20, R3, R20, R34 ;  /* 0x0000001403147225 */ /* 0x000fe200078e0022 */
[----:B----4-:R-:W-:-:S03]  /*1250*/  SHF.R.S32.HI R3, RZ, 0x1f, R5 ;  /* 0x0000001fff037819 */ /* 0x010fc60000011405 */
[----:B------:R-:W-:Y:S02]  /*1260*/  IMAD.IADD R21, R21, 0x1, R33 ;  /* 0x0000000115157824 */ /* 0x000fe400078e0221 */
[----:B-----5:R-:W-:Y:S02]  /*1270*/  IMAD R24, R43, R5, RZ ;  /* 0x000000052b187224 */ /* 0x020fe400078e02ff */
[----:B------:R-:W-:-:S04]  /*1280*/  IMAD.WIDE.U32 R20, R5, R42, R20 ;  /* 0x0000002a05147225 */ /* 0x000fc800078e0014 */
[----:B------:R-:W-:-:S04]  /*1290*/  IMAD R3, R42, R3, R24 ;  /* 0x000000032a037224 */ /* 0x000fc800078e0218 */
[----:B------:R-:W-:Y:S01]  /*12a0*/  IMAD.IADD R21, R21, 0x1, R3 ;  /* 0x0000000115157824 */ /* 0x000fe200078e0203 */
[----:B------:R-:W-:Y:S01]  /*12b0*/  SHF.R.S32.HI R3, RZ, 0x1f, R47 ;  /* 0x0000001fff037819 */ /* 0x000fe2000001142f */
[----:B------:R-:W-:-:S04]  /*12c0*/  IMAD R5, R45, R47, RZ ;  /* 0x0000002f2d057224 */ /* 0x000fc800078e02ff */
[----:B------:R-:W-:Y:S02]  /*12d0*/  IMAD R5, R44, R3, R5 ;  /* 0x000000032c057224 */ /* 0x000fe400078e0205 */
[----:B------:R-:W-:Y:S01]  /*12e0*/  IMAD.WIDE.U32 R44, R47, R44, R20 ;  /* 0x0000002c2f2c7225 */ /* 0x000fe200078e0014 */
[----:B------:R-:W-:-:S03]  /*12f0*/  SHF.R.S32.HI R3, RZ, 0x1f, R41 ;  /* 0x0000001fff037819 */ /* 0x000fc60000011429 */
[----:B------:R-:W-:Y:S01]  /*1300*/  IMAD R20, R37, R41, RZ ;  /* 0x0000002925147224 */ /* 0x000fe200078e02ff */
[----:B------:R-:W-:-:S03]  /*1310*/  IADD3 R45, R45, R5, RZ ;  /* 0x000000052d2d7210 */ /* 0x000fc60007ffe0ff */
[----:B------:R-:W-:Y:S02]  /*1320*/  IMAD R3, R36, R3, R20 ;  /* 0x0000000324037224 */ /* 0x000fe400078e0214 */
[----:B------:R-:W-:Y:S01]  /*1330*/  IMAD.WIDE.U32 R20, R41, R36, R44 ;  /* 0x0000002429147225 */ /* 0x000fe200078e002c */
[----:B------:R-:W-:-:S03]  /*1340*/  IADD3.X R35, R7, UR9, RZ, P2, !PT ;  /* 0x0000000907237c10 */ /* 0x000fc600097fe4ff */
[----:B------:R-:W-:-:S07]  /*1350*/  IMAD.IADD R21, R21, 0x1, R3 ;  /* 0x0000000115157824 */ /* 0x000fce00078e0203 */
.L_x_2624:
[----:B------:R-:W-:-:S04]  /*1360*/  ISETP.NE.U32.AND P2, PT, R2, RZ, PT ;  /* 0x000000ff0200720c */ /* 0x000fc80003f45070 */
[----:B------:R-:W-:-:S13]  /*1370*/  ISETP.NE.OR.EX P0, PT, R0, RZ, P0, P2 ;  /* 0x000000ff0000720c */ /* 0x000fda0000705720 */
[----:B------:R-:W-:Y:S05]  /*1380*/  @!P0 BRA `(.L_x_2620) ;  /* 0x0000000000c08947 */ /* 0x000fea0003800000 */
.L_x_2621:
[----:B------:R-:W-:Y:S01]  /*1390*/  ULEA UR12, UP0, UR4, UR18, 0x3 ;  /* 0x00000012040c7291 */ /* 0x000fe2000f80183f */
[----:B------:R-:W-:-:S03]  /*13a0*/  MOV R7, R35 ;  /* 0x0000002300077202 */ /* 0x000fc60000000f00 */
[----:B------:R-:W-:Y:S02]  /*13b0*/  ULEA.HI.X UR13, UR4, UR19, UR5, 0x3, UP0 ;  /* 0x00000013040d7291 */ /* 0x000fe400080f1c05 */
[----:B------:R-:W-:Y:S01]  /*13c0*/  IMAD.U32 R36, RZ, RZ, UR12 ;  /* 0x0000000cff247e24 */ /* 0x000fe2000f8e00ff */
[----:B------:R-:W-:Y:S01]  /*13d0*/  IADD3 R46, P0, R6, UR14, RZ ;  /* 0x0000000e062e7c10 */ /* 0x000fe2000ff1e0ff */
[----:B------:R-:W2:Y:S02]  /*13e0*/  LDG.E.CONSTANT R3, desc[UR6][R6.64] ;  /* 0x0000000606037981 */ /* 0x000ea4000c1e9900 */
[----:B------:R-:W-:Y:S01]  /*13f0*/  IMAD.U32 R37, RZ, RZ, UR13 ;  /* 0x0000000dff257e24 */ /* 0x000fe2000f8e00ff */
[----:B------:R-:W-:-:S04]  /*1400*/  IADD3.X R47, R35, UR9, RZ, P0, !PT ;  /* 0x00000009232f7c10 */ /* 0x000fc800087fe4ff */
[----:B------:R-:W3:Y:S01]  /*1410*/  LDG.E.64 R32, desc[UR6][R36.64] ;  /* 0x0000000624207981 */ /* 0x000ee2000c1e1b00 */
[----:B------:R-:W-:-:S03]  /*1420*/  IADD3 R40, P0, R46, UR14, RZ ;  /* 0x0000000e2e287c10 */ /* 0x000fc6000ff1e0ff */
[----:B------:R-:W4:Y:S01]  /*1430*/  LDG.E.CONSTANT R43, desc[UR6][R46.64] ;  /* 0x000000062e2b7981 */ /* 0x000f22000c1e9900 */
[----:B------:R-:W-:-:S03]  /*1440*/  IADD3.X R41, R47, UR9, RZ, P0, !PT ;  /* 0x000000092f297c10 */ /* 0x000fc600087fe4ff */
[----:B------:R-:W5:Y:S01]  /*1450*/  LDG.E.64 R22, desc[UR6][R36.64+0x8] ;  /* 0x0000080624167981 */ /* 0x000f62000c1e1b00 */
[----:B------:R-:W-:-:S03]  /*1460*/  IADD3 R34, P0, R40, UR14, RZ ;  /* 0x0000000e28227c10 */ /* 0x000fc6000ff1e0ff */
[----:B------:R-:W5:Y:S04]  /*1470*/  LDG.E.CONSTANT R5, desc[UR6][R40.64] ;  /* 0x0000000628057981 */ /* 0x000f68000c1e9900 */
[----:B------:R-:W5:Y:S01]  /*1480*/  LDG.E.64 R6, desc[UR6][R36.64+0x10] ;  /* 0x0000100624067981 */ /* 0x000f62000c1e1b00 */
[----:B------:R-:W-:-:S03]  /*1490*/  IADD3.X R35, R41, UR9, RZ, P0, !PT ;  /* 0x0000000929237c10 */ /* 0x000fc600087fe4ff */
[----:B------:R-:W5:Y:S04]  /*14a0*/  LDG.E.64 R38, desc[UR6][R36.64+0x18] ;  /* 0x0000180624267981 */ /* 0x000f68000c1e1b00 */
[----:B------:R-:W5:Y:S01]  /*14b0*/  LDG.E.CONSTANT R45, desc[UR6][R34.64] ;  /* 0x00000006222d7981 */ /* 0x000f62000c1e9900 */
[----:B------:R-:W-:-:S04]  /*14c0*/  IADD3 R2, P0, R2, -0x4, RZ ;  /* 0xfffffffc02027810 */ /* 0x000fc80007f1e0ff */
[----:B------:R-:W-:Y:S02]  /*14d0*/  IADD3.X R0, R0, -0x1, RZ, P0, !PT ;  /* 0xffffffff00007810 */ /* 0x000fe400007fe4ff */
[----:B------:R-:W-:-:S04]  /*14e0*/  ISETP.NE.U32.AND P0, PT, R2, RZ, PT ;  /* 0x000000ff0200720c */ /* 0x000fc80003f05070 */
[----:B------:R-:W-:Y:S01]  /*14f0*/  ISETP.NE.AND.EX P0, PT, R0, RZ, PT, P0 ;  /* 0x000000ff0000720c */ /* 0x000fe20003f05300 */
[----:B------:R-:W-:-:S04]  /*1500*/  UIADD3 UR4, UP0, UR4, 0x4, URZ ;  /* 0x0000000404047890 */ /* 0x000fc8000ff1e03f */
[----:B------:R-:W-:Y:S01]  /*1510*/  UIADD3.X UR5, URZ, UR5, URZ, UP0, !UPT ;  /* 0x000000053f057290 */ /* 0x000fe200087fe43f */
[----:B--2---:R-:W-:Y:S01]  /*1520*/  SHF.R.S32.HI R24, RZ, 0x1f, R3 ;  /* 0x0000001fff187819 */ /* 0x004fe20000011403 */
[-C--:B---3--:R-:W-:Y:S02]  /*1530*/  IMAD R33, R33, R3.reuse, RZ ;  /* 0x0000000321217224 */ /* 0x088fe400078e02ff */
[----:B------:R-:W-:-:S04]  /*1540*/  IMAD.WIDE.U32 R20, R32, R3, R20 ;  /* 0x0000000320147225 */ /* 0x000fc800078e0014 */
[----:B------:R-:W-:Y:S01]  /*1550*/  IMAD R33, R32, R24, R33 ;  /* 0x0000001820217224 */ /* 0x000fe200078e0221 */
[----:B----4-:R-:W-:Y:S01]  /*1560*/  SHF.R.S32.HI R24, RZ, 0x1f, R43 ;  /* 0x0000001fff187819 */ /* 0x010fe2000001142b */
[-C--:B-----5:R-:W-:Y:S02]  /*1570*/  IMAD R3, R23, R43.reuse, RZ ;  /* 0x0000002b17037224 */ /* 0x0a0fe400078e02ff */
[----:B------:R-:W-:Y:S02]  /*1580*/  IMAD.IADD R21, R21, 0x1, R33 ;  /* 0x0000000115157824 */ /* 0x000fe400078e0221 */
[C---:B------:R-:W-:Y:S02]  /*1590*/  IMAD R3, R22.reuse, R24, R3 ;  /* 0x0000001816037224 */ /* 0x040fe400078e0203 */
[----:B------:R-:W-:Y:S01]  /*15a0*/  IMAD.WIDE.U32 R20, R22, R43, R20 ;  /* 0x0000002b16147225 */ /* 0x000fe200078e0014 */
[----:B------:R-:W-:-:S03]  /*15b0*/  SHF.R.S32.HI R22, RZ, 0x1f, R5 ;  /* 0x0000001fff167819 */ /* 0x000fc60000011405 */
[----:B------:R-:W-:Y:S02]  /*15c0*/  IMAD.IADD R21, R21, 0x1, R3 ;  /* 0x0000000115157824 */ /* 0x000fe400078e0203 */
[----:B------:R-:W-:-:S04]  /*15d0*/  IMAD R3, R7, R5, RZ ;  /* 0x0000000507037224 */ /* 0x000fc800078e02ff */
[C---:B------:R-:W-:Y:S02]  /*15e0*/  IMAD R3, R6.reuse, R22, R3 ;  /* 0x0000001606037224 */ /* 0x040fe400078e0203 */
[----:B------:R-:W-:Y:S01]  /*15f0*/  IMAD.WIDE.U32 R6, R6, R5, R20 ;  /* 0x0000000506067225 */ /* 0x000fe200078e0014 */
[----:B------:R-:W-:-:S03]  /*1600*/  SHF.R.S32.HI R5, RZ, 0x1f, R45 ;  /* 0x0000001fff057819 */ /* 0x000fc6000001142d */
[----:B------:R-:W-:Y:S02]  /*1610*/  IMAD.IADD R7, R7, 0x1, R3 ;  /* 0x0000000107077824 */ /* 0x000fe400078e0203 */
[-C--:B------:R-:W-:Y:S02]  /*1620*/  IMAD R3, R39, R45.reuse, RZ ;  /* 0x0000002d27037224 */ /* 0x080fe400078e02ff */
[----:B------:R-:W-:Y:S01]  /*1630*/  IMAD.WIDE.U32 R20, R38, R45, R6 ;  /* 0x0000002d26147225 */ /* 0x000fe200078e0006 */
[----:B------:R-:W-:-:S03]  /*1640*/  IADD3 R6, P2, R34, UR14, RZ ;  /* 0x0000000e22067c10 */ /* 0x000fc6000ff5e0ff */
[----:B------:R-:W-:Y:S01]  /*1650*/  IMAD R3, R38, R5, R3 ;  /* 0x0000000526037224 */ /* 0x000fe200078e0203 */
[----:B------:R-:W-:-:S04]  /*1660*/  IADD3.X R35, R35, UR9, RZ, P2, !PT ;  /* 0x0000000923237c10 */ /* 0x000fc800097fe4ff */
[----:B------:R-:W-:Y:S01]  /*1670*/  IADD3 R21, R21, R3, RZ ;  /* 0x0000000315157210 */ /* 0x000fe20007ffe0ff */
[----:B------:R-:W-:Y:S06]  /*1680*/  @P0 BRA `(.L_x_2621) ;  /* 0xfffffffc00400947 */ /* 0x000fec000383ffff */
.L_x_2620:
[----:B------:R-:W-:-:S04]  /*1690*/  ISETP.NE.U32.AND P2, PT, R25, RZ, PT ;  /* 0x000000ff1900720c */ /* 0x000fc80003f45070 */
[----:B------:R-:W-:-:S13]  /*16a0*/  ISETP.NE.AND.EX P2, PT, RZ, RZ, PT, P2 ;  /* 0x000000ffff00720c */ /* 0x000fda0003f45320 */
        /* <DEDUP_REMOVED lines=9> */
[----:B------:R-:W-:Y:S02]  /*1740*/  MOV R2, UR9 ;  /* 0x0000000900027c02 */ /* 0x000fe40008000f00 */
[----:B------:R-:W-:Y:S02]  /*1750*/  IMAD.IADD R23, R23, 0x1, R3 ;  /* 0x0000000117177824 */ /* 0x000fe400078e0203 */
        /* <DEDUP_REMOVED lines=9> */
[----:B------:R-:W3:Y:S01]  /*17f0*/  LDG.E.CONSTANT R5, desc[UR6][R6.64] ;  /* 0x0000000606057981 */ /* 0x000ee2000c1e9900 */
        /* <DEDUP_REMOVED lines=9> */
[----:B------:R-:W-:Y:S02]  /*1890*/  USHF.L.U32 UR4, UR10, 0x2, URZ ;  /* 0x000000020a047899 */ /* 0x000fe4000800063f */
[----:B------:R-:W-:Y:S01]  /*18a0*/  USHF.L.U64.HI UR5, UR10, 0x2, UR11 ;  /* 0x000000020a057899 */ /* 0x000fe2000801020b */
[----:B------:R-:W-:-:S03]  /*18b0*/  ISETP.NE.AND.EX P0, PT, RZ, RZ, PT, P0 ;  /* 0x000000ffff00720c */ /* 0x000fc60003f05300 */
[----:B------:R-:W-:-:S04]  /*18c0*/  IADD3 R28, P3, R6, UR4, RZ ;  /* 0x00000004061c7c10 */ /* 0x000fc8000ff7e0ff */
[----:B------:R-:W-:Y:S02]  /*18d0*/  IADD3.X R29, R7, UR5, RZ, P3, !PT ;  /* 0x00000005071d7c10 */ /* 0x000fe40009ffe4ff */
[----:B------:R-:W2:Y:S04]  /*18e0*/  LDG.E.64 R6, desc[UR6][R2.64+0x8] ;  /* 0x0000080602067981 */ /* 0x000ea8000c1e1b00 */
[----:B------:R-:W-:Y:S01]  /*18f0*/  @P0 IADD3 R32, P3, R28, UR4, RZ ;  /* 0x000000041c200c10 */ /* 0x000fe2000ff7e0ff */
[----:B------:R-:W3:Y:S03]  /*1900*/  LDG.E.CONSTANT R5, desc[UR6][R28.64] ;  /* 0x000000061c057981 */ /* 0x000ee6000c1e9900 */
[----:B------:R-:W-:Y:S01]  /*1910*/  @P0 IADD3.X R33, R29, UR5, RZ, P3, !PT ;  /* 0x000000051d210c10 */ /* 0x000fe20009ffe4ff */
[----:B------:R-:W4:Y:S05]  /*1920*/  @P0 LDG.E.64 R22, desc[UR6][R2.64+0x10] ;  /* 0x0000100602160981 */ /* 0x000f2a000c1e1b00 */
[----:B------:R-:W5:Y:S01]  /*1930*/  @P0 LDG.E.CONSTANT R33, desc[UR6][R32.64] ;  /* 0x0000000620210981 */ /* 0x000f62000c1e9900 */
[----:B---3--:R-:W-:Y:S01]  /*1940*/  SHF.R.S32.HI R35, RZ, 0x1f, R5 ;  /* 0x0000001fff237819 */ /* 0x008fe20000011405 */
[----:B--2---:R-:W-:-:S02]  /*1950*/  IMAD R0, R7, R5, RZ ;  /* 0x0000000507007224 */ /* 0x004fc400078e02ff */
[----:B------:R-:W-:-:S04]  /*1960*/  IMAD.WIDE.U32 R20, R5, R6, R20 ;  /* 0x0000000605147225 */ /* 0x000fc800078e0014 */
[----:B------:R-:W-:Y:S01]  /*1970*/  IMAD R35, R6, R35, R0 ;  /* 0x0000002306237224 */ /* 0x000fe200078e0200 */
[----:B-----5:R-:W-:Y:S01]  /*1980*/  @P0 SHF.R.S32.HI R5, RZ, 0x1f, R33 ;  /* 0x0000001fff050819 */ /* 0x020fe20000011421 */
[----:B----4-:R-:W-:Y:S02]  /*1990*/  @P0 IMAD R0, R23, R33, RZ ;  /* 0x0000002117000224 */ /* 0x010fe400078e02ff */
[----:B------:R-:W-:Y:S02]  /*19a0*/  IMAD.IADD R21, R21, 0x1, R35 ;  /* 0x0000000115157824 */ /* 0x000fe400078e0223 */
[----:B------:R-:W-:Y:S02]  /*19b0*/  @P0 IMAD R5, R22, R5, R0 ;  /* 0x0000000516050224 */ /* 0x000fe400078e0200 */
[----:B------:R-:W-:-:S04]  /*19c0*/  @P0 IMAD.WIDE.U32 R22, R33, R22, R20 ;  /* 0x0000001621160225 */ /* 0x000fc800078e0014 */
[----:B------:R-:W-:Y:S01]  /*19d0*/  @P0 IMAD.MOV.U32 R20, RZ, RZ, R22 ;  /* 0x000000ffff140224 */ /* 0x000fe200078e0016 */
[----:B------:R-:W-:-:S07]  /*19e0*/  @P0 IADD3 R21, R23, R5, RZ ;  /* 0x0000000517150210 */ /* 0x000fce0007ffe0ff */
.L_x_2625:
[----:B------:R-:W-:Y:S01]  /*19f0*/  UMOV UR4, URZ ;  /* 0x0000003f00047c82 */ /* 0x000fe20008000000 */
[----:B------:R-:W-:Y:S01]  /*1a00*/  UMOV UR5, URZ ;  /* 0x0000003f00057c82 */ /* 0x000fe20008000000 */
[----:B------:R-:W-:Y:S01]  /*1a10*/  CS2R R22, SRZ ;  /* 0x0000000000167805 */ /* 0x000fe2000001ff00 */
[----:B------:R-:W-:Y:S06]  /*1a20*/  @!P1 BRA `(.L_x_2626) ;  /* 0x0000001000fc9947 */ /* 0x000fec0003800000 */
        /* <DEDUP_REMOVED lines=24> */
.L_x_2629:
[----:B------:R-:W-:Y:S01]  /*1bb0*/  ULEA UR9, UP0, UR4, UR16, 0x3 ;  /* 0x0000001004097291 */ /* 0x000fe2000f80183f */
[----:B------:R-:W-:Y:S02]  /*1bc0*/  IMAD.MOV.U32 R38, RZ, RZ, R48 ;  /* 0x000000ffff267224 */ /* 0x000fe400078e0030 */
[----:B------:R-:W-:Y:S01]  /*1bd0*/  IMAD.MOV.U32 R39, RZ, RZ, R3 ;  /* 0x000000ffff277224 */ /* 0x000fe200078e0003 */
[----:B------:R-:W-:Y:S02]  /*1be0*/  ULEA.HI.X UR12, UR4, UR17, UR5, 0x3, UP0 ;  /* 0x00000011040c7291 */ /* 0x000fe400080f1c05 */
[----:B------:R-:W-:Y:S02]  /*1bf0*/  IMAD.U32 R28, RZ, RZ, UR9 ;  /* 0x00000009ff1c7e24 */ /* 0x000fe4000f8e00ff */
[----:B------:R-:W2:Y:S02]  /*1c00*/  LDG.E.CONSTANT R45, desc[UR6][R38.64] ;  /* 0x00000006262d7981 */ /* 0x000ea4000c1e9900 */
[----:B------:R-:W-:-:S05]  /*1c10*/  MOV R29, UR12 ;  /* 0x0000000c001d7c02 */ /* 0x000fca0008000f00 */
        /* <DEDUP_REMOVED lines=9> */
[----:B------:R-:W5:Y:S01]  /*1cb0*/  LDG.E.CONSTANT R3, desc[UR6][R46.64] ;  /* 0x000000062e037981 */ /* 0x000f62000c1e9900 */
[----:B------:R-:W-:-:S04]  /*1cc0*/  IADD3 R36, P3, R46, UR15, RZ ;  /* 0x0000000f2e247c10 */ /* 0x000fc8000ff7e0ff */
[----:B------:R-:W-:-:S05]  /*1cd0*/  IADD3.X R37, R47, UR14, RZ, P3, !PT ;  /* 0x0000000e2f257c10 */ /* 0x000fca0009ffe4ff */
[----:B------:R0:W5:Y:S01]  /*1ce0*/  LDG.E.CONSTANT R5, desc[UR6][R36.64] ;  /* 0x0000000624057981 */ /* 0x000162000c1e9900 */
[----:B------:R-:W-:Y:S02]  /*1cf0*/  IADD3 R42, P3, R36, UR15, RZ ;  /* 0x0000000f242a7c10 */ /* 0x000fe4000ff7e0ff */
[----:B--2---:R-:W-:Y:S01]  /*1d00*/  SHF.R.S32.HI R43, RZ, 0x1f, R45 ;  /* 0x0000001fff2b7819 */ /* 0x004fe2000001142d */
[----:B---3--:R-:W-:Y:S02]  /*1d10*/  IMAD R24, R33, R45, RZ ;  /* 0x0000002d21187224 */ /* 0x008fe400078e02ff */
[----:B------:R-:W-:-:S04]  /*1d20*/  IMAD.WIDE.U32 R22, R45, R32, R22 ;  /* 0x000000202d167225 */ /* 0x000fc800078e0016 */
[----:B------:R-:W-:Y:S01]  /*1d30*/  IMAD R33, R32, R43, R24 ;  /* 0x0000002b20217224 */ /* 0x000fe200078e0218 */
[----:B------:R-:W-:-:S03]  /*1d40*/  IADD3.X R43, R37, UR14, RZ, P3, !PT ;  /* 0x0000000e252b7c10 */ /* 0x000fc60009ffe4ff */
[----:B------:R-:W-:Y:S02]  /*1d50*/  IMAD.IADD R23, R23, 0x1, R33 ;  /* 0x0000000117177824 */ /* 0x000fe400078e0221 */
[----:B------:R1:W2:Y:S01]  /*1d60*/  LDG.E.CONSTANT R45, desc[UR6][R42.64] ;  /* 0x000000062a2d7981 */ /* 0x0002a2000c1e9900 */
[----:B0-----:R-:W-:-:S03]  /*1d70*/  IADD3 R36, P3, R42, UR15, RZ ;  /* 0x0000000f2a247c10 */ /* 0x001fc6000ff7e0ff */
[----:B------:R-:W3:Y:S01]  /*1d80*/  LDG.E.64 R32, desc[UR6][R28.64+0x20] ;  /* 0x000020061c207981 */ /* 0x000ee2000c1e1b00 */
[----:B----4-:R-:W-:Y:S01]  /*1d90*/  SHF.R.S32.HI R47, RZ, 0x1f, R41 ;  /* 0x0000001fff2f7819 */ /* 0x010fe20000011429 */
[----:B------:R-:W-:Y:S01]  /*1da0*/  IMAD R7, R7, R41, RZ ;  /* 0x0000002907077224 */ /* 0x000fe200078e02ff */
[----:B------:R-:W-:-:S03]  /*1db0*/  IADD3.X R37, R43, UR14, RZ, P3, !PT ;  /* 0x0000000e2b257c10 */ /* 0x000fc60009ffe4ff */
[----:B------:R-:W-:Y:S02]  /*1dc0*/  IMAD R47, R6, R47, R7 ;  /* 0x0000002f062f7224 */ /* 0x000fe400078e0207 */
[----:B------:R-:W-:Y:S01]  /*1dd0*/  IMAD.WIDE.U32 R6, R41, R6, R22 ;  /* 0x0000000629067225 */ /* 0x000fe200078e0016 */
[----:B------:R0:W4:Y:S04]  /*1de0*/  LDG.E.CONSTANT R49, desc[UR6][R36.64] ;  /* 0x0000000624317981 */ /* 0x000128000c1e9900 */
[----:B------:R-:W4:Y:S01]  /*1df0*/  LDG.E.64 R22, desc[UR6][R28.64+0x28] ;  /* 0x000028061c167981 */ /* 0x000f22000c1e1b00 */
[----:B------:R-:W-:Y:S02]  /*1e00*/  IADD3 R40, P3, R36, UR15, RZ ;  /* 0x0000000f24287c10 */ /* 0x000fe4000ff7e0ff */
[----:B------:R-:W-:Y:S01]  /*1e10*/  IADD3 R7, R7, R47, RZ ;  /* 0x0000002f07077210 */ /* 0x000fe20007ffe0ff */
[----:B-----5:R-:W-:Y:S01]  /*1e20*/  IMAD R24, R35, R3, RZ ;  /* 0x0000000323187224 */ /* 0x020fe200078e02ff */
[----:B------:R-:W-:-:S02]  /*1e30*/  IADD3.X R41, R37, UR14, RZ, P3, !PT ;  /* 0x0000000e25297c10 */ /* 0x000fc40009ffe4ff */
[----:B-1----:R-:W-:Y:S01]  /*1e40*/  SHF.R.S32.HI R43, RZ, 0x1f, R3 ;  /* 0x0000001fff2b7819 */ /* 0x002fe20000011403 */
[----:B------:R-:W-:Y:S02]  /*1e50*/  IMAD.WIDE.U32 R6, R3, R34, R6 ;  /* 0x0000002203067225 */ /* 0x000fe400078e0006 */
[----:B------:R2:W5:Y:S02]  /*1e60*/  LDG.E.CONSTANT R3, desc[UR6][R40.64] ;  /* 0x0000000628037981 */ /* 0x000564000c1e9900 */
[----:B------:R-:W-:Y:S02]  /*1e70*/  IMAD R43, R34, R43, R24 ;  /* 0x0000002b222b7224 */ /* 0x000fe400078e0218 */
[----:B------:R-:W5:Y:S01]  /*1e80*/  LDG.E.64 R34, desc[UR6][R28.64+0x30] ;  /* 0x000030061c227981 */ /* 0x000f62000c1e1b00 */
[----:B0-----:R-:W-:Y:S01]  /*1e90*/  IADD3 R36, P3, R40, UR15, RZ ;  /* 0x0000000f28247c10 */ /* 0x001fe2000ff7e0ff */
        /* <DEDUP_REMOVED lines=13> */
[----:B------:R-:W-:-:S04]  /*1f70*/  IADD3 R6, P3, R36, UR15, RZ ;  /* 0x0000000f24067c10 */ /* 0x000fc8000ff7e0ff */
[----:B------:R-:W-:Y:S01]  /*1f80*/  IADD3.X R7, R37, UR14, RZ, P3, !PT ;  /* 0x0000000e25077c10 */ /* 0x000fe20009ffe4ff */
[----:B------:R-:W-:Y:S01]  /*1f90*/  IMAD.IADD R33, R33, 0x1, R41 ;  /* 0x0000000121217824 */ /* 0x000fe200078e0229 */
[----:B----4-:R-:W-:Y:S01]  /*1fa0*/  SHF.R.S32.HI R37, RZ, 0x1f, R49 ;  /* 0x0000001fff257819 */ /* 0x010fe20000011431 */
[----:B------:R-:W-:Y:S01]  /*1fb0*/  IMAD R23, R23, R49, RZ ;  /* 0x0000003117177224 */ /* 0x000fe200078e02ff */
[----:B------:R-:W-:Y:S01]  /*1fc0*/  IADD3 R44, P3, R6, UR15, RZ ;  /* 0x0000000f062c7c10 */ /* 0x000fe2000ff7e0ff */
[----:B------:R0:W2:Y:S01]  /*1fd0*/  LDG.E.CONSTANT R43, desc[UR6][R6.64] ;  /* 0x00000006062b7981 */ /* 0x0000a2000c1e9900 */
[----:B------:R-:W-:-:S03]  /*1fe0*/  IMAD.WIDE.U32 R32, R49, R22, R32 ;  /* 0x0000001631207225 */ /* 0x000fc600078e0020 */
[----:B------:R-:W3:Y:S01]  /*1ff0*/  LDG.E.64 R40, desc[UR6][R28.64+0x48] ;  /* 0x000048061c287981 */ /* 0x000ee2000c1e1b00 */
[----:B------:R-:W-:Y:S01]  /*2000*/  IMAD R37, R22, R37, R23 ;  /* 0x0000002516257224 */ /* 0x000fe200078e0217 */
[----:B------:R-:W-:Y:S02]  /*2010*/  IADD3.X R45, R7, UR14, RZ, P3, !PT ;  /* 0x0000000e072d7c10 */ /* 0x000fe40009ffe4ff */
[----:B------:R-:W4:Y:S04]  /*2020*/  LDG.E.64 R22, desc[UR6][R28.64+0x40] ;  /* 0x000040061c167981 */ /* 0x000f28000c1e1b00 */
[----:B------:R1:W3:Y:S01]  /*2030*/  LDG.E.CONSTANT R47, desc[UR6][R44.64] ;  /* 0x000000062c2f7981 */ /* 0x0002e2000c1e9900 */
[----:B------:R-:W-:Y:S01]  /*2040*/  IADD3 R36, P3, R44, UR15, RZ ;  /* 0x0000000f2c247c10 */ /* 0x000fe2000ff7e0ff */
[----:B-----5:R-:W-:Y:S01]  /*2050*/  IMAD R35, R35, R3, RZ ;  /* 0x0000000323237224 */ /* 0x020fe200078e02ff */
[----:B0-----:R-:W-:-:S02]  /*2060*/  SHF.R.S32.HI R7, RZ, 0x1f, R3 ;  /* 0x0000001fff077819 */ /* 0x001fc40000011403 */
[----:B------:R-:W-:Y:S02]  /*2070*/  IADD3 R33, R33, R37, RZ ;  /* 0x0000002521217210 */ /* 0x000fe40007ffe0ff */
[----:B------:R-:W-:Y:S01]  /*2080*/  IADD3.X R37, R45, UR14, RZ, P3, !PT ;  /* 0x0000000e2d257c10 */ /* 0x000fe20009ffe4ff */
[----:B------:R-:W-:Y:S02]  /*2090*/  IMAD R35, R34, R7, R35 ;  /* 0x0000000722237224 */ /* 0x000fe400078e0223 */
[----:B------:R-:W-:Y:S02]  /*20a0*/  IMAD.WIDE.U32 R6, R3, R34, R32 ;  /* 0x0000002203067225 */ /* 0x000fe400078e0020 */
[----:B------:R-:W5:Y:S04]  /*20b0*/  LDG.E.CONSTANT R3, desc[UR6][R36.64] ;  /* 0x0000000624037981 */ /* 0x000f68000c1e9900 */
[----:B------:R-:W5:Y:S01]  /*20c0*/  LDG.E.64 R32, desc[UR6][R28.64+0x50] ;  /* 0x000050061c207981 */ /* 0x000f62000c1e1b00 */
[----:B------:R-:W-:Y:S01]  /*20d0*/  IADD3 R34, P3, R36, UR15, RZ ;  /* 0x0000000f24227c10 */ /* 0x000fe2000ff7e0ff */
[----:B------:R-:W-:-:S03]  /*20e0*/  IMAD.IADD R7, R7, 0x1, R35 ;  /* 0x0000000107077824 */ /* 0x000fc600078e0223 */
[----:B------:R-:W-:Y:S01]  /*20f0*/  IADD3.X R35, R37, UR14, RZ, P3, !PT ;  /* 0x0000000e25237c10 */ /* 0x000fe20009ffe4ff */
[----:B------:R-:W-:Y:S01]  /*2100*/  IMAD R39, R39, R5, RZ ;  /* 0x0000000527277224 */ /* 0x000fe200078e02ff */
[----:B-1----:R-:W-:Y:S01]  /*2110*/  SHF.R.S32.HI R45, RZ, 0x1f, R5 ;  /* 0x0000001fff2d7819 */ /* 0x002fe20000011405 */
[----:B------:R-:W-:Y:S01]  /*2120*/  IMAD.WIDE.U32 R6, R5, R38, R6 ;  /* 0x0000002605067225 */ /* 0x000fe200078e0006 */
[----:B------:R-:W5:Y:S04]  /*2130*/  LDG.E.64 R36, desc[UR6][R28.64+0x58] ;  /* 0x000058061c247981 */ /* 0x000f68000c1e1b00 */
[----:B------:R0:W5:Y:S01]  /*2140*/  LDG.E.CONSTANT R5, desc[UR6][R34.64] ;  /* 0x0000000622057981 */ /* 0x000162000c1e9900 */
[----:B------:R-:W-:-:S04]  /*2150*/  IMAD R39, R38, R45, R39 ;  /* 0x0000002d26277224 */ /* 0x000fc800078e0227 */
[----:B------:R-:W-:Y:S01]  /*2160*/  IMAD.IADD R7, R7, 0x1, R39 ;  /* 0x0000000107077824 */ /* 0x000fe200078e0227 */
[----:B--2---:R-:W-:Y:S01]  /*2170*/  SHF.R.S32.HI R39, RZ, 0x1f, R43 ;  /* 0x0000001fff277819 */ /* 0x004fe2000001142b */
[----:B----4-:R-:W-:-:S04]  /*2180*/  IMAD R23, R23, R43, RZ ;  /* 0x0000002b17177224 */ /* 0x010fc800078e02ff */
[----:B------:R-:W-:Y:S02]  /*2190*/  IMAD R39, R22, R39, R23 ;  /* 0x0000002716277224 */ /* 0x000fe400078e0217 */
[----:B------:R-:W-:Y:S01]  /*21a0*/  IMAD.WIDE.U32 R22, R43, R22, R6 ;  /* 0x000000162b167225 */ /* 0x000fe200078e0006 */
[----:B---3--:R-:W-:Y:S02]  /*21b0*/  SHF.R.S32.HI R7, RZ, 0x1f, R47 ;  /* 0x0000001fff077819 */ /* 0x008fe4000001142f */
[----:B------:R-:W-:Y:S01]  /*21c0*/  IADD3 R6, P3, R34, UR15, RZ ;  /* 0x0000000f22067c10 */ /* 0x000fe2000ff7e0ff */
        /* <DEDUP_REMOVED lines=12> */
[----:B------:R-:W-:Y:S02]  /*2290*/  IMAD R45, R32, R45, R24 ;  /* 0x0000002d202d7224 */ /* 0x000fe400078e0218 */
[----:B------:R1:W4:Y:S01]  /*22a0*/  LDG.E.CONSTANT R43, desc[UR6][R34.64] ;  /* 0x00000006222b7981 */ /* 0x000322000c1e9900 */
[----:B------:R-:W-:Y:S01]  /*22b0*/  IMAD.WIDE.U32 R32, R3, R32, R22 ;  /* 0x0000002003207225 */ /* 0x000fe200078e0016 */
[----:B------:R-:W-:Y:S02]  /*22c0*/  IADD3 R46, P3, R34, UR15, RZ ;  /* 0x0000000f222e7c10 */ /* 0x000fe4000ff7e0ff */
[----:B------:R-:W5:Y:S02]  /*22d0*/  LDG.E.64 R22, desc[UR6][R28.64+0x68] ;  /* 0x000068061c167981 */ /* 0x000f64000c1e1b00 */
[----:B------:R-:W-:Y:S01]  /*22e0*/  IADD3.X R47, R35, UR14, RZ, P3, !PT ;  /* 0x0000000e232f7c10 */ /* 0x000fe20009ffe4ff */
[----:B------:R-:W-:Y:S01]  /*22f0*/  IMAD.IADD R33, R33, 0x1, R45 ;  /* 0x0000000121217824 */ /* 0x000fe200078e022d */
[----:B0-----:R-:W-:Y:S01]  /*2300*/  IADD3 R6, P3, R46, UR15, RZ ;  /* 0x0000000f2e067c10 */ /* 0x001fe2000ff7e0ff */
[----:B------:R-:W5:Y:S01]  /*2310*/  LDG.E.64 R44, desc[UR6][R28.64+0x70] ;  /* 0x000070061c2c7981 */ /* 0x000f62000c1e1b00 */
[----:B-1----:R-:W-:-:S03]  /*2320*/  SHF.R.S32.HI R35, RZ, 0x1f, R5 ;  /* 0x0000001fff237819 */ /* 0x002fc60000011405 */
[----:B------:R-:W5:Y:S01]  /*2330*/  LDG.E.CONSTANT R3, desc[UR6][R46.64] ;  /* 0x000000062e037981 */ /* 0x000f62000c1e9900 */
[----:B------:R-:W-:Y:S01]  /*2340*/  IADD3.X R7, R47, UR14, RZ, P3, !PT ;  /* 0x0000000e2f077c10 */ /* 0x000fe20009ffe4ff */
[----:B------:R-:W-:Y:S02]  /*2350*/  IMAD R37, R37, R5, RZ ;  /* 0x0000000525257224 */ /* 0x000fe400078e02ff */
[----:B------:R-:W-:Y:S02]  /*2360*/  IMAD.WIDE.U32 R32, R5, R36, R32 ;  /* 0x0000002405207225 */ /* 0x000fe400078e0020 */
[----:B------:R-:W5:Y:S02]  /*2370*/  LDG.E.CONSTANT R5, desc[UR6][R6.64] ;  /* 0x0000000606057981 */ /* 0x000f64000c1e9900 */
        /* <DEDUP_REMOVED lines=8> */
[----:B------:R-:W-:-:S03]  /*2400*/  IADD3 R48, P4, R6, UR15, RZ ;  /* 0x0000000f06307c10 */ /* 0x000fc6000ff9e0ff */
        /* <DEDUP_REMOVED lines=10> */
[----:B0-----:R-:W-:-:S03]  /*24b0*/  SHF.R.S32.HI R29, RZ, 0x1f, R3 ;  /* 0x0000001fff1d7819 */ /* 0x001fc60000011403 */
[----:B------:R-:W-:Y:S01]  /*24c0*/  IMAD R24, R45, R3, RZ ;  /* 0x000000032d187224 */ /* 0x000fe200078e02ff */
[----:B------:R-:W-:-:S03]  /*24d0*/  IADD3 R23, R23, R37, RZ ;  /* 0x0000002517177210 */ /* 0x000fc60007ffe0ff */
[----:B------:R-:W-:Y:S02]  /*24e0*/  IMAD R29, R44, R29, R24 ;  /* 0x0000001d2c1d7224 */ /* 0x000fe400078e0218 */
[----:B------:R-:W-:Y:S01]  /*24f0*/  IMAD.WIDE.U32 R22, R3, R44, R22 ;  /* 0x0000002c03167225 */ /* 0x000fe200078e0016 */
[----:B------:R-:W-:-:S03]  /*2500*/  SHF.R.S32.HI R3, RZ, 0x1f, R5 ;  /* 0x0000001fff037819 */ /* 0x000fc60000011405 */
[----:B------:R-:W-:Y:S02]  /*2510*/  IMAD.IADD R23, R23, 0x1, R29 ;  /* 0x0000000117177824 */ /* 0x000fe400078e021d */
[----:B------:R-:W-:Y:S02]  /*2520*/  IMAD R24, R35, R5, RZ ;  /* 0x0000000523187224 */ /* 0x000fe400078e02ff */
[----:B------:R-:W-:-:S04]  /*2530*/  IMAD.WIDE.U32 R22, R5, R34, R22 ;  /* 0x0000002205167225 */ /* 0x000fc800078e0016 */
[----:B------:R-:W-:-:S04]  /*2540*/  IMAD R3, R34, R3, R24 ;  /* 0x0000000322037224 */ /* 0x000fc800078e0218 */
[----:B------:R-:W-:Y:S01]  /*2550*/  IMAD.IADD R23, R23, 0x1, R3 ;  /* 0x0000000117177824 */ /* 0x000fe200078e0203 */
[----:B------:R-:W-:Y:S01]  /*2560*/  IADD3.X R3, R7, UR14, RZ, P4, !PT ;  /* 0x0000000e07037c10 */ /* 0x000fe2000a7fe4ff */
[----:B------:R-:W-:Y:S06]  /*2570*/  @P3 BRA `(.L_x_2629) ;  /* 0xfffffff4008c3947 */ /* 0x000fec000383ffff */
.L_x_2628:
[----:B------:R-:W-:-:S04]  /*2580*/  ISETP.GT.U32.AND P3, PT, R2, 0x4, PT ;  /* 0x000000040200780c */ /* 0x000fc80003f64070 */
[----:B------:R-:W-:-:S13]  /*2590*/  ISETP.GT.AND.EX P3, PT, R0, RZ, PT, P3 ;  /* 0x000000ff0000720c */ /* 0x000fda0003f64330 */
[----:B------:R-:W-:Y:S05]  /*25a0*/  @!P3 BRA `(.L_x_2630) ;  /* 0x000000040050b947 */ /* 0x000fea0003800000 */
[----:B------:R-:W-:Y:S01]  /*25b0*/  ULDC.64 UR12, c[0x0][0x230] ;  /* 0x00008c00000c7ab9 */ /* 0x000fe20000000a00 */
[----:B------:R-:W-:Y:S01]  /*25c0*/  IMAD.MOV.U32 R38, RZ, RZ, R48 ;  /* 0x000000ffff267224 */ /* 0x000fe200078e0030 */
[----:B------:R-:W-:Y:S01]  /*25d0*/  ULEA UR9, UP0, UR4, UR12, 0x3 ;  /* 0x0000000c04097291 */ /* 0x000fe2000f80183f */
[----:B------:R-:W-:-:S03]  /*25e0*/  IMAD.MOV.U32 R39, RZ, RZ, R3 ;  /* 0x000000ffff277224 */ /* 0x000fc600078e0003 */
[----:B------:R-:W-:Y:S02]  /*25f0*/  ULEA.HI.X UR12, UR4, UR13, UR5, 0x3, UP0 ;  /* 0x0000000d040c7291 */ /* 0x000fe400080f1c05 */
[----:B------:R-:W-:Y:S01]  /*2600*/  IMAD.U32 R28, RZ, RZ, UR9 ;  /* 0x00000009ff1c7e24 */ /* 0x000fe2000f8e00ff */
[----:B------:R-:W2:Y:S03]  /*2610*/  LDG.E.CONSTANT R45, desc[UR6][R38.64] ;  /* 0x00000006262d7981 */ /* 0x000ea6000c1e9900 */
        /* <DEDUP_REMOVED lines=25> */
[----:B------:R-:W-:Y:S02]  /*27b0*/  IADD3.X R7, R37, UR14, RZ, P0, !PT ;  /* 0x0000000e25077c10 */ /* 0x000fe400087fe4ff */
[----:B0-----:R-:W-:-:S03]  /*27c0*/  IADD3 R36, P0, R6, UR15, RZ ;  /* 0x0000000f06247c10 */ /* 0x001fc6000ff1e0ff */
[----:B------:R0:W3:Y:S01]  /*27d0*/  LDG.E.CONSTANT R3, desc[UR6][R6.64] ;  /* 0x0000000606037981 */ /* 0x0000e2000c1e9900 */
[----:B------:R-:W-:Y:S01]  /*27e0*/  IADD3 R33, R33, R43, RZ ;  /* 0x0000002b21217210 */ /* 0x000fe20007ffe0ff */
[----:B-----5:R-:W-:Y:S01]  /*27f0*/  IMAD R24, R35, R5, RZ ;  /* 0x0000000523187224 */ /* 0x020fe200078e02ff */
[----:B------:R-:W-:Y:S02]  /*2800*/  SHF.R.S32.HI R43, RZ, 0x1f, R5 ;  /* 0x0000001fff2b7819 */ /* 0x000fe40000011405 */
[----:B------:R-:W-:Y:S01]  /*2810*/  IADD3.X R37, R7, UR14, RZ, P0, !PT ;  /* 0x0000000e07257c10 */ /* 0x000fe200087fe4ff */
[----:B------:R-:W-:-:S04]  /*2820*/  IMAD.WIDE.U32 R32, R5, R34, R32 ;  /* 0x0000002205207225 */ /* 0x000fc800078e0020 */
[----:B------:R-:W-:Y:S01]  /*2830*/  IMAD R45, R34, R43, R24 ;  /* 0x0000002b222d7224 */ /* 0x000fe200078e0218 */
[----:B------:R-:W4:Y:S01]  /*2840*/  LDG.E.CONSTANT R5, desc[UR6][R36.64] ;  /* 0x0000000624057981 */ /* 0x000f22000c1e9900 */
[----:B------:R-:W-:-:S03]  /*2850*/  IADD3 R34, P0, R36, UR15, RZ ;  /* 0x0000000f24227c10 */ /* 0x000fc6000ff1e0ff */
[----:B------:R-:W5:Y:S01]  /*2860*/  LDG.E.64 R42, desc[UR6][R28.64+0x28] ;  /* 0x000028061c2a7981 */ /* 0x000f62000c1e1b00 */
[----:B------:R-:W-:Y:S01]  /*2870*/  IADD3.X R35, R37, UR14, RZ, P0, !PT ;  /* 0x0000000e25237c10 */ /* 0x000fe200087fe4ff */
[----:B------:R-:W-:Y:S01]  /*2880*/  IMAD.IADD R33, R33, 0x1, R45 ;  /* 0x0000000121217824 */ /* 0x000fe200078e022d */
[----:B0-----:R-:W-:Y:S01]  /*2890*/  IADD3 R6, P0, R34, UR15, RZ ;  /* 0x0000000f22067c10 */ /* 0x001fe2000ff1e0ff */
[----:B------:R-:W5:Y:S04]  /*28a0*/  LDG.E.64 R44, desc[UR6][R28.64+0x30] ;  /* 0x000030061c2c7981 */ /* 0x000f68000c1e1b00 */
[----:B------:R3:W5:Y:S01]  /*28b0*/  LDG.E.CONSTANT R47, desc[UR6][R34.64] ;  /* 0x00000006222f7981 */ /* 0x000762000c1e9900 */
[----:B------:R-:W-:Y:S01]  /*28c0*/  IADD3.X R7, R35, UR14, RZ, P0, !PT ;  /* 0x0000000e23077c10 */ /* 0x000fe200087fe4ff */
[----:B------:R-:W-:Y:S01]  /*28d0*/  IMAD R39, R39, R41, RZ ;  /* 0x0000002927277224 */ /* 0x000fe200078e02ff */
[----:B------:R-:W-:Y:S01]  /*28e0*/  SHF.R.S32.HI R49, RZ, 0x1f, R41 ;  /* 0x0000001fff317819 */ /* 0x000fe20000011429 */
[----:B------:R-:W-:Y:S01]  /*28f0*/  IMAD.WIDE.U32 R32, R41, R38, R32 ;  /* 0x0000002629207225 */ /* 0x000fe200078e0020 */
[----:B------:R-:W5:Y:S04]  /*2900*/  LDG.E.64 R36, desc[UR6][R28.64+0x38] ;  /* 0x000038061c247981 */ /* 0x000f68000c1e1b00 */
[----:B------:R-:W5:Y:S01]  /*2910*/  LDG.E.CONSTANT R41, desc[UR6][R6.64] ;  /* 0x0000000606297981 */ /* 0x000f62000c1e9900 */
[----:B------:R-:W-:-:S04]  /*2920*/  IMAD R39, R38, R49, R39 ;  /* 0x0000003126277224 */ /* 0x000fc800078e0227 */
[----:B------:R-:W-:Y:S01]  /*2930*/  IMAD.IADD R33, R33, 0x1, R39 ;  /* 0x0000000121217824 */ /* 0x000fe200078e0227 */
[----:B------:R-:W-:Y:S02]  /*2940*/  IADD3 R2, P4, R2, -0x8, RZ ;  /* 0xfffffff802027810 */ /* 0x000fe40007f9e0ff */
[----:B------:R-:W-:Y:S01]  /*2950*/  IADD3 R48, P3, R6, UR15, RZ ;  /* 0x0000000f06307c10 */ /* 0x000fe2000ff7e0ff */
[----:B------:R-:W-:Y:S01]  /*2960*/  UIADD3 UR4, UP0, UR4, 0x8, URZ ;  /* 0x0000000804047890 */ /* 0x000fe2000ff1e03f */
        /* <DEDUP_REMOVED lines=11> */
[----:B------:R-:W-:Y:S02]  /*2a20*/  IMAD R3, R42, R3, R24 ;  /* 0x000000032a037224 */ /* 0x000fe400078e0218 */
[----:B------:R-:W-:-:S03]  /*2a30*/  IMAD R5, R45, R47, RZ ;  /* 0x0000002f2d057224 */ /* 0x000fc600078e02ff */
[----:B------:R-:W-:Y:S02]  /*2a40*/  IADD3 R23, R23, R3, RZ ;  /* 0x0000000317177210 */ /* 0x000fe40007ffe0ff */
[----:B------:R-:W-:Y:S01]  /*2a50*/  SHF.R.S32.HI R3, RZ, 0x1f, R47 ;  /* 0x0000001fff037819 */ /* 0x000fe2000001142f */
[----:B------:R-:W-:-:S04]  /*2a60*/  IMAD.WIDE.U32 R22, R47, R44, R22 ;  /* 0x0000002c2f167225 */ /* 0x000fc800078e0016 */
[----:B------:R-:W-:Y:S01]  /*2a70*/  IMAD R5, R44, R3, R5 ;  /* 0x000000032c057224 */ /* 0x000fe200078e0205 */
[----:B------:R-:W-:Y:S01]  /*2a80*/  SHF.R.S32.HI R3, RZ, 0x1f, R41 ;  /* 0x0000001fff037819 */ /* 0x000fe20000011429 */
[----:B------:R-:W-:Y:S02]  /*2a90*/  IMAD R24, R37, R41, RZ ;  /* 0x0000002925187224 */ /* 0x000fe400078e02ff */
[----:B------:R-:W-:Y:S02]  /*2aa0*/  IMAD.IADD R23, R23, 0x1, R5 ;  /* 0x0000000117177824 */ /* 0x000fe400078e0205 */
[----:B------:R-:W-:Y:S02]  /*2ab0*/  IMAD R3, R36, R3, R24 ;  /* 0x0000000324037224 */ /* 0x000fe400078e0218 */
[----:B------:R-:W-:-:S04]  /*2ac0*/  IMAD.WIDE.U32 R22, R41, R36, R22 ;  /* 0x0000002429167225 */ /* 0x000fc800078e0016 */
[----:B------:R-:W-:Y:S01]  /*2ad0*/  IMAD.IADD R23, R23, 0x1, R3 ;  /* 0x0000000117177824 */ /* 0x000fe200078e0203 */
[----:B------:R-:W-:-:S07]  /*2ae0*/  IADD3.X R3, R7, UR14, RZ, P3, !PT ;  /* 0x0000000e07037c10 */ /* 0x000fce0009ffe4ff */
.L_x_2630:
[----:B------:R-:W-:-:S04]  /*2af0*/  ISETP.NE.U32.AND P3, PT, R2, RZ, PT ;  /* 0x000000ff0200720c */ /* 0x000fc80003f65070 */
[----:B------:R-:W-:-:S13]  /*2b00*/  ISETP.NE.OR.EX P0, PT, R0, RZ, P0, P3 ;  /* 0x000000ff0000720c */ /* 0x000fda0000705730 */
[----:B------:R-:W-:Y:S05]  /*2b10*/  @!P0 BRA `(.L_x_2626) ;  /* 0x0000000000c08947 */ /* 0x000fea0003800000 */
.L_x_2627:
[----:B------:R-:W-:Y:S01]  /*2b20*/  ULEA UR9, UP0, UR4, UR18, 0x3 ;  /* 0x0000001204097291 */ /* 0x000fe2000f80183f */
[----:B------:R-:W-:-:S03]  /*2b30*/  IMAD.MOV.U32 R49, RZ, RZ, R3 ;  /* 0x000000ffff317224 */ /* 0x000fc600078e0003 */
[----:B------:R-:W-:Y:S02]  /*2b40*/  ULEA.HI.X UR12, UR4, UR19, UR5, 0x3, UP0 ;  /* 0x00000013040c7291 */ /* 0x000fe400080f1c05 */
[----:B------:R-:W-:Y:S01]  /*2b50*/  IMAD.U32 R28, RZ, RZ, UR9 ;  /* 0x00000009ff1c7e24 */ /* 0x000fe2000f8e00ff */
[----:B------:R-:W-:Y:S01]  /*2b60*/  IADD3 R40, P0, R48, UR15, RZ ;  /* 0x0000000f30287c10 */ /* 0x000fe2000ff1e0ff */
[----:B------:R0:W2:Y:S02]  /*2b70*/  LDG.E.CONSTANT R5, desc[UR6][R48.64] ;  /* 0x0000000630057981 */ /* 0x0000a4000c1e9900 */
[----:B------:R-:W-:Y:S02]  /*2b80*/  MOV R29, UR12 ;  /* 0x0000000c001d7c02 */ /* 0x000fe40008000f00 */
[----:B------:R-:W-:-:S03]  /*2b90*/  IADD3.X R41, R3, UR14, RZ, P0, !PT ;  /* 0x0000000e03297c10 */ /* 0x000fc600087fe4ff */
[----:B------:R-:W3:Y:S01]  /*2ba0*/  LDG.E.64 R6, desc[UR6][R28.64] ;  /* 0x000000061c067981 */ /* 0x000ee2000c1e1b00 */
[----:B------:R-:W-:-:S03]  /*2bb0*/  IADD3 R42, P0, R40, UR15, RZ ;  /* 0x0000000f282a7c10 */ /* 0x000fc6000ff1e0ff */
[----:B------:R-:W4:Y:S04]  /*2bc0*/  LDG.E.CONSTANT R3, desc[UR6][R40.64] ;  /* 0x0000000628037981 */ /* 0x000f28000c1e9900 */
[----:B------:R-:W5:Y:S01]  /*2bd0*/  LDG.E.64 R32, desc[UR6][R28.64+0x8] ;  /* 0x000008061c207981 */ /* 0x000f62000c1e1b00 */
[----:B------:R-:W-:Y:S02]  /*2be0*/  IADD3.X R43, R41, UR14, RZ, P0, !PT ;  /* 0x0000000e292b7c10 */ /* 0x000fe400087fe4ff */
[----:B------:R-:W-:Y:S01]  /*2bf0*/  IADD3 R36, P0, R42, UR15, RZ ;  /* 0x0000000f2a247c10 */ /* 0x000fe2000ff1e0ff */
[----:B------:R-:W5:Y:S04]  /*2c00*/  LDG.E.64 R34, desc[UR6][R28.64+0x10] ;  /* 0x000010061c227981 */ /* 0x000f68000c1e1b00 */
[----:B------:R-:W5:Y:S01]  /*2c10*/  LDG.E.CONSTANT R45, desc[UR6][R42.64] ;  /* 0x000000062a2d7981 */ /* 0x000f62000c1e9900 */
[----:B------:R-:W-:-:S03]  /*2c20*/  IADD3.X R37, R43, UR14, RZ, P0, !PT ;  /* 0x0000000e2b257c10 */ /* 0x000fc600087fe4ff */
[----:B------:R-:W5:Y:S04]  /*2c30*/  LDG.E.64 R38, desc[UR6][R28.64+0x18] ;  /* 0x000018061c267981 */ /* 0x000f68000c1e1b00 */
[----:B------:R-:W5:Y:S01]  /*2c40*/  LDG.E.CONSTANT R47, desc[UR6][R36.64] ;  /* 0x00000006242f7981 */ /* 0x000f62000c1e9900 */
[----:B------:R-:W-:-:S04]  /*2c50*/  IADD3 R2, P0, R2, -0x4, RZ ;  /* 0xfffffffc02027810 */ /* 0x000fc80007f1e0ff */
[----:B------:R-:W-:Y:S02]  /*2c60*/  IADD3.X R0, R0, -0x1, RZ, P0, !PT ;  /* 0xffffffff00007810 */ /* 0x000fe400007fe4ff */
[----:B------:R-:W-:-:S04]  /*2c70*/  ISETP.NE.U32.AND P0, PT, R2, RZ, PT ;  /* 0x000000ff0200720c */ /* 0x000fc80003f05070 */
[----:B------:R-:W-:Y:S01]  /*2c80*/  ISETP.NE.AND.EX P0, PT, R0, RZ, PT, P0 ;  /* 0x000000ff0000720c */ /* 0x000fe20003f05300 */
[----:B------:R-:W-:Y:S01]  /*2c90*/  UIADD3 UR4, UP0, UR4, 0x4, URZ ;  /* 0x0000000404047890 */ /* 0x000fe2000ff1e03f */
[----:B0-----:R-:W-:-:S03]  /*2ca0*/  IADD3 R48, P3, R36, UR15, RZ ;  /* 0x0000000f24307c10 */ /* 0x001fc6000ff7e0ff */
        /* <DEDUP_REMOVED lines=9> */
[----:B------:R-:W-:-:S04]  /*2d40*/  IMAD.WIDE.U32 R6, R32, R3, R22 ;  /* 0x0000000320067225 */ /* 0x000fc800078e0016 */
[----:B------:R-:W-:Y:S01]  /*2d50*/  IMAD.IADD R7, R7, 0x1, R5 ;  /* 0x0000000107077824 */ /* 0x000fe200078e0205 */
[----:B------:R-:W-:Y:S01]  /*2d60*/  SHF.R.S32.HI R5, RZ, 0x1f, R45 ;  /* 0x0000001fff057819 */ /* 0x000fe2000001142d */
[-C--:B------:R-:W-:Y:S02]  /*2d70*/  IMAD R3, R35, R45.reuse, RZ ;  /* 0x0000002d23037224 */ /* 0x080fe400078e02ff */
[----:B------:R-:W-:-:S04]  /*2d80*/  IMAD.WIDE.U32 R6, R34, R45, R6 ;  /* 0x0000002d22067225 */ /* 0x000fc800078e0006 */
[----:B------:R-:W-:Y:S01]  /*2d90*/  IMAD R3, R34, R5, R3 ;  /* 0x0000000522037224 */ /* 0x000fe200078e0203 */
[----:B------:R-:W-:-:S04]  /*2da0*/  SHF.R.S32.HI R5, RZ, 0x1f, R47 ;  /* 0x0000001fff057819 */ /* 0x000fc8000001142f */
[----:B------:R-:W-:Y:S01]  /*2db0*/  IADD3 R7, R7, R3, RZ ;  /* 0x0000000307077210 */ /* 0x000fe20007ffe0ff */
[----:B------:R-:W-:-:S04]  /*2dc0*/  IMAD R3, R39, R47, RZ ;  /* 0x0000002f27037224 */ /* 0x000fc800078e02ff */
[C---:B------:R-:W-:Y:S02]  /*2dd0*/  IMAD R3, R38.reuse, R5, R3 ;  /* 0x0000000526037224 */ /* 0x040fe400078e0203 */
[----:B------:R-:W-:-:S04]  /*2de0*/  IMAD.WIDE.U32 R22, R38, R47, R6 ;  /* 0x0000002f26167225 */ /* 0x000fc800078e0006 */
[----:B------:R-:W-:Y:S01]  /*2df0*/  IMAD.IADD R23, R23, 0x1, R3 ;  /* 0x0000000117177824 */ /* 0x000fe200078e0203 */
[----:B------:R-:W-:Y:S01]  /*2e00*/  IADD3.X R3, R37, UR14, RZ, P3, !PT ;  /* 0x0000000e25037c10 */ /* 0x000fe20009ffe4ff */
[----:B------:R-:W-:Y:S06]  /*2e10*/  @P0 BRA `(.L_x_2627) ;  /* 0xfffffffc00400947 */ /* 0x000fec000383ffff */
.L_x_2626:
        /* <DEDUP_REMOVED lines=9> */
[----:B------:R-:W-:Y:S02]  /*2eb0*/  IMAD.U32 R2, RZ, RZ, UR9 ;  /* 0x00000009ff027e24 */ /* 0x000fe4000f8e00ff */
[----:B------:R-:W-:Y:S02]  /*2ec0*/  IMAD.IADD R29, R29, 0x1, R3 ;  /* 0x000000011d1d7824 */ /* 0x000fe400078e0203 */
[----:B------:R-:W-:Y:S01]  /*2ed0*/  IMAD.U32 R3, RZ, RZ, UR4 ;  /* 0x00000004ff037e24 */ /* 0x000fe2000f8e00ff */
[----:B------:R-:W-:-:S03]  /*2ee0*/  ULEA.HI.X UR4, UR4, UR15, UR5, 0x3, UP0 ;  /* 0x0000000f04047291 */ /* 0x000fc600080f1c05 */
[----:B------:R-:W-:Y:S01]  /*2ef0*/  IMAD.WIDE.U32 R28, R3, UR10, R28 ;  /* 0x0000000a031c7c25 */ /* 0x000fe2000f8e001c */
[----:B------:R-:W-:-:S03]  /*2f00*/  ULDC.64 UR14, c[0x0][0x218] ;  /* 0x00008600000e7ab9 */ /* 0x000fc60000000a00 */
[----:B------:R-:W-:Y:S01]  /*2f10*/  IMAD.U32 R3, RZ, RZ, UR4 ;  /* 0x00000004ff037e24 */ /* 0x000fe2000f8e00ff */
[----:B------:R-:W-:Y:S02]  /*2f20*/  IADD3 R5, R29, UR12, RZ ;  /* 0x0000000c1d057c10 */ /* 0x000fe4000fffe0ff */
[----:B------:R-:W-:-:S04]  /*2f30*/  LEA R6, P0, R28, UR14, 0x2 ;  /* 0x0000000e1c067c11 */ /* 0x000fc8000f8010ff */
        /* <DEDUP_REMOVED lines=31> */
[----:B------:R-:W-:-:S04]  /*3130*/  @P0 IMAD.WIDE.U32 R28, R33, R28, R22 ;  /* 0x0000001c211c0225 */ /* 0x000fc800078e0016 */
[----:B------:R-:W-:Y:S02]  /*3140*/  @P0 IMAD.IADD R23, R29, 0x1, R5 ;  /* 0x000000011d170824 */ /* 0x000fe400078e0205 */
[----:B------:R-:W-:-:S07]  /*3150*/  @P0 IMAD.MOV.U32 R22, RZ, RZ, R28 ;  /* 0x000000ffff160224 */ /* 0x000fce00078e001c */
.L_x_2631:
        /* <DEDUP_REMOVED lines=29> */
.L_x_2635:
[----:B------:R-:W-:Y:S01]  /*3330*/  ULEA UR9, UP0, UR4, UR16, 0x3 ;  /* 0x0000001004097291 */ /* 0x000fe2000f80183f */
[----:B------:R-:W2:Y:S03]  /*3340*/  LDG.E.CONSTANT R49, desc[UR6][R30.64] ;  /* 0x000000061e317981 */ /* 0x000ea6000c1e9900 */
[----:B------:R-:W-:Y:S02]  /*3350*/  ULEA.HI.X UR12, UR4, UR17, UR5, 0x3, UP0 ;  /* 0x00000011040c7291 */ /* 0x000fe400080f1c05 */
[----:B------:R-:W-:-:S04]  /*3360*/  IMAD.U32 R6, RZ, RZ, UR9 ;  /* 0x00000009ff067e24 */ /* 0x000fc8000f8e00ff */
[----:B------:R-:W-:-:S05]  /*3370*/  IMAD.U32 R7, RZ, RZ, UR12 ;  /* 0x0000000cff077e24 */ /* 0x000fca000f8e00ff */
[----:B------:R-:W3:Y:S01]  /*3380*/  LDG.E.64 R28, desc[UR6][R6.64] ;  /* 0x00000006061c7981 */ /* 0x000ee2000c1e1b00 */
[----:B------:R-:W-:-:S03]  /*3390*/  IADD3 R38, P3, R30, UR15, RZ ;  /* 0x0000000f1e267c10 */ /* 0x000fc6000ff7e0ff */
[----:B------:R-:W4:Y:S01]  /*33a0*/  LDG.E.64 R32, desc[UR6][R6.64+0x10] ;  /* 0x0000100606207981 */ /* 0x000f22000c1e1b00 */
[----:B------:R-:W-:-:S03]  /*33b0*/  IADD3.X R39, R31, UR14, RZ, P3, !PT ;  /* 0x0000000e1f277c10 */ /* 0x000fc60009ffe4ff */
[----:B------:R-:W5:Y:S04]  /*33c0*/  LDG.E.64 R30, desc[UR6][R6.64+0x8] ;  /* 0x00000806061e7981 */ /* 0x000f68000c1e1b00 */
[----:B------:R0:W4:Y:S01]  /*33d0*/  LDG.E.CONSTANT R45, desc[UR6][R38.64] ;  /* 0x00000006262d7981 */ /* 0x000122000c1e9900 */
[----:B------:R-:W-:-:S03]  /*33e0*/  IADD3 R50, P3, R38, UR15, RZ ;  /* 0x0000000f26327c10 */ /* 0x000fc6000ff7e0ff */
[----:B------:R-:W5:Y:S01]  /*33f0*/  LDG.E.64 R36, desc[UR6][R6.64+0x18] ;  /* 0x0000180606247981 */ /* 0x000f62000c1e1b00 */
[----:B------:R-:W-:-:S05]  /*3400*/  IADD3.X R51, R39, UR14, RZ, P3, !PT ;  /* 0x0000000e27337c10 */ /* 0x000fca0009ffe4ff */
[----:B------:R-:W5:Y:S01]  /*3410*/  LDG.E.CONSTANT R41, desc[UR6][R50.64] ;  /* 0x0000000632297981 */ /* 0x000f62000c1e9900 */
[----:B------:R-:W-:-:S04]  /*3420*/  IADD3 R34, P3, R50, UR15, RZ ;  /* 0x0000000f32227c10 */ /* 0x000fc8000ff7e0ff */
[----:B------:R-:W-:-:S05]  /*3430*/  IADD3.X R35, R51, UR14, RZ, P3, !PT ;  /* 0x0000000e33237c10 */ /* 0x000fca0009ffe4ff */
[----:B------:R1:W5:Y:S01]  /*3440*/  LDG.E.CONSTANT R43, desc[UR6][R34.64] ;  /* 0x00000006222b7981 */ /* 0x000362000c1e9900 */
[----:B0-----:R-:W-:Y:S01]  /*3450*/  MOV R38, R0 ;  /* 0x0000000000267202 */ /* 0x001fe20000000f00 */
[----:B------:R-:W-:Y:S01]  /*3460*/  IMAD.MOV.U32 R39, RZ, RZ, R3 ;  /* 0x000000ffff277224 */ /* 0x000fe200078e0003 */
        /* <DEDUP_REMOVED lines=8> */
[----:B-1----:R-:W-:-:S03]  /*34f0*/  IADD3 R34, P3, R46, UR15, RZ ;  /* 0x0000000f2e227c10 */ /* 0x002fc6000ff7e0ff */
[----:B------:R-:W3:Y:S01]  /*3500*/  LDG.E.64 R28, desc[UR6][R6.64+0x20] ;  /* 0x00002006061c7981 */ /* 0x000ee2000c1e1b00 */
[----:B----4-:R-:W-:Y:S01]  /*3510*/  SHF.R.S32.HI R49, RZ, 0x1f, R45 ;  /* 0x0000001fff317819 */ /* 0x010fe2000001142d */
[----:B-----5:R-:W-:Y:S01]  /*3520*/  IMAD R0, R31, R45, RZ ;  /* 0x0000002d1f007224 */ /* 0x020fe200078e02ff */
[----:B------:R-:W-:-:S03]  /*3530*/  IADD3.X R35, R47, UR14, RZ, P3, !PT ;  /* 0x0000000e2f237c10 */ /* 0x000fc60009ffe4ff */
[----:B------:R-:W-:Y:S02]  /*3540*/  IMAD R49, R30, R49, R0 ;  /* 0x000000311e317224 */ /* 0x000fe400078e0200 */
[----:B------:R-:W-:Y:S01]  /*3550*/  IMAD.WIDE.U32 R30, R45, R30, R38 ;  /* 0x0000001e2d1e7225 */ /* 0x000fe200078e0026 */
[----:B------:R1:W4:Y:S04]  /*3560*/  LDG.E.CONSTANT R51, desc[UR6][R34.64] ;  /* 0x0000000622337981 */ /* 0x000328000c1e9900 */
[----:B------:R-:W5:Y:S01]  /*3570*/  LDG.E.64 R38, desc[UR6][R6.64+0x28] ;  /* 0x0000280606267981 */ /* 0x000f62000c1e1b00 */
[----:B------:R-:W-:Y:S01]  /*3580*/  IADD3 R44, P3, R34, UR15, RZ ;  /* 0x0000000f222c7c10 */ /* 0x000fe2000ff7e0ff */
[----:B------:R-:W-:Y:S01]  /*3590*/  IMAD.IADD R31, R31, 0x1, R49 ;  /* 0x000000011f1f7824 */ /* 0x000fe200078e0231 */
[----:B0-----:R-:W-:Y:S01]  /*35a0*/  SHF.R.S32.HI R47, RZ, 0x1f, R41 ;  /* 0x0000001fff2f7819 */ /* 0x001fe20000011429 */
[----:B------:R-:W-:Y:S01]  /*35b0*/  IMAD R0, R33, R41, RZ ;  /* 0x0000002921007224 */ /* 0x000fe200078e02ff */
[----:B------:R-:W-:Y:S01]  /*35c0*/  IADD3.X R45, R35, UR14, RZ, P3, !PT ;  /* 0x0000000e232d7c10 */ /* 0x000fe20009ffe4ff */
[----:B------:R-:W-:-:S04]  /*35d0*/  IMAD.WIDE.U32 R30, R41, R32, R30 ;  /* 0x00000020291e7225 */ /* 0x000fc800078e001e */
[----:B------:R-:W-:Y:S01]  /*35e0*/  IMAD R47, R32, R47, R0 ;  /* 0x0000002f202f7224 */ /* 0x000fe200078e0200 */
[----:B------:R2:W5:Y:S04]  /*35f0*/  LDG.E.CONSTANT R41, desc[UR6][R44.64] ;  /* 0x000000062c297981 */ /* 0x000568000c1e9900 */
[----:B------:R-:W5:Y:S01]  /*3600*/  LDG.E.64 R32, desc[UR6][R6.64+0x30] ;  /* 0x0000300606207981 */ /* 0x000f62000c1e1b00 */
[----:B-1----:R-:W-:Y:S02]  /*3610*/  IADD3 R34, P3, R44, UR15, RZ ;  /* 0x0000000f2c227c10 */ /* 0x002fe4000ff7e0ff */
[----:B------:R-:W-:Y:S01]  /*3620*/  IADD3 R31, R31, R47, RZ ;  /* 0x0000002f1f1f7210 */ /* 0x000fe20007ffe0ff */
[----:B------:R-:W-:Y:S01]  /*3630*/  IMAD R0, R37, R43, RZ ;  /* 0x0000002b25007224 */ /* 0x000fe200078e02ff */
[----:B------:R-:W-:-:S02]  /*3640*/  SHF.R.S32.HI R47, RZ, 0x1f, R43 ;  /* 0x0000001fff2f7819 */ /* 0x000fc4000001142b */
[----:B------:R-:W-:Y:S01]  /*3650*/  IADD3.X R35, R45, UR14, RZ, P3, !PT ;  /* 0x0000000e2d237c10 */ /* 0x000fe20009ffe4ff */
[----:B------:R-:W-:-:S04]  /*3660*/  IMAD.WIDE.U32 R30, R43, R36, R30 ;  /* 0x000000242b1e7225 */ /* 0x000fc800078e001e */
[----:B------:R-:W-:Y:S01]  /*3670*/  IMAD R47, R36, R47, R0 ;  /* 0x0000002f242f7224 */ /* 0x000fe200078e0200 */
[----:B------:R4:W5:Y:S04]  /*3680*/  LDG.E.CONSTANT R43, desc[UR6][R34.64] ;  /* 0x00000006222b7981 */ /* 0x000968000c1e9900 */
[----:B------:R-:W5:Y:S01]  /*3690*/  LDG.E.64 R36, desc[UR6][R6.64+0x38] ;  /* 0x0000380606247981 */ /* 0x000f62000c1e1b00 */
[----:B------:R-:W-:Y:S01]  /*36a0*/  IMAD.IADD R31, R31, 0x1, R47 ;  /* 0x000000011f1f7824 */ /* 0x000fe200078e022f */
[----:B--2---:R-:W-:Y:S01]  /*36b0*/  SHF.R.S32.HI R45, RZ, 0x1f, R3 ;  /* 0x0000001fff2d7819 */ /* 0x004fe20000011403 */
[----:B---3--:R-:W-:Y:S02]  /*36c0*/  IMAD R0, R29, R3, RZ ;  /* 0x000000031d007224 */ /* 0x008fe400078e02ff */
[----:B------:R-:W-:-:S04]  /*36d0*/  IMAD.WIDE.U32 R30, R3, R28, R30 ;  /* 0x0000001c031e7225 */ /* 0x000fc800078e001e */
[----:B------:R-:W-:Y:S01]  /*36e0*/  IMAD R45, R28, R45, R0 ;  /* 0x0000002d1c2d7224 */ /* 0x000fe200078e0200 */
[----:B------:R-:W-:-:S04]  /*36f0*/  IADD3 R28, P3, R34, UR15, RZ ;  /* 0x0000000f221c7c10 */ /* 0x000fc8000ff7e0ff */
[----:B------:R-:W-:Y:S01]  /*3700*/  IADD3.X R29, R35, UR14, RZ, P3, !PT ;  /* 0x0000000e231d7c10 */ /* 0x000fe20009ffe4ff */
[----:B------:R-:W-:Y:S01]  /*3710*/  IMAD.IADD R31, R31, 0x1, R45 ;  /* 0x000000011f1f7824 */ /* 0x000fe200078e022d */
[----:B----4-:R-:W-:Y:S01]  /*3720*/  SHF.R.S32.HI R35, RZ, 0x1f, R51 ;  /* 0x0000001fff237819 */ /* 0x010fe20000011433 */
[----:B-----5:R-:W-:Y:S01]  /*3730*/  IMAD R0, R39, R51, RZ ;  /* 0x0000003327007224 */ /* 0x020fe200078e02ff */
[----:B------:R-:W-:Y:S01]  /*3740*/  IADD3 R46, P3, R28, UR15, RZ ;  /* 0x0000000f1c2e7c10 */ /* 0x000fe2000ff7e0ff */
[----:B------:R0:W2:Y:S02]  /*3750*/  LDG.E.CONSTANT R3, desc[UR6][R28.64] ;  /* 0x000000061c037981 */ /* 0x0000a4000c1e9900 */
[----:B------:R-:W-:Y:S02]  /*3760*/  IMAD R35, R38, R35, R0 ;  /* 0x0000002326237224 */ /* 0x000fe400078e0200 */
[----:B------:R-:W-:Y:S01]  /*3770*/  IMAD.WIDE.U32 R38, R51, R38, R30 ;  /* 0x0000002633267225 */ /* 0x000fe200078e001e */
[----:B------:R-:W3:Y:S01]  /*3780*/  LDG.E.64 R44, desc[UR6][R6.64+0x48] ;  /* 0x00004806062c7981 */ /* 0x000ee2000c1e1b00 */
[----:B------:R-:W-:-:S03]  /*3790*/  IADD3.X R47, R29, UR14, RZ, P3, !PT ;  /* 0x0000000e1d2f7c10 */ /* 0x000fc60009ffe4ff */
[----:B------:R-:W4:Y:S04]  /*37a0*/  LDG.E.64 R30, desc[UR6][R6.64+0x40] ;  /* 0x00004006061e7981 */ /* 0x000f28000c1e1b00 */
[----:B------:R1:W5:Y:S01]  /*37b0*/  LDG.E.CONSTANT R49, desc[UR6][R46.64] ;  /* 0x000000062e317981 */ /* 0x000362000c1e9900 */
[----:B------:R-:W-:Y:S01]  /*37c0*/  IADD3 R34, P3, R46, UR15, RZ ;  /* 0x0000000f2e227c10 */ /* 0x000fe2000ff7e0ff */
[----:B------:R-:W-:Y:S01]  /*37d0*/  IMAD.IADD R39, R39, 0x1, R35 ;  /* 0x0000000127277824 */ /* 0x000fe200078e0223 */
[----:B------:R-:W-:Y:S01]  /*37e0*/  SHF.R.S32.HI R51, RZ, 0x1f, R41 ;  /* 0x0000001fff337819 */ /* 0x000fe20000011429 */
[----:B------:R-:W-:Y:S01]  /*37f0*/  IMAD R0, R33, R41, RZ ;  /* 0x0000002921007224 */ /* 0x000fe200078e02ff */
[----:B------:R-:W-:Y:S01]  /*3800*/  IADD3.X R35, R47, UR14, RZ, P3, !PT ;  /* 0x0000000e2f237c10 */ /* 0x000fe20009ffe4ff */
[----:B0-----:R-:W-:-:S04]  /*3810*/  IMAD.WIDE.U32 R28, R41, R32, R38 ;  /* 0x00000020291c7225 */ /* 0x001fc800078e0026 */
[----:B------:R-:W-:Y:S01]  /*3820*/  IMAD R51, R32, R51, R0 ;  /* 0x0000003320337224 */ /* 0x000fe200078e0200 */
[----:B------:R-:W3:Y:S04]  /*3830*/  LDG.E.CONSTANT R41, desc[UR6][R34.64] ;  /* 0x0000000622297981 */ /* 0x000ee8000c1e9900 */
[----:B------:R-:W3:Y:S01]  /*3840*/  LDG.E.64 R32, desc[UR6][R6.64+0x50] ;  /* 0x0000500606207981 */ /* 0x000ee2000c1e1b00 */
[----:B------:R-:W-:Y:S02]  /*3850*/  IADD3 R38, P3, R34, UR15, RZ ;  /* 0x0000000f22267c10 */ /* 0x000fe4000ff7e0ff */
[----:B------:R-:W-:Y:S02]  /*3860*/  IADD3 R29, R29, R51, RZ ;  /* 0x000000331d1d7210 */ /* 0x000fe40007ffe0ff */
[----:B------:R-:W-:Y:S01]  /*3870*/  IADD3.X R39, R35, UR14, RZ, P3, !PT ;  /* 0x0000000e23277c10 */ /* 0x000fe20009ffe4ff */
[----:B------:R-:W-:Y:S01]  /*3880*/  IMAD R37, R37, R43, RZ ;  /* 0x0000002b25257224 */ /* 0x000fe200078e02ff */
[----:B-1----:R-:W-:Y:S01]  /*3890*/  SHF.R.S32.HI R47, RZ, 0x1f, R43 ;  /* 0x0000001fff2f7819 */ /* 0x002fe2000001142b */
[----:B------:R-:W-:Y:S01]  /*38a0*/  IMAD.WIDE.U32 R28, R43, R36, R28 ;  /* 0x000000242b1c7225 */ /* 0x000fe200078e001c */
[----:B------:R-:W3:Y:S04]  /*38b0*/  LDG.E.64 R34, desc[UR6][R6.64+0x58] ;  /* 0x0000580606227981 */ /* 0x000ee8000c1e1b00 */
[----:B------:R-:W3:Y:S01]  /*38c0*/  LDG.E.CONSTANT R43, desc[UR6][R38.64] ;  /* 0x00000006262b7981 */ /* 0x000ee2000c1e9900 */
[----:B------:R-:W-:-:S04]  /*38d0*/  IMAD R37, R36, R47, R37 ;  /* 0x0000002f24257224 */ /* 0x000fc800078e0225 */
[----:B------:R-:W-:Y:S01]  /*38e0*/  IMAD.IADD R29, R29, 0x1, R37 ;  /* 0x000000011d1d7824 */ /* 0x000fe200078e0225 */
[----:B--2---:R-:W-:Y:S01]  /*38f0*/  SHF.R.S32.HI R37, RZ, 0x1f, R3 ;  /* 0x0000001fff257819 */ /* 0x004fe20000011403 */
[----:B----4-:R-:W-:-:S04]  /*3900*/  IMAD R0, R31, R3, RZ ;  /* 0x000000031f007224 */ /* 0x010fc800078e02ff */
[----:B------:R-:W-:Y:S02]  /*3910*/  IMAD R37, R30, R37, R0 ;  /* 0x000000251e257224 */ /* 0x000fe400078e0200 */
[----:B------:R-:W-:Y:S01]  /*3920*/  IMAD.WIDE.U32 R30, R3, R30, R28 ;  /* 0x0000001e031e7225 */ /* 0x000fe200078e001c */
[----:B-----5:R-:W-:Y:S02]  /*3930*/  SHF.R.S32.HI R3, RZ, 0x1f, R49 ;  /* 0x0000001fff037819 */ /* 0x020fe40000011431 */
[----:B------:R-:W-:Y:S01]  /*3940*/  IADD3 R28, P3, R38, UR15, RZ ;  /* 0x0000000f261c7c10 */ /* 0x000fe2000ff7e0ff */
[----:B---3--:R-:W-:Y:S02]  /*3950*/  IMAD R0, R45, R49, RZ ;  /* 0x000000312d007224 */ /* 0x008fe400078e02ff */
[----:B------:R-:W-:Y:S01]  /*3960*/  IMAD.IADD R31, R31, 0x1, R37 ;  /* 0x000000011f1f7824 */ /* 0x000fe200078e0225 */
[----:B------:R-:W-:Y:S01]  /*3970*/  IADD3.X R29, R39, UR14, RZ, P3, !PT ;  /* 0x0000000e271d7c10 */ /* 0x000fe20009ffe4ff */
[----:B------:R-:W-:Y:S01]  /*3980*/  IMAD R3, R44, R3, R0 ;  /* 0x000000032c037224 */ /* 0x000fe200078e0200 */
[----:B------:R-:W2:Y:S01]  /*3990*/  LDG.E.64 R38, desc[UR6][R6.64+0x60] ;  /* 0x0000600606267981 */ /* 0x000ea2000c1e1b00 */
[----:B------:R-:W-:Y:S01]  /*39a0*/  IMAD.WIDE.U32 R36, R49, R44, R30 ;  /* 0x0000002c31247225 */ /* 0x000fe200078e001e */
[----:B------:R-:W-:-:S03]  /*39b0*/  IADD3 R30, P3, R28, UR15, RZ ;  /* 0x0000000f1c1e7c10 */ /* 0x000fc6000ff7e0ff */
[----:B------:R-:W-:Y:S02]  /*39c0*/  IMAD.IADD R37, R37, 0x1, R3 ;  /* 0x0000000125257824 */ /* 0x000fe400078e0203 */
[----:B------:R0:W3:Y:S01]  /*39d0*/  LDG.E.CONSTANT R3, desc[UR6][R28.64] ;  /* 0x000000061c037981 */ /* 0x0000e2000c1e9900 */
[----:B------:R-:W-:Y:S01]  /*39e0*/  IADD3.X R31, R29, UR14, RZ, P3, !PT ;  /* 0x0000000e1d1f7c10 */ /* 0x000fe20009ffe4ff */
[----:B------:R-:W-:Y:S01]  /*39f0*/  IMAD R0, R33, R41, RZ ;  /* 0x0000002921007224 */ /* 0x000fe200078e02ff */
[----:B------:R-:W-:Y:S01]  /*3a00*/  SHF.R.S32.HI R47, RZ, 0x1f, R41 ;  /* 0x0000001fff2f7819 */ /* 0x000fe20000011429 */
[----:B------:R-:W-:Y:S02]  /*3a10*/  IMAD.WIDE.U32 R36, R41, R32, R36 ;  /* 0x0000002029247225 */ /* 0x000fe400078e0024 */
[----:B------:R-:W4:Y:S02]  /*3a20*/  LDG.E.CONSTANT R45, desc[UR6][R30.64] ;  /* 0x000000061e2d7981 */ /* 0x000f24000c1e9900 */
[----:B------:R-:W-:Y:S01]  /*3a30*/  IMAD R49, R32, R47, R0 ;  /* 0x0000002f20317224 */ /* 0x000fe200078e0200 */
[----:B------:R-:W-:Y:S01]  /*3a40*/  IADD3 R46, P3, R30, UR15, RZ ;  /* 0x0000000f1e2e7c10 */ /* 0x000fe2000ff7e0ff */
[----:B------:R-:W5:Y:S03]  /*3a50*/  LDG.E.64 R32, desc[UR6][R6.64+0x68] ;  /* 0x0000680606207981 */ /* 0x000f66000c1e1b00 */
[----:B------:R-:W-:Y:S01]  /*3a60*/  IADD3.X R47, R31, UR14, RZ, P3, !PT ;  /* 0x0000000e1f2f7c10 */ /* 0x000fe20009ffe4ff */
[----:B------:R-:W5:Y:S01]  /*3a70*/  LDG.E.64 R40, desc[UR6][R6.64+0x70] ;  /* 0x0000700606287981 */ /* 0x000f62000c1e1b00 */
[----:B------:R-:W-:-:S03]  /*3a80*/  IADD3 R37, R37, R49, RZ ;  /* 0x0000003125257210 */ /* 0x000fc60007ffe0ff */
[----:B------:R-:W5:Y:S01]  /*3a90*/  LDG.E.CONSTANT R49, desc[UR6][R46.64] ;  /* 0x000000062e317981 */ /* 0x000f62000c1e9900 */
[----:B0-----:R-:W-:Y:S01]  /*3aa0*/  IADD3 R28, P3, R46, UR15, RZ ;  /* 0x0000000f2e1c7c10 */ /* 0x001fe2000ff7e0ff */
[----:B------:R-:W-:Y:S01]  /*3ab0*/  IMAD R0, R35, R43, RZ ;  /* 0x0000002b23007224 */ /* 0x000fe200078e02ff */
[----:B------:R-:W-:Y:S01]  /*3ac0*/  SHF.R.S32.HI R51, RZ, 0x1f, R43 ;  /* 0x0000001fff337819 */ /* 0x000fe2000001142b */
[----:B------:R-:W5:Y:S01]  /*3ad0*/  LDG.E.64 R30, desc[UR6][R6.64+0x78] ;  /* 0x00007806061e7981 */ /* 0x000f62000c1e1b00 */
[----:B------:R-:W-:-:S03]  /*3ae0*/  IADD3.X R29, R47, UR14, RZ, P3, !PT ;  /* 0x0000000e2f1d7c10 */ /* 0x000fc60009ffe4ff */
[----:B------:R-:W-:Y:S02]  /*3af0*/  IMAD R51, R34, R51, R0 ;  /* 0x0000003322337224 */ /* 0x000fe400078e0200 */
[----:B------:R-:W-:Y:S02]  /*3b00*/  IMAD.WIDE.U32 R34, R43, R34, R36 ;  /* 0x000000222b227225 */ /* 0x000fe400078e0024 */
[----:B------:R-:W5:Y:S02]  /*3b10*/  LDG.E.CONSTANT R37, desc[UR6][R28.64] ;  /* 0x000000061c257981 */ /* 0x000f64000c1e9900 */
[----:B------:R-:W-:Y:S01]  /*3b20*/  IMAD.IADD R35, R35, 0x1, R51 ;  /* 0x0000000123237824 */ /* 0x000fe200078e0233 */
[----:B------:R-:W-:-:S04]  /*3b30*/  IADD3 R5, P3, R5, -0x10, RZ ;  /* 0xfffffff005057810 */ /* 0x000fc80007f7e0ff */
[----:B------:R-:W-:Y:S02]  /*3b40*/  IADD3.X R2, R2, -0x1, RZ, P3, !PT ;  /* 0xffffffff02027810 */ /* 0x000fe40001ffe4ff */
[----:B------:R-:W-:-:S04]  /*3b50*/  ISETP.GT.U32.AND P3, PT, R5, 0xc, PT ;  /* 0x0000000c0500780c */ /* 0x000fc80003f64070 */
[----:B------:R-:W-:Y:S01]  /*3b60*/  ISETP.GT.AND.EX P3, PT, R2, RZ, PT, P3 ;  /* 0x000000ff0200720c */ /* 0x000fe20003f64330 */
[----:B------:R-:W-:-:S04]  /*3b70*/  UIADD3 UR4, UP0, UR4, 0x10, URZ ;  /* 0x0000001004047890 */ /* 0x000fc8000ff1e03f */
[----:B------:R-:W-:Y:S01]  /*3b80*/  UIADD3.X UR5, URZ, UR5, URZ, UP0, !UPT ;  /* 0x000000053f057290 */ /* 0x000fe200087fe43f */
[----:B---3--:R-:W-:Y:S01]  /*3b90*/  SHF.R.S32.HI R43, RZ, 0x1f, R3 ;  /* 0x0000001fff2b7819 */ /* 0x008fe20000011403 */
[----:B--2---:R-:W-:Y:S02]  /*3ba0*/  IMAD R0, R39, R3, RZ ;  /* 0x0000000327007224 */ /* 0x004fe400078e02ff */
[----:B------:R-:W-:-:S04]  /*3bb0*/  IMAD.WIDE.U32 R34, R3, R38, R34 ;  /* 0x0000002603227225 */ /* 0x000fc800078e0022 */
[----:B------:R-:W-:Y:S01]  /*3bc0*/  IMAD R43, R38, R43, R0 ;  /* 0x0000002b262b7224 */ /* 0x000fe200078e0200 */
[----:B----4-:R-:W-:Y:S01]  /*3bd0*/  SHF.R.S32.HI R3, RZ, 0x1f, R45 ;  /* 0x0000001fff037819 */ /* 0x010fe2000001142d */
[----:B-----5:R-:W-:Y:S02]  /*3be0*/  IMAD R0, R33, R45, RZ ;  /* 0x0000002d21007224 */ /* 0x020fe400078e02ff */
[----:B------:R-:W-:Y:S02]  /*3bf0*/  IMAD.IADD R35, R35, 0x1, R43 ;  /* 0x0000000123237824 */ /* 0x000fe400078e022b */
[----:B------:R-:W-:Y:S02]  /*3c00*/  IMAD R3, R32, R3, R0 ;  /* 0x0000000320037224 */ /* 0x000fe400078e0200 */
[----:B------:R-:W-:-:S04]  /*3c10*/  IMAD.WIDE.U32 R32, R45, R32, R34 ;  /* 0x000000202d207225 */ /* 0x000fc800078e0022 */
[----:B------:R-:W-:Y:S01]  /*3c20*/  IMAD.IADD R33, R33, 0x1, R3 ;  /* 0x0000000121217824 */ /* 0x000fe200078e0203 */
[----:B------:R-:W-:Y:S01]  /*3c30*/  SHF.R.S32.HI R3, RZ, 0x1f, R49 ;  /* 0x0000001fff037819 */ /* 0x000fe20000011431 */
[----:B------:R-:W-:Y:S02]  /*3c40*/  IMAD R0, R41, R49, RZ ;  /* 0x0000003129007224 */ /* 0x000fe400078e02ff */
[----:B------:R-:W-:-:S04]  /*3c50*/  IMAD.WIDE.U32 R32, R49, R40, R32 ;  /* 0x0000002831207225 */ /* 0x000fc800078e0020 */
[----:B------:R-:W-:Y:S02]  /*3c60*/  IMAD R3, R40, R3, R0 ;  /* 0x0000000328037224 */ /* 0x000fe400078e0200 */
[----:B------:R-:W-:-:S03]  /*3c70*/  IMAD R0, R31, R37, RZ ;  /* 0x000000251f007224 */ /* 0x000fc600078e02ff */
[----:B------:R-:W-:Y:S02]  /*3c80*/  IADD3 R33, R33, R3, RZ ;  /* 0x0000000321217210 */ /* 0x000fe40007ffe0ff */
[----:B------:R-:W-:Y:S01]  /*3c90*/  SHF.R.S32.HI R3, RZ, 0x1f, R37 ;  /* 0x0000001fff037819 */ /* 0x000fe20000011425 */
[----:B------:R-:W-:-:S04]  /*3ca0*/  IMAD.WIDE.U32 R6, R37, R30, R32 ;  /* 0x0000001e25067225 */ /* 0x000fc800078e0020 */
[----:B------:R-:W-:Y:S01]  /*3cb0*/  IMAD R3, R30, R3, R0 ;  /* 0x000000031e037224 */ /* 0x000fe200078e0200 */
[----:B------:R-:W-:Y:S01]  /*3cc0*/  IADD3 R30, P4, R28, UR15, RZ ;  /* 0x0000000f1c1e7c10 */ /* 0x000fe2000ff9e0ff */
[----:B------:R-:W-:-:S03]  /*3cd0*/  IMAD.MOV.U32 R0, RZ, RZ, R6 ;  /* 0x000000ffff007224 */ /* 0x000fc600078e0006 */
[----:B------:R-:W-:Y:S01]  /*3ce0*/  IADD3.X R31, R29, UR14, RZ, P4, !PT ;  /* 0x0000000e1d1f7c10 */ /* 0x000fe2000a7fe4ff */
[----:B------:R-:W-:Y:S01]  /*3cf0*/  IMAD.IADD R3, R7, 0x1, R3 ;  /* 0x0000000107037824 */ /* 0x000fe200078e0203 */
[----:B------:R-:W-:Y:S07]  /*3d00*/  @P3 BRA `(.L_x_2635) ;  /* 0xfffffff400883947 */ /* 0x000fee000383ffff */
.L_x_2634:
[----:B------:R-:W-:-:S04]  /*3d10*/  ISETP.GT.U32.AND P3, PT, R5, 0x4, PT ;  /* 0x000000040500780c */ /* 0x000fc80003f64070 */
[----:B------:R-:W-:-:S13]  /*3d20*/  ISETP.GT.AND.EX P3, PT, R2, RZ, PT, P3 ;  /* 0x000000ff0200720c */ /* 0x000fda0003f64330 */
[----:B------:R-:W-:Y:S05]  /*3d30*/  @!P3 BRA `(.L_x_2636) ;  /* 0x000000040054b947 */ /* 0x000fea0003800000 */
[----:B------:R-:W-:Y:S01]  /*3d40*/  ULDC.64 UR12, c[0x0][0x230] ;  /* 0x00008c00000c7ab9 */ /* 0x000fe20000000a00 */
[----:B------:R-:W2:Y:S01]  /*3d50*/  LDG.E.CONSTANT R49, desc[UR6][R30.64] ;  /* 0x000000061e317981 */ /* 0x000ea2000c1e9900 */
[----:B------:R-:W-:-:S04]  /*3d60*/  ULEA UR9, UP0, UR4, UR12, 0x3 ;  /* 0x0000000c04097291 */ /* 0x000fc8000f80183f */
[----:B------:R-:W-:Y:S02]  /*3d70*/  ULEA.HI.X UR12, UR4, UR13, UR5, 0x3, UP0 ;  /* 0x0000000d040c7291 */ /* 0x000fe400080f1c05 */
[----:B------:R-:W-:Y:S01]  /*3d80*/  IMAD.U32 R36, RZ, RZ, UR9 ;  /* 0x00000009ff247e24 */ /* 0x000fe2000f8e00ff */
[----:B------:R-:W-:-:S03]  /*3d90*/  IADD3 R38, P0, R30, UR15, RZ ;  /* 0x0000000f1e267c10 */ /* 0x000fc6000ff1e0ff */
[----:B------:R-:W-:Y:S02]  /*3da0*/  MOV R37, UR12 ;  /* 0x0000000c00257c02 */ /* 0x000fe40008000f00 */
[----:B------:R-:W-:-:S03]  /*3db0*/  IADD3.X R39, R31, UR14, RZ, P0, !PT ;  /* 0x0000000e1f277c10 */ /* 0x000fc600087fe4ff */
[----:B------:R-:W3:Y:S04]  /*3dc0*/  LDG.E.64 R6, desc[UR6][R36.64] ;  /* 0x0000000624067981 */ /* 0x000ee8000c1e1b00 */
[----:B------:R0:W4:Y:S04]  /*3dd0*/  LDG.E.CONSTANT R41, desc[UR6][R38.64] ;  /* 0x0000000626297981 */ /* 0x000128000c1e9900 */
[----:B------:R-:W5:Y:S01]  /*3de0*/  LDG.E.64 R28, desc[UR6][R36.64+0x8] ;  /* 0x00000806241c7981 */ /* 0x000f62000c1e1b00 */
[----:B------:R-:W-:-:S03]  /*3df0*/  IADD3 R50, P0, R38, UR15, RZ ;  /* 0x0000000f26327c10 */ /* 0x000fc6000ff1e0ff */
[----:B------:R-:W5:Y:S01]  /*3e00*/  LDG.E.64 R30, desc[UR6][R36.64+0x10] ;  /* 0x00001006241e7981 */ /* 0x000f62000c1e1b00 */
[----:B------:R-:W-:-:S03]  /*3e10*/  IADD3.X R51, R39, UR14, RZ, P0, !PT ;  /* 0x0000000e27337c10 */ /* 0x000fc600087fe4ff */
[----:B------:R-:W5:Y:S04]  /*3e20*/  LDG.E.64 R34, desc[UR6][R36.64+0x18] ;  /* 0x0000180624227981 */ /* 0x000f68000c1e1b00 */
[----:B------:R-:W5:Y:S01]  /*3e30*/  LDG.E.CONSTANT R43, desc[UR6][R50.64] ;  /* 0x00000006322b7981 */ /* 0x000f62000c1e9900 */
[----:B------:R-:W-:-:S04]  /*3e40*/  IADD3 R32, P0, R50, UR15, RZ ;  /* 0x0000000f32207c10 */ /* 0x000fc8000ff1e0ff */
[----:B------:R-:W-:-:S05]  /*3e50*/  IADD3.X R33, R51, UR14, RZ, P0, !PT ;  /* 0x0000000e33217c10 */ /* 0x000fca00087fe4ff */
[----:B------:R-:W5:Y:S01]  /*3e60*/  LDG.E.CONSTANT R45, desc[UR6][R32.64] ;  /* 0x00000006202d7981 */ /* 0x000f62000c1e9900 */
[----:B0-----:R-:W-:Y:S02]  /*3e70*/  IMAD.MOV.U32 R38, RZ, RZ, R0 ;  /* 0x000000ffff267224 */ /* 0x001fe400078e0000 */
[----:B------:R-:W-:Y:S01]  /*3e80*/  IMAD.MOV.U32 R39, RZ, RZ, R3 ;  /* 0x000000ffff277224 */ /* 0x000fe200078e0003 */
[----:B--2---:R-:W-:Y:S01]  /*3e90*/  SHF.R.S32.HI R47, RZ, 0x1f, R49 ;  /* 0x0000001fff2f7819 */ /* 0x004fe20000011431 */
[----:B---3--:R-:W-:Y:S02]  /*3ea0*/  IMAD R7, R7, R49, RZ ;  /* 0x0000003107077224 */ /* 0x008fe400078e02ff */
[----:B------:R-:W-:Y:S01]  /*3eb0*/  IMAD.WIDE.U32 R38, R49, R6, R38 ;  /* 0x0000000631267225 */ /* 0x000fe200078e0026 */
[----:B----4-:R-:W-:-:S03]  /*3ec0*/  SHF.R.S32.HI R3, RZ, 0x1f, R41 ;  /* 0x0000001fff037819 */ /* 0x010fc60000011429 */
[----:B------:R-:W-:Y:S02]  /*3ed0*/  IMAD R7, R6, R47, R7 ;  /* 0x0000002f06077224 */ /* 0x000fe400078e0207 */
[----:B-----5:R-:W-:Y:S01]  /*3ee0*/  IMAD R0, R29, R41, RZ ;  /* 0x000000291d007224 */ /* 0x020fe200078e02ff */
[----:B------:R-:W-:Y:S01]  /*3ef0*/  IADD3 R6, P0, R32, UR15, RZ ;  /* 0x0000000f20067c10 */ /* 0x000fe2000ff1e0ff */
[----:B------:R-:W-:Y:S02]  /*3f00*/  IMAD.IADD R39, R39, 0x1, R7 ;  /* 0x0000000127277824 */ /* 0x000fe400078e0207 */
[----:B------:R-:W-:Y:S01]  /*3f10*/  IMAD R3, R28, R3, R0 ;  /* 0x000000031c037224 */ /* 0x000fe200078e0200 */
[----:B------:R-:W-:Y:S01]  /*3f20*/  IADD3.X R7, R33, UR14, RZ, P0, !PT ;  /* 0x0000000e21077c10 */ /* 0x000fe200087fe4ff */
[----:B------:R-:W-:Y:S01]  /*3f30*/  IMAD.WIDE.U32 R28, R41, R28, R38 ;  /* 0x0000001c291c7225 */ /* 0x000fe200078e0026 */
[----:B------:R-:W-:Y:S01]  /*3f40*/  IADD3 R38, P0, R6, UR15, RZ ;  /* 0x0000000f06267c10 */ /* 0x000fe2000ff1e0ff */
[----:B------:R-:W2:Y:S03]  /*3f50*/  LDG.E.64 R32, desc[UR6][R36.64+0x20] ;  /* 0x0000200624207981 */ /* 0x000ea6000c1e1b00 */
[----:B------:R-:W-:-:S02]  /*3f60*/  IADD3 R29, R29, R3, RZ ;  /* 0x000000031d1d7210 */ /* 0x000fc40007ffe0ff */
[----:B------:R0:W3:Y:S01]  /*3f70*/  LDG.E.CONSTANT R3, desc[UR6][R6.64] ;  /* 0x0000000606037981 */ /* 0x0000e2000c1e9900 */
[----:B------:R-:W-:Y:S01]  /*3f80*/  SHF.R.S32.HI R41, RZ, 0x1f, R43 ;  /* 0x0000001fff297819 */ /* 0x000fe2000001142b */
        /* <DEDUP_REMOVED lines=11> */
[----:B------:R-:W-:-:S03]  /*4040*/  SHF.R.S32.HI R51, RZ, 0x1f, R45 ;  /* 0x0000001fff337819 */ /* 0x000fc6000001142d */
[----:B------:R3:W5:Y:S01]  /*4050*/  LDG.E.CONSTANT R49, desc[UR6][R28.64] ;  /* 0x000000061c317981 */ /* 0x000762000c1e9900 */
[----:B------:R-:W-:Y:S01]  /*4060*/  IADD3.X R7, R29, UR14, RZ, P0, !PT ;  /* 0x0000000e1d077c10 */ /* 0x000fe200087fe4ff */
[----:B------:R-:W-:Y:S02]  /*4070*/  IMAD R0, R35, R45, RZ ;  /* 0x0000002d23007224 */ /* 0x000fe400078e02ff */
[----:B------:R-:W-:Y:S02]  /*4080*/  IMAD.WIDE.U32 R30, R45, R34, R30 ;  /* 0x000000222d1e7225 */ /* 0x000fe400078e001e */
[----:B------:R-:W5:Y:S02]  /*4090*/  LDG.E.CONSTANT R45, desc[UR6][R6.64] ;  /* 0x00000006062d7981 */ /* 0x000f64000c1e9900 */
[----:B-1----:R-:W-:Y:S02]  /*40a0*/  IMAD R39, R34, R51, R0 ;  /* 0x0000003322277224 */ /* 0x002fe400078e0200 */
[----:B------:R-:W5:Y:S02]  /*40b0*/  LDG.E.64 R34, desc[UR6][R36.64+0x38] ;  /* 0x0000380624227981 */ /* 0x000f64000c1e1b00 */
[----:B------:R-:W-:Y:S01]  /*40c0*/  IMAD.IADD R31, R31, 0x1, R39 ;  /* 0x000000011f1f7824 */ /* 0x000fe200078e0227 */
[----:B------:R-:W-:Y:S01]  /*40d0*/  IADD3 R5, P4, R5, -0x8, RZ ;  /* 0xfffffff805057810 */ /* 0x000fe20007f9e0ff */
[----:B------:R-:W-:Y:S01]  /*40e0*/  UIADD3 UR4, UP0, UR4, 0x8, URZ ;  /* 0x0000000804047890 */ /* 0x000fe2000ff1e03f */
[----:B------:R-:W-:-:S02]  /*40f0*/  PLOP3.LUT P0, PT, PT, PT, PT, 0x8, 0x0 ;  /* 0x000000000000781c */ /* 0x000fc40003f0e170 */
        /* <DEDUP_REMOVED lines=18> */
[----:B------:R-:W-:Y:S01]  /*4220*/  IMAD.IADD R29, R29, 0x1, R31 ;  /* 0x000000011d1d7824 */ /* 0x000fe200078e021f */
[----:B------:R-:W-:Y:S01]  /*4230*/  IADD3 R30, P3, R6, UR15, RZ ;  /* 0x0000000f061e7c10 */ /* 0x000fe2000ff7e0ff */
[----:B------:R-:W-:Y:S02]  /*4240*/  IMAD R3, R34, R3, R0 ;  /* 0x0000000322037224 */ /* 0x000fe400078e0200 */
[----:B------:R-:W-:Y:S01]  /*4250*/  IMAD.WIDE.U32 R34, R45, R34, R28 ;  /* 0x000000222d227225 */ /* 0x000fe200078e001c */
[----:B------:R-:W-:-:S03]  /*4260*/  IADD3.X R31, R7, UR14, RZ, P3, !PT ;  /* 0x0000000e071f7c10 */ /* 0x000fc60009ffe4ff */
[----:B------:R-:W-:Y:S02]  /*4270*/  IMAD.IADD R3, R35, 0x1, R3 ;  /* 0x0000000123037824 */ /* 0x000fe400078e0203 */
[----:B------:R-:W-:-:S07]  /*4280*/  IMAD.MOV.U32 R0, RZ, RZ, R34 ;  /* 0x000000ffff007224 */ /* 0x000fce00078e0022 */
.L_x_2636:
[----:B------:R-:W-:-:S04]  /*4290*/  ISETP.NE.U32.AND P3, PT, R5, RZ, PT ;  /* 0x000000ff0500720c */ /* 0x000fc80003f65070 */
[----:B------:R-:W-:-:S13]  /*42a0*/  ISETP.NE.OR.EX P0, PT, R2, RZ, P0, P3 ;  /* 0x000000ff0200720c */ /* 0x000fda0000705730 */
[----:B------:R-:W-:Y:S05]  /*42b0*/  @!P0 BRA `(.L_x_2632) ;  /* 0x0000000000c88947 */ /* 0x000fea0003800000 */
.L_x_2633:
[----:B------:R-:W-:Y:S01]  /*42c0*/  ULEA UR9, UP0, UR4, UR18, 0x3 ;  /* 0x0000001204097291 */ /* 0x000fe2000f80183f */
[----:B------:R-:W2:Y:S03]  /*42d0*/  LDG.E.CONSTANT R43, desc[UR6][R30.64] ;  /* 0x000000061e2b7981 */ /* 0x000ea6000c1e9900 */
[----:B------:R-:W-:Y:S02]  /*42e0*/  ULEA.HI.X UR12, UR4, UR19, UR5, 0x3, UP0 ;  /* 0x00000013040c7291 */ /* 0x000fe400080f1c05 */
[----:B------:R-:W-:-:S04]  /*42f0*/  MOV R6, UR9 ;  /* 0x0000000900067c02 */ /* 0x000fc80008000f00 */
[----:B------:R-:W-:Y:S01]  /*4300*/  IMAD.U32 R7, RZ, RZ, UR12 ;  /* 0x0000000cff077e24 */ /* 0x000fe2000f8e00ff */
[----:B------:R-:W-:-:S04]  /*4310*/  IADD3 R36, P0, R30, UR15, RZ ;  /* 0x0000000f1e247c10 */ /* 0x000fc8000ff1e0ff */
[----:B------:R-:W3:Y:S01]  /*4320*/  LDG.E.64 R28, desc[UR6][R6.64] ;  /* 0x00000006061c7981 */ /* 0x000ee2000c1e1b00 */
[----:B------:R-:W-:Y:S02]  /*4330*/  IADD3.X R37, R31, UR14, RZ, P0, !PT ;  /* 0x0000000e1f257c10 */ /* 0x000fe400087fe4ff */
[----:B------:R-:W-:Y:S01]  /*4340*/  IADD3 R38, P0, R36, UR15, RZ ;  /* 0x0000000f24267c10 */ /* 0x000fe2000ff1e0ff */
[----:B------:R-:W4:Y:S04]  /*4350*/  LDG.E.64 R30, desc[UR6][R6.64+0x8] ;  /* 0x00000806061e7981 */ /* 0x000f28000c1e1b00 */
[----:B------:R-:W5:Y:S01]  /*4360*/  LDG.E.CONSTANT R45, desc[UR6][R36.64] ;  /* 0x00000006242d7981 */ /* 0x000f62000c1e9900 */
[----:B------:R-:W-:Y:S02]  /*4370*/  IADD3.X R39, R37, UR14, RZ, P0, !PT ;  /* 0x0000000e25277c10 */ /* 0x000fe400087fe4ff */
[----:B------:R-:W-:Y:S01]  /*4380*/  IADD3 R34, P0, R38, UR15, RZ ;  /* 0x0000000f26227c10 */ /* 0x000fe2000ff1e0ff */
[----:B------:R-:W4:Y:S04]  /*4390*/  LDG.E.64 R32, desc[UR6][R6.64+0x10] ;  /* 0x0000100606207981 */ /* 0x000f28000c1e1b00 */
[----:B------:R-:W4:Y:S01]  /*43a0*/  LDG.E.CONSTANT R47, desc[UR6][R38.64] ;  /* 0x00000006262f7981 */ /* 0x000f22000c1e9900 */
[----:B------:R-:W-:-:S03]  /*43b0*/  IADD3.X R35, R39, UR14, RZ, P0, !PT ;  /* 0x0000000e27237c10 */ /* 0x000fc600087fe4ff */
[----:B------:R0:W4:Y:S04]  /*43c0*/  LDG.E.64 R40, desc[UR6][R6.64+0x18] ;  /* 0x0000180606287981 */ /* 0x000128000c1e1b00 */
[----:B------:R-:W4:Y:S01]  /*43d0*/  LDG.E.CONSTANT R49, desc[UR6][R34.64] ;  /* 0x0000000622317981 */ /* 0x000f22000c1e9900 */
[----:B0-----:R-:W-:Y:S02]  /*43e0*/  IMAD.MOV.U32 R6, RZ, RZ, R0 ;  /* 0x000000ffff067224 */ /* 0x001fe400078e0000 */
[----:B------:R-:W-:Y:S01]  /*43f0*/  IMAD.MOV.U32 R7, RZ, RZ, R3 ;  /* 0x000000ffff077224 */ /* 0x000fe200078e0003 */
        /* <DEDUP_REMOVED lines=10> */
[----:B-----5:R-:W-:Y:S01]  /*44a0*/  SHF.R.S32.HI R0, RZ, 0x1f, R45 ;  /* 0x0000001fff007819 */ /* 0x020fe2000001142d */
[----:B----4-:R-:W-:-:S03]  /*44b0*/  IMAD R3, R31, R45, RZ ;  /* 0x0000002d1f037224 */ /* 0x010fc600078e02ff */
[----:B------:R-:W-:Y:S01]  /*44c0*/  IADD3 R37, R37, R29, RZ ;  /* 0x0000001d25257210 */ /* 0x000fe20007ffe0ff */
[C---:B------:R-:W-:Y:S02]  /*44d0*/  IMAD R3, R30.reuse, R0, R3 ;  /* 0x000000001e037224 */ /* 0x040fe400078e0203 */
[----:B------:R-:W-:Y:S01]  /*44e0*/  IMAD.WIDE.U32 R30, R30, R45, R36 ;  /* 0x0000002d1e1e7225 */ /* 0x000fe200078e0024 */
[----:B------:R-:W-:-:S03]  /*44f0*/  SHF.R.S32.HI R0, RZ, 0x1f, R47 ;  /* 0x0000001fff007819 */ /* 0x000fc6000001142f */
[----:B------:R-:W-:Y:S02]  /*4500*/  IMAD.IADD R31, R31, 0x1, R3 ;  /* 0x000000011f1f7824 */ /* 0x000fe400078e0203 */
[-C--:B------:R-:W-:Y:S02]  /*4510*/  IMAD R3, R33, R47.reuse, RZ ;  /* 0x0000002f21037224 */ /* 0x080fe400078e02ff */
[----:B------:R-:W-:-:S04]  /*4520*/  IMAD.WIDE.U32 R30, R32, R47, R30 ;  /* 0x0000002f201e7225 */ /* 0x000fc800078e001e */
[----:B------:R-:W-:Y:S01]  /*4530*/  IMAD R3, R32, R0, R3 ;  /* 0x0000000020037224 */ /* 0x000fe200078e0203 */
[----:B------:R-:W-:-:S03]  /*4540*/  SHF.R.S32.HI R0, RZ, 0x1f, R49 ;  /* 0x0000001fff007819 */ /* 0x000fc60000011431 */
[----:B------:R-:W-:Y:S02]  /*4550*/  IMAD.IADD R31, R31, 0x1, R3 ;  /* 0x000000011f1f7824 */ /* 0x000fe400078e0203 */
[----:B------:R-:W-:-:S04]  /*4560*/  IMAD R3, R41, R49, RZ ;  /* 0x0000003129037224 */ /* 0x000fc800078e02ff */
[C---:B------:R-:W-:Y:S02]  /*4570*/  IMAD R3, R40.reuse, R0, R3 ;  /* 0x0000000028037224 */ /* 0x040fe400078e0203 */
[----:B------:R-:W-:Y:S01]  /*4580*/  IMAD.WIDE.U32 R40, R40, R49, R30 ;  /* 0x0000003128287225 */ /* 0x000fe200078e001e */
[----:B------:R-:W-:-:S04]  /*4590*/  IADD3 R30, P3, R34, UR15, RZ ;  /* 0x0000000f221e7c10 */ /* 0x000fc8000ff7e0ff */
[----:B------:R-:W-:Y:S01]  /*45a0*/  IADD3.X R31, R35, UR14, RZ, P3, !PT ;  /* 0x0000000e231f7c10 */ /* 0x000fe20009ffe4ff */
[----:B------:R-:W-:Y:S01]  /*45b0*/  IMAD.IADD R3, R41, 0x1, R3 ;  /* 0x0000000129037824 */ /* 0x000fe200078e0203 */
[----:B------:R-:W-:Y:S01]  /*45c0*/  MOV R0, R40 ;  /* 0x0000002800007202 */ /* 0x000fe20000000f00 */
[----:B------:R-:W-:Y:S06]  /*45d0*/  @P0 BRA `(.L_x_2633) ;  /* 0xfffffffc00380947 */ /* 0x000fec000383ffff */
.L_x_2632:
        /* <DEDUP_REMOVED lines=22> */
[----:B------:R-:W-:Y:S01]  /*4740*/  ISETP.NE.AND.EX P0, PT, RZ, RZ, PT, P0 ;  /* 0x000000ffff00720c */ /* 0x000fe20003f05300 */
[----:B------:R-:W-:Y:S01]  /*4750*/  IMAD.MOV.U32 R2, RZ, RZ, R0 ;  /* 0x000000ffff027224 */ /* 0x000fe200078e0000 */
[----:B---3--:R-:W-:Y:S01]  /*4760*/  SHF.R.S32.HI R31, RZ, 0x1f, R5 ;  /* 0x0000001fff1f7819 */ /* 0x008fe20000011405 */
[----:B--2---:R-:W-:Y:S02]  /*4770*/  IMAD R24, R29, R5, RZ ;  /* 0x000000051d187224 */ /* 0x004fe400078e02ff */
[----:B------:R-:W-:-:S04]  /*4780*/  IMAD.WIDE.U32 R2, R5, R28, R2 ;  /* 0x0000001c05027225 */ /* 0x000fc800078e0002 */
[----:B------:R-:W-:Y:S01]  /*4790*/  IMAD R31, R28, R31, R24 ;  /* 0x0000001f1c1f7224 */ /* 0x000fe200078e0218 */
[----:B------:R-:W-:-:S03]  /*47a0*/  MOV R0, R2 ;  /* 0x0000000200007202 */ /* 0x000fc60000000f00 */
        /* <DEDUP_REMOVED lines=10> */
[----:B------:R-:W2:Y:S03]  /*4850*/  LDG.E.CONSTANT R5, desc[UR6][R30.64] ;  /* 0x000000061e057981 */ /* 0x000ea6000c1e9900 */
[----:B------:R-:W-:Y:S01]  /*4860*/  @P0 IADD3.X R33, R31, UR4, RZ, P3, !PT ;  /* 0x000000041f210c10 */ /* 0x000fe20009ffe4ff */
[----:B------:R-:W3:Y:S05]  /*4870*/  @P0 LDG.E.64 R28, desc[UR6][R6.64+0x10] ;  /* 0x00001006061c0981 */ /* 0x000eea000c1e1b00 */
[----:B------:R-:W4:Y:S01]  /*4880*/  @P0 LDG.E.CONSTANT R33, desc[UR6][R32.64] ;  /* 0x0000000620210981 */ /* 0x000f22000c1e9900 */
[----:B------:R-:W-:-:S04]  /*4890*/  IMAD.MOV.U32 R2, RZ, RZ, R0 ;  /* 0x000000ffff027224 */ /* 0x000fc800078e0000 */
[----:B--2---:R-:W-:Y:S01]  /*48a0*/  IMAD.WIDE.U32 R2, R5, R16, R2 ;  /* 0x0000001005027225 */ /* 0x004fe200078e0002 */
[----:B------:R-:W-:-:S03]  /*48b0*/  SHF.R.S32.HI R35, RZ, 0x1f, R5 ;  /* 0x0000001fff237819 */ /* 0x000fc60000011405 */
[----:B------:R-:W-:Y:S01]  /*48c0*/  IMAD R17, R17, R5, RZ ;  /* 0x0000000511117224 */ /* 0x000fe200078e02ff */
[----:B------:R-:W-:Y:S02]  /*48d0*/  MOV R0, R2 ;  /* 0x0000000200007202 */ /* 0x000fe40000000f00 */
[----:B----4-:R-:W-:Y:S01]  /*48e0*/  @P0 SHF.R.S32.HI R5, RZ, 0x1f, R33 ;  /* 0x0000001fff050819 */ /* 0x010fe20000011421 */
[----:B---3--:R-:W-:Y:S02]  /*48f0*/  @P0 IMAD R2, R29, R33, RZ ;  /* 0x000000211d020224 */ /* 0x008fe400078e02ff */
[----:B------:R-:W-:Y:S02]  /*4900*/  IMAD R17, R16, R35, R17 ;  /* 0x0000002310117224 */ /* 0x000fe400078e0211 */
[----:B------:R-:W-:Y:S02]  /*4910*/  @P0 IMAD R5, R28, R5, R2 ;  /* 0x000000051c050224 */ /* 0x000fe400078e0202 */
[----:B------:R-:W-:-:S02]  /*4920*/  IMAD.IADD R3, R3, 0x1, R17 ;  /* 0x0000000103037824 */ /* 0x000fc400078e0211 */
[----:B------:R-:W-:-:S04]  /*4930*/  @P0 IMAD.MOV.U32 R2, RZ, RZ, R0 ;  /* 0x000000ffff020224 */ /* 0x000fc800078e0000 */
[----:B------:R-:W-:-:S04]  /*4940*/  @P0 IMAD.WIDE.U32 R28, R33, R28, R2 ;  /* 0x0000001c211c0225 */ /* 0x000fc800078e0002 */
[----:B------:R-:W-:Y:S01]  /*4950*/  @P0 IMAD.MOV.U32 R0, RZ, RZ, R28 ;  /* 0x000000ffff000224 */ /* 0x000fe200078e001c */
[----:B------:R-:W-:-:S07]  /*4960*/  @P0 IADD3 R3, R29, R5, RZ ;  /* 0x000000051d030210 */ /* 0x000fce0007ffe0ff */
.L_x_2637:
[----:B------:R-:W-:Y:S01]  /*4970*/  UMOV UR4, URZ ;  /* 0x0000003f00047c82 */ /* 0x000fe20008000000 */
[----:B------:R-:W-:Y:S01]  /*4980*/  UMOV UR5, URZ ;  /* 0x0000003f00057c82 */ /* 0x000fe20008000000 */
[----:B-----5:R-:W-:Y:S01]  /*4990*/  CS2R R16, SRZ ;  /* 0x0000000000107805 */ /* 0x020fe2000001ff00 */
        /* <DEDUP_REMOVED lines=25> */
.L_x_2641:
[----:B------:R-:W-:Y:S01]  /*4b30*/  ULEA UR9, UP0, UR4, UR16, 0x3 ;  /* 0x0000001004097291 */ /* 0x000fe2000f80183f */
[----:B------:R-:W2:Y:S03]  /*4b40*/  LDG.E.CONSTANT R47, desc[UR6][R30.64] ;  /* 0x000000061e2f7981 */ /* 0x000ea6000c1e9900 */
[----:B------:R-:W-:Y:S02]  /*4b50*/  ULEA.HI.X UR12, UR4, UR17, UR5, 0x3, UP0 ;  /* 0x00000011040c7291 */ /* 0x000fe400080f1c05 */
[----:B------:R-:W-:-:S04]  /*4b60*/  MOV R6, UR9 ;  /* 0x0000000900067c02 */ /* 0x000fc80008000f00 */
[----:B------:R-:W-:-:S05]  /*4b70*/  IMAD.U32 R7, RZ, RZ, UR12 ;  /* 0x0000000cff077e24 */ /* 0x000fca000f8e00ff */
[----:B------:R-:W3:Y:S01]  /*4b80*/  LDG.E.64 R28, desc[UR6][R6.64] ;  /* 0x00000006061c7981 */ /* 0x000ee2000c1e1b00 */
[----:B------:R-:W-:-:S03]  /*4b90*/  IADD3 R50, P3, R30, UR15, RZ ;  /* 0x0000000f1e327c10 */ /* 0x000fc6000ff7e0ff */
[----:B------:R-:W4:Y:S01]  /*4ba0*/  LDG.E.64 R32, desc[UR6][R6.64+0x10] ;  /* 0x0000100606207981 */ /* 0x000f22000c1e1b00 */
[----:B------:R-:W-:-:S03]  /*4bb0*/  IADD3.X R51, R31, UR14, RZ, P3, !PT ;  /* 0x0000000e1f337c10 */ /* 0x000fc60009ffe4ff */
[----:B------:R-:W5:Y:S04]  /*4bc0*/  LDG.E.64 R30, desc[UR6][R6.64+0x8] ;  /* 0x00000806061e7981 */ /* 0x000f68000c1e1b00 */
[----:B------:R-:W5:Y:S01]  /*4bd0*/  LDG.E.CONSTANT R43, desc[UR6][R50.64] ;  /* 0x00000006322b7981 */ /* 0x000f62000c1e9900 */
[----:B------:R-:W-:-:S03]  /*4be0*/  IADD3 R48, P3, R50, UR15, RZ ;  /* 0x0000000f32307c10 */ /* 0x000fc6000ff7e0ff */
[----:B------:R-:W4:Y:S01]  /*4bf0*/  LDG.E.64 R36, desc[UR6][R6.64+0x18] ;  /* 0x0000180606247981 */ /* 0x000f22000c1e1b00 */
[----:B------:R-:W-:-:S05]  /*4c00*/  IADD3.X R49, R51, UR14, RZ, P3, !PT ;  /* 0x0000000e33317c10 */ /* 0x000fca0009ffe4ff */
[----:B------:R-:W4:Y:S01]  /*4c10*/  LDG.E.CONSTANT R39, desc[UR6][R48.64] ;  /* 0x0000000630277981 */ /* 0x000f22000c1e9900 */
[----:B------:R-:W-:-:S04]  /*4c20*/  IADD3 R34, P3, R48, UR15, RZ ;  /* 0x0000000f30227c10 */ /* 0x000fc8000ff7e0ff */
[----:B------:R-:W-:-:S05]  /*4c30*/  IADD3.X R35, R49, UR14, RZ, P3, !PT ;  /* 0x0000000e31237c10 */ /* 0x000fca0009ffe4ff */
[----:B------:R0:W4:Y:S01]  /*4c40*/  LDG.E.CONSTANT R41, desc[UR6][R34.64] ;  /* 0x0000000622297981 */ /* 0x000122000c1e9900 */
        /* <DEDUP_REMOVED lines=10> */
[----:B------:R-:W-:Y:S01]  /*4cf0*/  IADD3.X R35, R45, UR14, RZ, P3, !PT ;  /* 0x0000000e2d237c10 */ /* 0x000fe20009ffe4ff */
[----:B-----5:R-:W-:Y:S01]  /*4d00*/  IMAD R24, R31, R43, RZ ;  /* 0x0000002b1f187224 */ /* 0x020fe200078e02ff */
[----:B------:R-:W-:Y:S01]  /*4d10*/  SHF.R.S32.HI R49, RZ, 0x1f, R43 ;  /* 0x0000001fff317819 */ /* 0x000fe2000001142b */
[----:B------:R-:W-:Y:S02]  /*4d20*/  IMAD.WIDE.U32 R16, R43, R30, R16 ;  /* 0x0000001e2b107225 */ /* 0x000fe400078e0010 */
[----:B------:R0:W5:Y:S02]  /*4d30*/  LDG.E.CONSTANT R51, desc[UR6][R34.64] ;  /* 0x0000000622337981 */ /* 0x000164000c1e9900 */
[----:B------:R-:W-:Y:S02]  /*4d40*/  IMAD R49, R30, R49, R24 ;  /* 0x000000311e317224 */ /* 0x000fe400078e0218 */
[----:B------:R-:W5:Y:S01]  /*4d50*/  LDG.E.64 R30, desc[UR6][R6.64+0x28] ;  /* 0x00002806061e7981 */ /* 0x000f62000c1e1b00 */
[----:B------:R-:W-:-:S02]  /*4d60*/  IADD3 R42, P3, R34, UR15, RZ ;  /* 0x0000000f222a7c10 */ /* 0x000fc4000ff7e0ff */
[----:B------:R-:W-:Y:S01]  /*4d70*/  IADD3 R17, R17, R49, RZ ;  /* 0x0000003111117210 */ /* 0x000fe20007ffe0ff */
[----:B----4-:R-:W-:Y:S01]  /*4d80*/  IMAD R24, R33, R39, RZ ;  /* 0x0000002721187224 */ /* 0x010fe200078e02ff */
[----:B------:R-:W-:Y:S02]  /*4d90*/  IADD3.X R43, R35, UR14, RZ, P3, !PT ;  /* 0x0000000e232b7c10 */ /* 0x000fe40009ffe4ff */
[----:B-1----:R-:W-:Y:S01]  /*4da0*/  SHF.R.S32.HI R45, RZ, 0x1f, R39 ;  /* 0x0000001fff2d7819 */ /* 0x002fe20000011427 */
[----:B------:R-:W-:Y:S02]  /*4db0*/  IMAD.WIDE.U32 R16, R39, R32, R16 ;  /* 0x0000002027107225 */ /* 0x000fe400078e0010 */
[----:B------:R2:W4:Y:S02]  /*4dc0*/  LDG.E.CONSTANT R39, desc[UR6][R42.64] ;  /* 0x000000062a277981 */ /* 0x000524000c1e9900 */
[----:B------:R-:W-:Y:S02]  /*4dd0*/  IMAD R45, R32, R45, R24 ;  /* 0x0000002d202d7224 */ /* 0x000fe400078e0218 */
[----:B------:R-:W4:Y:S01]  /*4de0*/  LDG.E.64 R32, desc[UR6][R6.64+0x30] ;  /* 0x0000300606207981 */ /* 0x000f22000c1e1b00 */
[----:B0-----:R-:W-:Y:S01]  /*4df0*/  IADD3 R34, P3, R42, UR15, RZ ;  /* 0x0000000f2a227c10 */ /* 0x001fe2000ff7e0ff */
[----:B------:R-:W-:Y:S01]  /*4e00*/  IMAD.IADD R17, R17, 0x1, R45 ;  /* 0x0000000111117824 */ /* 0x000fe200078e022d */
[----:B------:R-:W-:Y:S01]  /*4e10*/  SHF.R.S32.HI R45, RZ, 0x1f, R41 ;  /* 0x0000001fff2d7819 */ /* 0x000fe20000011429 */
[----:B------:R-:W-:Y:S01]  /*4e20*/  IMAD R24, R37, R41, RZ ;  /* 0x0000002925187224 */ /* 0x000fe200078e02ff */
[----:B------:R-:W-:Y:S01]  /*4e30*/  IADD3.X R35, R43, UR14, RZ, P3, !PT ;  /* 0x0000000e2b237c10 */ /* 0x000fe20009ffe4ff */
[----:B------:R-:W-:-:S04]  /*4e40*/  IMAD.WIDE.U32 R16, R41, R36, R16 ;  /* 0x0000002429107225 */ /* 0x000fc800078e0010 */
[----:B------:R-:W-:Y:S01]  /*4e50*/  IMAD R45, R36, R45, R24 ;  /* 0x0000002d242d7224 */ /* 0x000fe200078e0218 */
[----:B------:R0:W4:Y:S04]  /*4e60*/  LDG.E.CONSTANT R41, desc[UR6][R34.64] ;  /* 0x0000000622297981 */ /* 0x000128000c1e9900 */
[----:B------:R-:W4:Y:S01]  /*4e70*/  LDG.E.64 R36, desc[UR6][R6.64+0x38] ;  /* 0x0000380606247981 */ /* 0x000f22000c1e1b00 */
[----:B------:R-:W-:Y:S01]  /*4e80*/  IMAD.IADD R17, R17, 0x1, R45 ;  /* 0x0000000111117824 */ /* 0x000fe200078e022d */
[----:B--2---:R-:W-:Y:S01]  /*4e90*/  SHF.R.S32.HI R43, RZ, 0x1f, R47 ;  /* 0x0000001fff2b7819 */ /* 0x004fe2000001142f */
[----:B---3--:R-:W-:-:S04]  /*4ea0*/  IMAD R24, R29, R47, RZ ;  /* 0x0000002f1d187224 */ /* 0x008fc800078e02ff */
[----:B------:R-:W-:Y:S02]  /*4eb0*/  IMAD R43, R28, R43, R24 ;  /* 0x0000002b1c2b7224 */ /* 0x000fe400078e0218 */
[----:B------:R-:W-:Y:S01]  /*4ec0*/  IMAD.WIDE.U32 R28, R47, R28, R16 ;  /* 0x0000001c2f1c7225 */ /* 0x000fe200078e0010 */
[----:B------:R-:W-:-:S04]  /*4ed0*/  IADD3 R16, P3, R34, UR15, RZ ;  /* 0x0000000f22107c10 */ /* 0x000fc8000ff7e0ff */
[----:B------:R-:W-:Y:S01]  /*4ee0*/  IADD3.X R17, R35, UR14, RZ, P3, !PT ;  /* 0x0000000e23117c10 */ /* 0x000fe20009ffe4ff */
[----:B-----5:R-:W-:Y:S01]  /*4ef0*/  IMAD R24, R31, R51, RZ ;  /* 0x000000331f187224 */ /* 0x020fe200078e02ff */
[----:B0-----:R-:W-:Y:S02]  /*4f00*/  SHF.R.S32.HI R35, RZ, 0x1f, R51 ;  /* 0x0000001fff237819 */ /* 0x001fe40000011433 */
[----:B------:R-:W-:Y:S01]  /*4f10*/  IADD3 R29, R29, R43, RZ ;  /* 0x0000002b1d1d7210 */ /* 0x000fe20007ffe0ff */
[----:B------:R4:W2:Y:S01]  /*4f20*/  LDG.E.CONSTANT R45, desc[UR6][R16.64] ;  /* 0x00000006102d7981 */ /* 0x0008a2000c1e9900 */
[----:B------:R-:W-:Y:S01]  /*4f30*/  IADD3 R46, P3, R16, UR15, RZ ;  /* 0x0000000f102e7c10 */ /* 0x000fe2000ff7e0ff */
[----:B------:R-:W-:Y:S02]  /*4f40*/  IMAD R35, R30, R35, R24 ;  /* 0x000000231e237224 */ /* 0x000fe400078e0218 */
[----:B------:R-:W-:Y:S01]  /*4f50*/  IMAD.WIDE.U32 R30, R51, R30, R28 ;  /* 0x0000001e331e7225 */ /* 0x000fe200078e001c */
[----:B------:R-:W-:Y:S01]  /*4f60*/  IADD3.X R47, R17, UR14, RZ, P3, !PT ;  /* 0x0000000e112f7c10 */ /* 0x000fe20009ffe4ff */
[----:B------:R-:W3:Y:S04]  /*4f70*/  LDG.E.64 R28, desc[UR6][R6.64+0x40] ;  /* 0x00004006061c7981 */ /* 0x000ee8000c1e1b00 */
[----:B------:R0:W5:Y:S04]  /*4f80*/  LDG.E.CONSTANT R49, desc[UR6][R46.64] ;  /* 0x000000062e317981 */ /* 0x000168000c1e9900 */
[----:B------:R-:W5:Y:S01]  /*4f90*/  LDG.E.64 R42, desc[UR6][R6.64+0x48] ;  /* 0x00004806062a7981 */ /* 0x000f62000c1e1b00 */
[----:B------:R-:W-:Y:S01]  /*4fa0*/  IADD3 R34, P3, R46, UR15, RZ ;  /* 0x0000000f2e227c10 */ /* 0x000fe2000ff7e0ff */
[----:B------:R-:W-:Y:S01]  /*4fb0*/  IMAD.IADD R31, R31, 0x1, R35 ;  /* 0x000000011f1f7824 */ /* 0x000fe200078e0223 */
[----:B----4-:R-:W-:Y:S01]  /*4fc0*/  SHF.R.S32.HI R17, RZ, 0x1f, R39 ;  /* 0x0000001fff117819 */ /* 0x010fe20000011427 */
[----:B------:R-:W-:Y:S01]  /*4fd0*/  IMAD R33, R33, R39, RZ ;  /* 0x0000002721217224 */ /* 0x000fe200078e02ff */
[----:B------:R-:W-:-:S03]  /*4fe0*/  IADD3.X R35, R47, UR14, RZ, P3, !PT ;  /* 0x0000000e2f237c10 */ /* 0x000fc60009ffe4ff */
[----:B------:R-:W-:Y:S02]  /*4ff0*/  IMAD R33, R32, R17, R33 ;  /* 0x0000001120217224 */ /* 0x000fe400078e0221 */
[----:B------:R-:W-:Y:S02]  /*5000*/  IMAD.WIDE.U32 R16, R39, R32, R30 ;  /* 0x0000002027107225 */ /* 0x000fe400078e001e */
[----:B------:R-:W4:Y:S04]  /*5010*/  LDG.E.CONSTANT R39, desc[UR6][R34.64] ;  /* 0x0000000622277981 */ /* 0x000f28000c1e9900 */
[----:B------:R-:W4:Y:S01]  /*5020*/  LDG.E.64 R30, desc[UR6][R6.64+0x50] ;  /* 0x00005006061e7981 */ /* 0x000f22000c1e1b00 */
[----:B------:R-:W-:Y:S01]  /*5030*/  IADD3 R32, P3, R34, UR15, RZ ;  /* 0x0000000f22207c10 */ /* 0x000fe2000ff7e0ff */
[----:B------:R-:W-:-:S03]  /*5040*/  IMAD.IADD R17, R17, 0x1, R33 ;  /* 0x0000000111117824 */ /* 0x000fc600078e0221 */
[----:B------:R-:W-:Y:S01]  /*5050*/  IADD3.X R33, R35, UR14, RZ, P3, !PT ;  /* 0x0000000e23217c10 */ /* 0x000fe20009ffe4ff */
[----:B------:R-:W-:Y:S01]  /*5060*/  IMAD R37, R37, R41, RZ ;  /* 0x0000002925257224 */ /* 0x000fe200078e02ff */
[----:B0-----:R-:W-:Y:S01]  /*5070*/  SHF.R.S32.HI R47, RZ, 0x1f, R41 ;  /* 0x0000001fff2f7819 */ /* 0x001fe20000011429 */
[----:B------:R-:W-:Y:S01]  /*5080*/  IMAD.WIDE.U32 R16, R41, R36, R16 ;  /* 0x0000002429107225 */ /* 0x000fe200078e0010 */
[----:B------:R-:W4:Y:S04]  /*5090*/  LDG.E.64 R34, desc[UR6][R6.64+0x58] ;  /* 0x0000580606227981 */ /* 0x000f28000c1e1b00 */
[----:B------:R0:W4:Y:S01]  /*50a0*/  LDG.E.CONSTANT R41, desc[UR6][R32.64] ;  /* 0x0000000620297981 */ /* 0x000122000c1e9900 */
[----:B------:R-:W-:-:S05]  /*50b0*/  IMAD R37, R36, R47, R37 ;  /* 0x0000002f24257224 */ /* 0x000fca00078e0225 */
[----:B------:R-:W-:Y:S02]  /*50c0*/  IADD3 R17, R17, R37, RZ ;  /* 0x0000002511117210 */ /* 0x000fe40007ffe0ff */
[----:B--2---:R-:W-:Y:S01]  /*50d0*/  SHF.R.S32.HI R37, RZ, 0x1f, R45 ;  /* 0x0000001fff257819 */ /* 0x004fe2000001142d */
[----:B---3--:R-:W-:-:S04]  /*50e0*/  IMAD R24, R29, R45, RZ ;  /* 0x0000002d1d187224 */ /* 0x008fc800078e02ff */
[----:B------:R-:W-:Y:S02]  /*50f0*/  IMAD R37, R28, R37, R24 ;  /* 0x000000251c257224 */ /* 0x000fe400078e0218 */
[----:B------:R-:W-:Y:S01]  /*5100*/  IMAD.WIDE.U32 R28, R45, R28, R16 ;  /* 0x0000001c2d1c7225 */ /* 0x000fe200078e0010 */
[----:B-----5:R-:W-:Y:S02]  /*5110*/  SHF.R.S32.HI R17, RZ, 0x1f, R49 ;  /* 0x0000001fff117819 */ /* 0x020fe40000011431 */
[----:B------:R-:W-:Y:S01]  /*5120*/  IADD3 R16, P3, R32, UR15, RZ ;  /* 0x0000000f20107c10 */ /* 0x000fe2000ff7e0ff */
[----:B------:R-:W-:Y:S02]  /*5130*/  IMAD R24, R43, R49, RZ ;  /* 0x000000312b187224 */ /* 0x000fe400078e02ff */
[----:B------:R-:W-:Y:S02]  /*5140*/  IMAD.IADD R29, R29, 0x1, R37 ;  /* 0x000000011d1d7824 */ /* 0x000fe400078e0225 */
[----:B------:R-:W-:Y:S01]  /*5150*/  IMAD R37, R42, R17, R24 ;  /* 0x000000112a257224 */ /* 0x000fe200078e0218 */
[----:B------:R-:W-:Y:S01]  /*5160*/  IADD3.X R17, R33, UR14, RZ, P3, !PT ;  /* 0x0000000e21117c10 */ /* 0x000fe20009ffe4ff */
[----:B0-----:R-:W-:Y:S01]  /*5170*/  IMAD.WIDE.U32 R32, R49, R42, R28 ;  /* 0x0000002a31207225 */ /* 0x001fe200078e001c */
[----:B------:R-:W-:-:S03]  /*5180*/  IADD3 R28, P3, R16, UR15, RZ ;  /* 0x0000000f101c7c10 */ /* 0x000fc6000ff7e0ff */
[----:B------:R-:W-:Y:S01]  /*5190*/  IMAD.IADD R33, R33, 0x1, R37 ;  /* 0x0000000121217824 */ /* 0x000fe200078e0225 */
[----:B------:R0:W2:Y:S04]  /*51a0*/  LDG.E.CONSTANT R43, desc[UR6][R16.64] ;  /* 0x00000006102b7981 */ /* 0x0000a8000c1e9900 */
[----:B------:R-:W3:Y:S01]  /*51b0*/  LDG.E.64 R36, desc[UR6][R6.64+0x60] ;  /* 0x0000600606247981 */ /* 0x000ee2000c1e1b00 */
[----:B----4-:R-:W-:Y:S01]  /*51c0*/  SHF.R.S32.HI R47, RZ, 0x1f, R39 ;  /* 0x0000001fff2f7819 */ /* 0x010fe20000011427 */
[----:B------:R-:W-:Y:S01]  /*51d0*/  IMAD R24, R31, R39, RZ ;  /* 0x000000271f187224 */ /* 0x000fe200078e02ff */
[----:B------:R-:W-:Y:S02]  /*51e0*/  IADD3.X R29, R17, UR14, RZ, P3, !PT ;  /* 0x0000000e111d7c10 */ /* 0x000fe40009ffe4ff */
[----:B------:R-:W-:Y:S01]  /*51f0*/  IADD3 R46, P3, R28, UR15, RZ ;  /* 0x0000000f1c2e7c10 */ /* 0x000fe2000ff7e0ff */
[----:B------:R-:W-:-:S02]  /*5200*/  IMAD R49, R30, R47, R24 ;  /* 0x0000002f1e317224 */ /* 0x000fc400078e0218 */
[----:B------:R1:W4:Y:S01]  /*5210*/  LDG.E.CONSTANT R45, desc[UR6][R28.64] ;  /* 0x000000061c2d7981 */ /* 0x000322000c1e9900 */
[----:B------:R-:W-:Y:S01]  /*5220*/  IMAD.WIDE.U32 R30, R39, R30, R32 ;  /* 0x0000001e271e7225 */ /* 0x000fe200078e0020 */
[----:B------:R-:W-:Y:S02]  /*5230*/  IADD3.X R47, R29, UR14, RZ, P3, !PT ;  /* 0x0000000e1d2f7c10 */ /* 0x000fe40009ffe4ff */
[----:B------:R-:W4:Y:S01]  /*5240*/  LDG.E.64 R32, desc[UR6][R6.64+0x68] ;  /* 0x0000680606207981 */ /* 0x000f22000c1e1b00 */
[----:B0-----:R-:W-:Y:S01]  /*5250*/  IMAD.MOV.U32 R16, RZ, RZ, R30 ;  /* 0x000000ffff107224 */ /* 0x001fe200078e001e */
[----:B------:R-:W-:Y:S02]  /*5260*/  IADD3 R17, R31, R49, RZ ;  /* 0x000000311f117210 */ /* 0x000fe40007ffe0ff */
[----:B------:R-:W5:Y:S01]  /*5270*/  LDG.E.CONSTANT R49, desc[UR6][R46.64] ;  /* 0x000000062e317981 */ /* 0x000f62000c1e9900 */
[----:B------:R-:W-:-:S03]  /*5280*/  IADD3 R30, P3, R46, UR15, RZ ;  /* 0x0000000f2e1e7c10 */ /* 0x000fc6000ff7e0ff */
[----:B------:R-:W5:Y:S01]  /*5290*/  LDG.E.64 R38, desc[UR6][R6.64+0x70] ;  /* 0x0000700606267981 */ /* 0x000f62000c1e1b00 */
[----:B------:R-:W-:Y:S01]  /*52a0*/  IADD3.X R31, R47, UR14, RZ, P3, !PT ;  /* 0x0000000e2f1f7c10 */ /* 0x000fe20009ffe4ff */
[----:B------:R-:W-:Y:S01]  /*52b0*/  IMAD R35, R35, R41, RZ ;  /* 0x0000002923237224 */ /* 0x000fe200078e02ff */
[----:B-1----:R-:W-:Y:S01]  /*52c0*/  SHF.R.S32.HI R29, RZ, 0x1f, R41 ;  /* 0x0000001fff1d7819 */ /* 0x002fe20000011429 */
[----:B------:R-:W-:Y:S02]  /*52d0*/  IMAD.WIDE.U32 R16, R41, R34, R16 ;  /* 0x0000002229107225 */ /* 0x000fe400078e0010 */
        /* <DEDUP_REMOVED lines=11> */
[----:B------:R-:W-:Y:S02]  /*5390*/  IADD3.X R31, R31, UR14, RZ, P4, !PT ;  /* 0x0000000e1f1f7c10 */ /* 0x000fe4000a7fe4ff */
[----:B--2---:R-:W-:Y:S01]  /*53a0*/  SHF.R.S32.HI R35, RZ, 0x1f, R43 ;  /* 0x0000001fff237819 */ /* 0x004fe2000001142b */
[----:B---3--:R-:W-:Y:S02]  /*53b0*/  IMAD R24, R37, R43, RZ ;  /* 0x0000002b25187224 */ /* 0x008fe400078e02ff */
[----:B------:R-:W-:-:S04]  /*53c0*/  IMAD.WIDE.U32 R16, R43, R36, R16 ;  /* 0x000000242b107225 */ /* 0x000fc800078e0010 */
[----:B------:R-:W-:-:S05]  /*53d0*/  IMAD R35, R36, R35, R24 ;  /* 0x0000002324237224 */ /* 0x000fca00078e0218 */
[----:B------:R-:W-:Y:S01]  /*53e0*/  IADD3 R17, R17, R35, RZ ;  /* 0x0000002311117210 */ /* 0x000fe20007ffe0ff */
[----:B----4-:R-:W-:Y:S01]  /*53f0*/  IMAD R24, R33, R45, RZ ;  /* 0x0000002d21187224 */ /* 0x010fe200078e02ff */
[----:B------:R-:W-:Y:S01]  /*5400*/  SHF.R.S32.HI R35, RZ, 0x1f, R45 ;  /* 0x0000001fff237819 */ /* 0x000fe2000001142d */
[----:B-1----:R-:W-:Y:S01]  /*5410*/  IMAD.WIDE.U32 R6, R45, R32, R16 ;  /* 0x000000202d067225 */ /* 0x002fe200078e0010 */
[----:B-----5:R-:W-:-:S03]  /*5420*/  SHF.R.S32.HI R17, RZ, 0x1f, R49 ;  /* 0x0000001fff117819 */ /* 0x020fc60000011431 */
[----:B------:R-:W-:Y:S02]  /*5430*/  IMAD R35, R32, R35, R24 ;  /* 0x0000002320237224 */ /* 0x000fe400078e0218 */
[----:B------:R-:W-:Y:S02]  /*5440*/  IMAD R16, R39, R49, RZ ;  /* 0x0000003127107224 */ /* 0x000fe400078e02ff */
[----:B------:R-:W-:Y:S02]  /*5450*/  IMAD.IADD R7, R7, 0x1, R35 ;  /* 0x0000000107077824 */ /* 0x000fe400078e0223 */
[----:B------:R-:W-:Y:S02]  /*5460*/  IMAD R17, R38, R17, R16 ;  /* 0x0000001126117224 */ /* 0x000fe400078e0210 */
[----:B------:R-:W-:-:S04]  /*5470*/  IMAD.WIDE.U32 R6, R49, R38, R6 ;  /* 0x0000002631067225 */ /* 0x000fc800078e0006 */
[----:B------:R-:W-:Y:S01]  /*5480*/  IMAD.IADD R7, R7, 0x1, R17 ;  /* 0x0000000107077824 */ /* 0x000fe200078e0211 */
[----:B------:R-:W-:Y:S01]  /*5490*/  SHF.R.S32.HI R17, RZ, 0x1f, R41 ;  /* 0x0000001fff117819 */ /* 0x000fe20000011429 */
[----:B------:R-:W-:-:S04]  /*54a0*/  IMAD R16, R29, R41, RZ ;  /* 0x000000291d107224 */ /* 0x000fc800078e02ff */
[----:B------:R-:W-:Y:S02]  /*54b0*/  IMAD R29, R28, R17, R16 ;  /* 0x000000111c1d7224 */ /* 0x000fe400078e0210 */
[----:B------:R-:W-:-:S05]  /*54c0*/  IMAD.WIDE.U32 R16, R41, R28, R6 ;  /* 0x0000001c29107225 */ /* 0x000fca00078e0006 */
[----:B------:R-:W-:Y:S01]  /*54d0*/  IADD3 R17, R17, R29, RZ ;  /* 0x0000001d11117210 */ /* 0x000fe20007ffe0ff */
[----:B------:R-:W-:Y:S06]  /*54e0*/  @P3 BRA `(.L_x_2641) ;  /* 0xfffffff400903947 */ /* 0x000fec000383ffff */
.L_x_2640:
[----:B------:R-:W-:-:S04]  /*54f0*/  ISETP.GT.U32.AND P3, PT, R5, 0x4, PT ;  /* 0x000000040500780c */ /* 0x000fc80003f64070 */
[----:B------:R-:W-:-:S13]  /*5500*/  ISETP.GT.AND.EX P3, PT, R2, RZ, PT, P3 ;  /* 0x000000ff0200720c */ /* 0x000fda0003f64330 */
[----:B------:R-:W-:Y:S05]  /*5510*/  @!P3 BRA `(.L_x_2642) ;  /* 0x000000040048b947 */ /* 0x000fea0003800000 */
[----:B------:R-:W-:Y:S01]  /*5520*/  ULDC.64 UR12, c[0x0][0x230] ;  /* 0x00008c00000c7ab9 */ /* 0x000fe20000000a00 */
[----:B------:R0:W2:Y:S01]  /*5530*/  LDG.E.CONSTANT R47, desc[UR6][R30.64] ;  /* 0x000000061e2f7981 */ /* 0x0000a2000c1e9900 */
[----:B------:R-:W-:-:S04]  /*5540*/  ULEA UR9, UP0, UR4, UR12, 0x3 ;  /* 0x0000000c04097291 */ /* 0x000fc8000f80183f */
[----:B------:R-:W-:Y:S02]  /*5550*/  ULEA.HI.X UR12, UR4, UR13, UR5, 0x3, UP0 ;  /* 0x0000000d040c7291 */ /* 0x000fe400080f1c05 */
[----:B------:R-:W-:-:S04]  /*5560*/  IMAD.U32 R36, RZ, RZ, UR9 ;  /* 0x00000009ff247e24 */ /* 0x000fc8000f8e00ff */
[----:B------:R-:W-:Y:S01]  /*5570*/  IMAD.U32 R37, RZ, RZ, UR12 ;  /* 0x0000000cff257e24 */ /* 0x000fe2000f8e00ff */
[----:B------:R-:W-:-:S04]  /*5580*/  IADD3 R50, P0, R30, UR15, RZ ;  /* 0x0000000f1e327c10 */ /* 0x000fc8000ff1e0ff */
[----:B------:R-:W3:Y:S01]  /*5590*/  LDG.E.64 R34, desc[UR6][R36.64] ;  /* 0x0000000624227981 */ /* 0x000ee2000c1e1b00 */
[----:B------:R-:W-:Y:S02]  /*55a0*/  IADD3.X R51, R31, UR14, RZ, P0, !PT ;  /* 0x0000000e1f337c10 */ /* 0x000fe400087fe4ff */
[----:B------:R-:W-:Y:S01]  /*55b0*/  IADD3 R48, P0, R50, UR15, RZ ;  /* 0x0000000f32307c10 */ /* 0x000fe2000ff1e0ff */
[----:B------:R-:W4:Y:S04]  /*55c0*/  LDG.E.64 R6, desc[UR6][R36.64+0x8] ;  /* 0x0000080624067981 */ /* 0x000f28000c1e1b00 */
[----:B------:R-:W5:Y:S01]  /*55d0*/  LDG.E.CONSTANT R39, desc[UR6][R50.64] ;  /* 0x0000000632277981 */ /* 0x000f62000c1e9900 */
[----:B------:R-:W-:-:S03]  /*55e0*/  IADD3.X R49, R51, UR14, RZ, P0, !PT ;  /* 0x0000000e33317c10 */ /* 0x000fc600087fe4ff */
[----:B------:R-:W4:Y:S04]  /*55f0*/  LDG.E.64 R28, desc[UR6][R36.64+0x10] ;  /* 0x00001006241c7981 */ /* 0x000f28000c1e1b00 */
[----:B------:R-:W4:Y:S01]  /*5600*/  LDG.E.CONSTANT R41, desc[UR6][R48.64] ;  /* 0x0000000630297981 */ /* 0x000f22000c1e9900 */
[----:B0-----:R-:W-:-:S03]  /*5610*/  IADD3 R30, P0, R48, UR15, RZ ;  /* 0x0000000f301e7c10 */ /* 0x001fc6000ff1e0ff */
[----:B------:R-:W4:Y:S01]  /*5620*/  LDG.E.64 R32, desc[UR6][R36.64+0x18] ;  /* 0x0000180624207981 */ /* 0x000f22000c1e1b00 */
[----:B------:R-:W-:-:S05]  /*5630*/  IADD3.X R31, R49, UR14, RZ, P0, !PT ;  /* 0x0000000e311f7c10 */ /* 0x000fca00087fe4ff */
[----:B------:R0:W4:Y:S02]  /*5640*/  LDG.E.CONSTANT R43, desc[UR6][R30.64] ;  /* 0x000000061e2b7981 */ /* 0x000124000c1e9900 */
[----:B0-----:R-:W-:-:S04]  /*5650*/  IADD3 R30, P0, R30, UR15, RZ ;  /* 0x0000000f1e1e7c10 */ /* 0x001fc8000ff1e0ff */
[----:B------:R-:W-:Y:S02]  /*5660*/  IADD3.X R31, R31, UR14, RZ, P0, !PT ;  /* 0x0000000e1f1f7c10 */ /* 0x000fe400087fe4ff */
[----:B--2---:R-:W-:Y:S01]  /*5670*/  SHF.R.S32.HI R45, RZ, 0x1f, R47 ;  /* 0x0000001fff2d7819 */ /* 0x004fe2000001142f */
[----:B---3--:R-:W-:Y:S02]  /*5680*/  IMAD R24, R35, R47, RZ ;  /* 0x0000002f23187224 */ /* 0x008fe400078e02ff */
[----:B------:R-:W-:-:S04]  /*5690*/  IMAD.WIDE.U32 R16, R47, R34, R16 ;  /* 0x000000222f107225 */ /* 0x000fc800078e0010 */
[----:B------:R-:W-:Y:S01]  /*56a0*/  IMAD R45, R34, R45, R24 ;  /* 0x0000002d222d7224 */ /* 0x000fe200078e0218 */
[----:B-----5:R-:W-:Y:S01]  /*56b0*/  SHF.R.S32.HI R35, RZ, 0x1f, R39 ;  /* 0x0000001fff237819 */ /* 0x020fe20000011427 */
[----:B----4-:R-:W-:-:S03]  /*56c0*/  IMAD R7, R7, R39, RZ ;  /* 0x0000002707077224 */ /* 0x010fc600078e02ff */
[----:B------:R-:W-:Y:S01]  /*56d0*/  IADD3 R17, R17, R45, RZ ;  /* 0x0000002d11117210 */ /* 0x000fe20007ffe0ff */
[----:B------:R-:W-:Y:S01]  /*56e0*/  IMAD R35, R6, R35, R7 ;  /* 0x0000002306237224 */ /* 0x000fe200078e0207 */
[----:B------:R-:W2:Y:S01]  /*56f0*/  LDG.E.CONSTANT R45, desc[UR6][R30.64] ;  /* 0x000000061e2d7981 */ /* 0x000ea2000c1e9900 */
[----:B------:R-:W-:Y:S01]  /*5700*/  IMAD.WIDE.U32 R6, R39, R6, R16 ;  /* 0x0000000627067225 */ /* 0x000fe200078e0010 */
[----:B------:R-:W-:Y:S02]  /*5710*/  IADD3 R34, P0, R30, UR15, RZ ;  /* 0x0000000f1e227c10 */ /* 0x000fe4000ff1e0ff */
[----:B------:R-:W3:Y:S01]  /*5720*/  LDG.E.64 R16, desc[UR6][R36.64+0x20] ;  /* 0x0000200624107981 */ /* 0x000ee2000c1e1b00 */
[----:B------:R-:W-:Y:S01]  /*5730*/  SHF.R.S32.HI R39, RZ, 0x1f, R41 ;  /* 0x0000001fff277819 */ /* 0x000fe20000011429 */
[----:B------:R-:W-:Y:S01]  /*5740*/  IMAD.IADD R7, R7, 0x1, R35 ;  /* 0x0000000107077824 */ /* 0x000fe200078e0223 */
[----:B------:R-:W-:Y:S01]  /*5750*/  IADD3.X R35, R31, UR14, RZ, P0, !PT ;  /* 0x0000000e1f237c10 */ /* 0x000fe200087fe4ff */
[----:B------:R-:W-:Y:S01]  /*5760*/  IMAD R24, R29, R41, RZ ;  /* 0x000000291d187224 */ /* 0x000fe200078e02ff */
[----:B------:R-:W4:Y:S03]  /*5770*/  LDG.E.64 R30, desc[UR6][R36.64+0x28] ;  /* 0x00002806241e7981 */ /* 0x000f26000c1e1b00 */
[----:B------:R-:W-:-:S02]  /*5780*/  IMAD R49, R28, R39, R24 ;  /* 0x000000271c317224 */ /* 0x000fc400078e0218 */
[----:B------:R-:W-:Y:S01]  /*5790*/  IMAD.WIDE.U32 R38, R41, R28, R6 ;  /* 0x0000001c29267225 */ /* 0x000fe200078e0006 */
[----:B------:R-:W5:Y:S01]  /*57a0*/  LDG.E.CONSTANT R47, desc[UR6][R34.64] ;  /* 0x00000006222f7981 */ /* 0x000f62000c1e9900 */
[----:B------:R-:W-:-:S03]  /*57b0*/  IADD3 R28, P0, R34, UR15, RZ ;  /* 0x0000000f221c7c10 */ /* 0x000fc6000ff1e0ff */
[----:B------:R-:W4:Y:S01]  /*57c0*/  LDG.E.64 R40, desc[UR6][R36.64+0x30] ;  /* 0x0000300624287981 */ /* 0x000f22000c1e1b00 */
[----:B------:R-:W-:Y:S01]  /*57d0*/  IADD3.X R29, R35, UR14, RZ, P0, !PT ;  /* 0x0000000e231d7c10 */ /* 0x000fe200087fe4ff */
[----:B------:R-:W-:Y:S01]  /*57e0*/  IMAD.IADD R39, R39, 0x1, R49 ;  /* 0x0000000127277824 */ /* 0x000fe200078e0231 */
[----:B------:R-:W-:-:S03]  /*57f0*/  IADD3 R6, P0, R28, UR15, RZ ;  /* 0x0000000f1c067c10 */ /* 0x000fc6000ff1e0ff */
[----:B------:R2:W4:Y:S01]  /*5800*/  LDG.E.CONSTANT R49, desc[UR6][R28.64] ;  /* 0x000000061c317981 */ /* 0x000522000c1e9900 */
[----:B------:R-:W-:Y:S01]  /*5810*/  SHF.R.S32.HI R51, RZ, 0x1f, R43 ;  /* 0x0000001fff337819 */ /* 0x000fe2000001142b */
[----:B------:R-:W-:Y:S01]  /*5820*/  IMAD R24, R33, R43, RZ ;  /* 0x0000002b21187224 */ /* 0x000fe200078e02ff */
[----:B------:R-:W-:Y:S01]  /*5830*/  IADD3.X R7, R29, UR14, RZ, P0, !PT ;  /* 0x0000000e1d077c10 */ /* 0x000fe200087fe4ff */
[----:B------:R-:W4:Y:S02]  /*5840*/  LDG.E.64 R34, desc[UR6][R36.64+0x38] ;  /* 0x0000380624227981 */ /* 0x000f24000c1e1b00 */
[----:B------:R-:W-:Y:S02]  /*5850*/  IMAD R51, R32, R51, R24 ;  /* 0x0000003320337224 */ /* 0x000fe400078e0218 */
[----:B------:R-:W-:Y:S02]  /*5860*/  IMAD.WIDE.U32 R32, R43, R32, R38 ;  /* 0x000000202b207225 */ /* 0x000fe400078e0026 */
[----:B------:R-:W4:Y:S03]  /*5870*/  LDG.E.CONSTANT R39, desc[UR6][R6.64] ;  /* 0x0000000606277981 */ /* 0x000f26000c1e9900 */
[----:B------:R-:W-:-:S02]  /*5880*/  IADD3 R33, R33, R51, RZ ;  /* 0x0000003321217210 */ /* 0x000fc40007ffe0ff */
[----:B------:R-:W-:Y:S01]  /*5890*/  IADD3 R5, P4, R5, -0x8, RZ ;  /* 0xfffffff805057810 */ /* 0x000fe20007f9e0ff */
[----:B------:R-:W-:Y:S01]  /*58a0*/  UIADD3 UR4, UP0, UR4, 0x8, URZ ;  /* 0x0000000804047890 */ /* 0x000fe2000ff1e03f */
[----:B------:R-:W-:Y:S02]  /*58b0*/  PLOP3.LUT P0, PT, PT, PT, PT, 0x8, 0x0 ;  /* 0x000000000000781c */ /* 0x000fe40003f0e170 */
[----:B------:R-:W-:Y:S01]  /*58c0*/  IADD3.X R2, R2, -0x1, RZ, P4, !PT ;  /* 0xffffffff02027810 */ /* 0x000fe200027fe4ff */
[----:B------:R-:W-:Y:S01]  /*58d0*/  UIADD3.X UR5, URZ, UR5, URZ, UP0, !UPT ;  /* 0x000000053f057290 */ /* 0x000fe200087fe43f */
[----:B--2---:R-:W-:Y:S01]  /*58e0*/  SHF.R.S32.HI R29, RZ, 0x1f, R45 ;  /* 0x0000001fff1d7819 */ /* 0x004fe2000001142d */
[----:B---3--:R-:W-:-:S04]  /*58f0*/  IMAD R17, R17, R45, RZ ;  /* 0x0000002d11117224 */ /* 0x008fc800078e02ff */
[----:B------:R-:W-:Y:S02]  /*5900*/  IMAD R29, R16, R29, R17 ;  /* 0x0000001d101d7224 */ /* 0x000fe400078e0211 */
[----:B------:R-:W-:-:S04]  /*5910*/  IMAD.WIDE.U32 R16, R45, R16, R32 ;  /* 0x000000102d107225 */ /* 0x000fc800078e0020 */
[----:B------:R-:W-:Y:S01]  /*5920*/  IMAD.IADD R17, R17, 0x1, R29 ;  /* 0x0000000111117824 */ /* 0x000fe200078e021d */
[----:B-----5:R-:W-:Y:S01]  /*5930*/  SHF.R.S32.HI R29, RZ, 0x1f, R47 ;  /* 0x0000001fff1d7819 */ /* 0x020fe2000001142f */
[----:B----4-:R-:W-:Y:S02]  /*5940*/  IMAD R24, R31, R47, RZ ;  /* 0x0000002f1f187224 */ /* 0x010fe400078e02ff */
[----:B------:R-:W-:-:S04]  /*5950*/  IMAD.WIDE.U32 R16, R47, R30, R16 ;  /* 0x0000001e2f107225 */ /* 0x000fc800078e0010 */
[----:B------:R-:W-:-:S04]  /*5960*/  IMAD R29, R30, R29, R24 ;  /* 0x0000001d1e1d7224 */ /* 0x000fc800078e0218 */
[----:B------:R-:W-:Y:S01]  /*5970*/  IMAD.IADD R17, R17, 0x1, R29 ;  /* 0x0000000111117824 */ /* 0x000fe200078e021d */
[----:B------:R-:W-:Y:S01]  /*5980*/  SHF.R.S32.HI R29, RZ, 0x1f, R49 ;  /* 0x0000001fff1d7819 */ /* 0x000fe20000011431 */
[----:B------:R-:W-:Y:S02]  /*5990*/  IMAD R24, R41, R49, RZ ;  /* 0x0000003129187224 */ /* 0x000fe400078e02ff */
[----:B------:R-:W-:-:S04]  /*59a0*/  IMAD.WIDE.U32 R16, R49, R40, R16 ;  /* 0x0000002831107225 */ /* 0x000fc800078e0010 */
[----:B------:R-:W-:Y:S01]  /*59b0*/  IMAD R31, R40, R29, R24 ;  /* 0x0000001d281f7224 */ /* 0x000fe200078e0218 */
[----:B------:R-:W-:Y:S01]  /*59c0*/  SHF.R.S32.HI R29, RZ, 0x1f, R39 ;  /* 0x0000001fff1d7819 */ /* 0x000fe20000011427 */
[----:B------:R-:W-:-:S03]  /*59d0*/  IMAD R24, R35, R39, RZ ;  /* 0x0000002723187224 */ /* 0x000fc600078e02ff */
[----:B------:R-:W-:Y:S01]  /*59e0*/  IADD3 R17, R17, R31, RZ ;  /* 0x0000001f11117210 */ /* 0x000fe20007ffe0ff */
[----:B------:R-:W-:Y:S01]  /*59f0*/  IMAD R29, R34, R29, R24 ;  /* 0x0000001d221d7224 */ /* 0x000fe200078e0218 */
[----:B------:R-:W-:Y:S01]  /*5a00*/  IADD3 R30, P3, R6, UR15, RZ ;  /* 0x0000000f061e7c10 */ /* 0x000fe2000ff7e0ff */
[----:B------:R-:W-:-:S03]  /*5a10*/  IMAD.WIDE.U32 R16, R39, R34, R16 ;  /* 0x0000002227107225 */ /* 0x000fc600078e0010 */
[----:B------:R-:W-:Y:S01]  /*5a20*/  IADD3.X R31, R7, UR14, RZ, P3, !PT ;  /* 0x0000000e071f7c10 */ /* 0x000fe20009ffe4ff */
[----:B------:R-:W-:-:S08]  /*5a30*/  IMAD.IADD R17, R17, 0x1, R29 ;  /* 0x0000000111117824 */ /* 0x000fd000078e021d */
.L_x_2642:
[----:B------:R-:W-:-:S04]  /*5a40*/  ISETP.NE.U32.AND P3, PT, R5, RZ, PT ;  /* 0x000000ff0500720c */ /* 0x000fc80003f65070 */
[----:B------:R-:W-:-:S13]  /*5a50*/  ISETP.NE.OR.EX P0, PT, R2, RZ, P0, P3 ;  /* 0x000000ff0200720c */ /* 0x000fda0000705730 */
[----:B------:R-:W-:Y:S05]  /*5a60*/  @!P0 BRA `(.L_x_2638) ;  /* 0x0000000000bc8947 */ /* 0x000fea0003800000 */
.L_x_2639:
[----:B------:R-:W-:Y:S01]  /*5a70*/  ULEA UR9, UP0, UR4, UR18, 0x3 ;  /* 0x0000001204097291 */ /* 0x000fe2000f80183f */
[----:B------:R-:W2:Y:S03]  /*5a80*/  LDG.E.CONSTANT R45, desc[UR6][R30.64] ;  /* 0x000000061e2d7981 */ /* 0x000ea6000c1e9900 */
[----:B------:R-:W-:Y:S02]  /*5a90*/  ULEA.HI.X UR12, UR4, UR19, UR5, 0x3, UP0 ;  /* 0x00000013040c7291 */ /* 0x000fe400080f1c05 */
[----:B------:R-:W-:Y:S01]  /*5aa0*/  IMAD.U32 R6, RZ, RZ, UR9 ;  /* 0x00000009ff067e24 */ /* 0x000fe2000f8e00ff */
[----:B------:R-:W-:-:S03]  /*5ab0*/  IADD3 R40, P0, R30, UR15, RZ ;  /* 0x0000000f1e287c10 */ /* 0x000fc6000ff1e0ff */
[----:B------:R-:W-:Y:S02]  /*5ac0*/  MOV R7, UR12 ;  /* 0x0000000c00077c02 */ /* 0x000fe40008000f00 */
[----:B------:R-:W-:-:S03]  /*5ad0*/  IADD3.X R41, R31, UR14, RZ, P0, !PT ;  /* 0x0000000e1f297c10 */ /* 0x000fc600087fe4ff */
[----:B------:R-:W3:Y:S01]  /*5ae0*/  LDG.E.64 R34, desc[UR6][R6.64] ;  /* 0x0000000606227981 */ /* 0x000ee2000c1e1b00 */
[----:B------:R-:W-:-:S03]  /*5af0*/  IADD3 R36, P0, R40, UR15, RZ ;  /* 0x0000000f28247c10 */ /* 0x000fc6000ff1e0ff */
[----:B------:R-:W4:Y:S04]  /*5b00*/  LDG.E.CONSTANT R43, desc[UR6][R40.64] ;  /* 0x00000006282b7981 */ /* 0x000f28000c1e9900 */
[----:B------:R-:W5:Y:S01]  /*5b10*/  LDG.E.64 R28, desc[UR6][R6.64+0x8] ;  /* 0x00000806061c7981 */ /* 0x000f62000c1e1b00 */
[----:B------:R-:W-:-:S03]  /*5b20*/  IADD3.X R37, R41, UR14, RZ, P0, !PT ;  /* 0x0000000e29257c10 */ /* 0x000fc600087fe4ff */
[----:B------:R-:W5:Y:S01]  /*5b30*/  LDG.E.64 R30, desc[UR6][R6.64+0x10] ;  /* 0x00001006061e7981 */ /* 0x000f62000c1e1b00 */
[----:B------:R-:W-:-:S03]  /*5b40*/  IADD3 R32, P0, R36, UR15, RZ ;  /* 0x0000000f24207c10 */ /* 0x000fc6000ff1e0ff */
[----:B------:R-:W5:Y:S01]  /*5b50*/  LDG.E.CONSTANT R47, desc[UR6][R36.64] ;  /* 0x00000006242f7981 */ /* 0x000f62000c1e9900 */
[----:B------:R-:W-:-:S03]  /*5b60*/  IADD3.X R33, R37, UR14, RZ, P0, !PT ;  /* 0x0000000e25217c10 */ /* 0x000fc600087fe4ff */
[----:B------:R0:W5:Y:S04]  /*5b70*/  LDG.E.64 R38, desc[UR6][R6.64+0x18] ;  /* 0x0000180606267981 */ /* 0x000168000c1e1b00 */
        /* <DEDUP_REMOVED lines=18> */
[----:B0-----:R-:W-:-:S04]  /*5ca0*/  IMAD R7, R31, R47, RZ ;  /* 0x0000002f1f077224 */ /* 0x001fc800078e02ff */
[C---:B------:R-:W-:Y:S02]  /*5cb0*/  IMAD R29, R30.reuse, R29, R7 ;  /* 0x0000001d1e1d7224 */ /* 0x040fe400078e0207 */
[----:B------:R-:W-:Y:S01]  /*5cc0*/  IMAD.WIDE.U32 R6, R30, R47, R16 ;  /* 0x0000002f1e067225 */ /* 0x000fe200078e0010 */
[----:B------:R-:W-:-:S04]  /*5cd0*/  IADD3 R30, P3, R32, UR15, RZ ;  /* 0x0000000f201e7c10 */ /* 0x000fc8000ff7e0ff */
[----:B------:R-:W-:Y:S01]  /*5ce0*/  IADD3 R7, R7, R29, RZ ;  /* 0x0000001d07077210 */ /* 0x000fe20007ffe0ff */
[----:B------:R-:W-:Y:S01]  /*5cf0*/  IMAD R17, R39, R49, RZ ;  /* 0x0000003127117224 */ /* 0x000fe200078e02ff */
[----:B------:R-:W-:Y:S02]  /*5d00*/  SHF.R.S32.HI R29, RZ, 0x1f, R49 ;  /* 0x0000001fff1d7819 */ /* 0x000fe40000011431 */
[----:B------:R-:W-:-:S03]  /*5d10*/  IADD3.X R31, R33, UR14, RZ, P3, !PT ;  /* 0x0000000e211f7c10 */ /* 0x000fc60009ffe4ff */
[C---:B------:R-:W-:Y:S02]  /*5d20*/  IMAD R29, R38.reuse, R29, R17 ;  /* 0x0000001d261d7224 */ /* 0x040fe400078e0211 */
[----:B------:R-:W-:-:S04]  /*5d30*/  IMAD.WIDE.U32 R16, R38, R49, R6 ;  /* 0x0000003126107225 */ /* 0x000fc800078e0006 */
[----:B------:R-:W-:Y:S01]  /*5d40*/  IMAD.IADD R17, R17, 0x1, R29 ;  /* 0x0000000111117824 */ /* 0x000fe200078e021d */
[----:B------:R-:W-:Y:S06]  /*5d50*/  @P0 BRA `(.L_x_2639) ;  /* 0xfffffffc00440947 */ /* 0x000fec000383ffff */
.L_x_2638:
        /* <DEDUP_REMOVED lines=9> */
[----:B------:R-:W-:Y:S02]  /*5df0*/  IMAD.U32 R6, RZ, RZ, UR9 ;  /* 0x00000009ff067e24 */ /* 0x000fe4000f8e00ff */
[----:B------:R-:W-:Y:S01]  /*5e00*/  IMAD.IADD R29, R29, 0x1, R5 ;  /* 0x000000011d1d7824 */ /* 0x000fe200078e0205 */
[----:B------:R-:W-:Y:S01]  /*5e10*/  MOV R5, UR4 ;  /* 0x0000000400057c02 */ /* 0x000fe20008000f00 */
[----:B------:R-:W-:-:S03]  /*5e20*/  ULEA.HI.X UR4, UR4, UR15, UR5, 0x3, UP0 ;  /* 0x0000000f04047291 */ /* 0x000fc600080f1c05 */
[----:B------:R-:W-:Y:S01]  /*5e30*/  ULDC.64 UR14, c[0x0][0x218] ;  /* 0x00008600000e7ab9 */ /* 0x000fe20000000a00 */
[----:B------:R-:W-:Y:S02]  /*5e40*/  IMAD.WIDE.U32 R28, R5, UR10, R28 ;  /* 0x0000000a051c7c25 */ /* 0x000fe4000f8e001c */
[----:B------:R-:W-:Y:S02]  /*5e50*/  MOV R7, UR4 ;  /* 0x0000000400077c02 */ /* 0x000fe40008000f00 */
[----:B------:R-:W-:Y:S01]  /*5e60*/  VIADD R5, R29, UR12 ;  /* 0x0000000c1d057c36 */ /* 0x000fe20008000000 */
        /* <DEDUP_REMOVED lines=35> */
.L_x_2643:
        /* <DEDUP_REMOVED lines=29> */
.L_x_2647:
[----:B------:R-:W-:Y:S01]  /*6270*/  ULEA UR9, UP0, UR4, UR16, 0x3 ;  /* 0x0000001004097291 */ /* 0x000fe2000f80183f */
[----:B------:R-:W2:Y:S03]  /*6280*/  LDG.E.CONSTANT R47, desc[UR6][R28.64] ;  /* 0x000000061c2f7981 */ /* 0x000ea6000c1e9900 */
[----:B------:R-:W-:Y:S02]  /*6290*/  ULEA.HI.X UR12, UR4, UR17, UR5, 0x3, UP0 ;  /* 0x00000011040c7291 */ /* 0x000fe400080f1c05 */
[----:B------:R-:W-:-:S04]  /*62a0*/  IMAD.U32 R34, RZ, RZ, UR9 ;  /* 0x00000009ff227e24 */ /* 0x000fc8000f8e00ff */
[----:B------:R-:W-:-:S05]  /*62b0*/  MOV R35, UR12 ;  /* 0x0000000c00237c02 */ /* 0x000fca0008000f00 */
        /* <DEDUP_REMOVED lines=13> */
[----:B0-----:R-:W-:Y:S01]  /*6390*/  IMAD.MOV.U32 R36, RZ, RZ, R2 ;  /* 0x000000ffff247224 */ /* 0x001fe200078e0002 */
[----:B------:R-:W-:Y:S01]  /*63a0*/  IADD3 R44, P3, R30, UR15, RZ ;  /* 0x0000000f1e2c7c10 */ /* 0x000fe2000ff7e0ff */
[----:B------:R-:W-:Y:S01]  /*63b0*/  IMAD.MOV.U32 R37, RZ, RZ, R5 ;  /* 0x000000ffff257224 */ /* 0x000fe200078e0005 */
[----:B--2---:R-:W-:Y:S01]  /*63c0*/  SHF.R.S32.HI R45, RZ, 0x1f, R47 ;  /* 0x0000001fff2d7819 */ /* 0x004fe2000001142f */
[----:B---3--:R-:W-:Y:S02]  /*63d0*/  IMAD R7, R7, R47, RZ ;  /* 0x0000002f07077224 */ /* 0x008fe400078e02ff */
[----:B------:R-:W-:-:S04]  /*63e0*/  IMAD.WIDE.U32 R36, R47, R6, R36 ;  /* 0x000000062f247225 */ /* 0x000fc800078e0024 */
[----:B------:R-:W-:Y:S01]  /*63f0*/  IMAD R7, R6, R45, R7 ;  /* 0x0000002d06077224 */ /* 0x000fe200078e0207 */
[----:B------:R-:W-:Y:S02]  /*6400*/  IADD3.X R45, R31, UR14, RZ, P3, !PT ;  /* 0x0000000e1f2d7c10 */ /* 0x000fe40009ffe4ff */
[----:B-1----:R-:W-:Y:S02]  /*6410*/  IADD3 R30, P3, R44, UR15, RZ ;  /* 0x0000000f2c1e7c10 */ /* 0x002fe4000ff7e0ff */
[----:B------:R-:W-:Y:S01]  /*6420*/  IADD3 R37, R37, R7, RZ ;  /* 0x0000000725257210 */ /* 0x000fe20007ffe0ff */
[----:B------:R5:W2:Y:S04]  /*6430*/  LDG.E.CONSTANT R5, desc[UR6][R44.64] ;  /* 0x000000062c057981 */ /* 0x000aa8000c1e9900 */
        /* <DEDUP_REMOVED lines=8> */
[----:B------:R-:W-:Y:S01]  /*64c0*/  IADD3 R42, P3, R30, UR15, RZ ;  /* 0x0000000f1e2a7c10 */ /* 0x000fe2000ff7e0ff */
[----:B------:R-:W-:Y:S01]  /*64d0*/  IMAD.IADD R19, R19, 0x1, R47 ;  /* 0x0000000113137824 */ /* 0x000fe200078e022f */
[----:B-----5:R-:W-:Y:S01]  /*64e0*/  SHF.R.S32.HI R45, RZ, 0x1f, R39 ;  /* 0x0000001fff2d7819 */ /* 0x020fe20000011427 */
[----:B------:R-:W-:Y:S01]  /*64f0*/  IMAD R2, R29, R39, RZ ;  /* 0x000000271d027224 */ /* 0x000fe200078e02ff */
[----:B------:R-:W-:Y:S01]  /*6500*/  IADD3.X R43, R31, UR14, RZ, P3, !PT ;  /* 0x0000000e1f2b7c10 */ /* 0x000fe20009ffe4ff */
[----:B------:R-:W-:-:S04]  /*6510*/  IMAD.WIDE.U32 R18, R39, R28, R18 ;  /* 0x0000001c27127225 */ /* 0x000fc800078e0012 */
[----:B------:R-:W-:Y:S01]  /*6520*/  IMAD R45, R28, R45, R2 ;  /* 0x0000002d1c2d7224 */ /* 0x000fe200078e0202 */
[----:B------:R2:W5:Y:S04]  /*6530*/  LDG.E.CONSTANT R39, desc[UR6][R42.64] ;  /* 0x000000062a277981 */ /* 0x000568000c1e9900 */
        /* <DEDUP_REMOVED lines=10> */
[----:B------:R-:W-:Y:S02]  /*65e0*/  IADD3 R19, R19, R45, RZ ;  /* 0x0000002d13137210 */ /* 0x000fe40007ffe0ff */
        /* <DEDUP_REMOVED lines=8> */
[----:B------:R-:W-:Y:S01]  /*6670*/  IMAD R2, R37, R49, RZ ;  /* 0x0000003125027224 */ /* 0x000fe200078e02ff */
[----:B------:R-:W-:Y:S01]  /*6680*/  IADD3 R44, P3, R6, UR15, RZ ;  /* 0x0000000f062c7c10 */ /* 0x000fe2000ff7e0ff */
[----:B------:R0:W2:Y:S02]  /*6690*/  LDG.E.CONSTANT R5, desc[UR6][R6.64] ;  /* 0x0000000606057981 */ /* 0x0000a4000c1e9900 */
[----:B------:R-:W-:Y:S02]  /*66a0*/  IMAD R31, R36, R31, R2 ;  /* 0x0000001f241f7224 */ /* 0x000fe400078e0202 */
[----:B------:R-:W-:Y:S01]  /*66b0*/  IMAD.WIDE.U32 R36, R49, R36, R18 ;  /* 0x0000002431247225 */ /* 0x000fe200078e0012 */
[----:B------:R-:W3:Y:S01]  /*66c0*/  LDG.E.64 R42, desc[UR6][R34.64+0x48] ;  /* 0x00004806222a7981 */ /* 0x000ee2000c1e1b00 */
[----:B------:R-:W-:-:S03]  /*66d0*/  IADD3.X R45, R7, UR14, RZ, P3, !PT ;  /* 0x0000000e072d7c10 */ /* 0x000fc60009ffe4ff */
[----:B------:R-:W4:Y:S04]  /*66e0*/  LDG.E.64 R18, desc[UR6][R34.64+0x40] ;  /* 0x0000400622127981 */ /* 0x000f28000c1e1b00 */
[----:B------:R1:W3:Y:S01]  /*66f0*/  LDG.E.CONSTANT R47, desc[UR6][R44.64] ;  /* 0x000000062c2f7981 */ /* 0x0002e2000c1e9900 */
[----:B------:R-:W-:Y:S01]  /*6700*/  IADD3 R30, P3, R44, UR15, RZ ;  /* 0x0000000f2c1e7c10 */ /* 0x000fe2000ff7e0ff */
[----:B------:R-:W-:Y:S01]  /*6710*/  IMAD.IADD R37, R37, 0x1, R31 ;  /* 0x0000000125257824 */ /* 0x000fe200078e021f */
[----:B-----5:R-:W-:Y:S01]  /*6720*/  SHF.R.S32.HI R49, RZ, 0x1f, R39 ;  /* 0x0000001fff317819 */ /* 0x020fe20000011427 */
[----:B------:R-:W-:Y:S01]  /*6730*/  IMAD R2, R29, R39, RZ ;  /* 0x000000271d027224 */ /* 0x000fe200078e02ff */
[----:B------:R-:W-:Y:S01]  /*6740*/  IADD3.X R31, R45, UR14, RZ, P3, !PT ;  /* 0x0000000e2d1f7c10 */ /* 0x000fe20009ffe4ff */
[----:B0-----:R-:W-:-:S04]  /*6750*/  IMAD.WIDE.U32 R6, R39, R28, R36 ;  /* 0x0000001c27067225 */ /* 0x001fc800078e0024 */
[----:B------:R-:W-:Y:S01]  /*6760*/  IMAD R49, R28, R49, R2 ;  /* 0x000000311c317224 */ /* 0x000fe200078e0202 */
[----:B------:R-:W5:Y:S04]  /*6770*/  LDG.E.CONSTANT R39, desc[UR6][R30.64] ;  /* 0x000000061e277981 */ /* 0x000f68000c1e9900 */
[----:B------:R-:W5:Y:S01]  /*6780*/  LDG.E.64 R28, desc[UR6][R34.64+0x50] ;  /* 0x00005006221c7981 */ /* 0x000f62000c1e1b00 */
[----:B------:R-:W-:Y:S02]  /*6790*/  IADD3 R36, P3, R30, UR15, RZ ;  /* 0x0000000f1e247c10 */ /* 0x000fe4000ff7e0ff */
[----:B------:R-:W-:Y:S02]  /*67a0*/  IADD3 R7, R7, R49, RZ ;  /* 0x0000003107077210 */ /* 0x000fe40007ffe0ff */
[----:B------:R-:W-:Y:S01]  /*67b0*/  IADD3.X R37, R31, UR14, RZ, P3, !PT ;  /* 0x0000000e1f257c10 */ /* 0x000fe20009ffe4ff */
[----:B------:R-:W-:Y:S01]  /*67c0*/  IMAD R33, R33, R41, RZ ;  /* 0x0000002921217224 */ /* 0x000fe200078e02ff */
[----:B-1----:R-:W-:Y:S01]  /*67d0*/  SHF.R.S32.HI R45, RZ, 0x1f, R41 ;  /* 0x0000001fff2d7819 */ /* 0x002fe20000011429 */
[----:B------:R-:W-:Y:S01]  /*67e0*/  IMAD.WIDE.U32 R6, R41, R32, R6 ;  /* 0x0000002029067225 */ /* 0x000fe200078e0006 */
[----:B------:R-:W5:Y:S04]  /*67f0*/  LDG.E.64 R30, desc[UR6][R34.64+0x58] ;  /* 0x00005806221e7981 */ /* 0x000f68000c1e1b00 */
[----:B------:R-:W5:Y:S01]  /*6800*/  LDG.E.CONSTANT R41, desc[UR6][R36.64] ;  /* 0x0000000624297981 */ /* 0x000f62000c1e9900 */
        /* <DEDUP_REMOVED lines=8> */
[----:B------:R-:W-:Y:S02]  /*6890*/  IMAD.IADD R19, R19, 0x1, R33 ;  /* 0x0000000113137824 */ /* 0x000fe400078e0221 */
[----:B------:R-:W-:Y:S01]  /*68a0*/  IMAD R2, R43, R47, RZ ;  /* 0x0000002f2b027224 */ /* 0x000fe200078e02ff */
[----:B------:R-:W-:Y:S01]  /*68b0*/  IADD3.X R7, R37, UR14, RZ, P3, !PT ;  /* 0x0000000e25077c10 */ /* 0x000fe20009ffe4ff */
[----:B------:R-:W-:-:S04]  /*68c0*/  IMAD.WIDE.U32 R32, R47, R42, R18 ;  /* 0x0000002a2f207225 */ /* 0x000fc800078e0012 */
[----:B------:R-:W-:Y:S01]  /*68d0*/  IMAD R5, R42, R5, R2 ;  /* 0x000000052a057224 */ /* 0x000fe200078e0202 */
[----:B------:R-:W-:Y:S01]  /*68e0*/  IADD3 R18, P3, R6, UR15, RZ ;  /* 0x0000000f06127c10 */ /* 0x000fe2000ff7e0ff */
[----:B------:R-:W2:Y:S03]  /*68f0*/  LDG.E.64 R36, desc[UR6][R34.64+0x60] ;  /* 0x0000600622247981 */ /* 0x000ea6000c1e1b00 */
[----:B------:R-:W-:Y:S02]  /*6900*/  IADD3 R33, R33, R5, RZ ;  /* 0x0000000521217210 */ /* 0x000fe40007ffe0ff */
[----:B------:R0:W3:Y:S01]  /*6910*/  LDG.E.CONSTANT R5, desc[UR6][R6.64] ;  /* 0x0000000606057981 */ /* 0x0000e2000c1e9900 */
[----:B------:R-:W-:Y:S01]  /*6920*/  IADD3.X R19, R7, UR14, RZ, P3, !PT ;  /* 0x0000000e07137c10 */ /* 0x000fe20009ffe4ff */
[----:B-----5:R-:W-:Y:S01]  /*6930*/  IMAD R2, R29, R39, RZ ;  /* 0x000000271d027224 */ /* 0x020fe200078e02ff */
[----:B------:R-:W-:Y:S01]  /*6940*/  SHF.R.S32.HI R45, RZ, 0x1f, R39 ;  /* 0x0000001fff2d7819 */ /* 0x000fe20000011427 */
[----:B------:R-:W-:-:S02]  /*6950*/  IMAD.WIDE.U32 R32, R39, R28, R32 ;  /* 0x0000001c27207225 */ /* 0x000fc400078e0020 */
[----:B------:R-:W4:Y:S02]  /*6960*/  LDG.E.CONSTANT R43, desc[UR6][R18.64] ;  /* 0x00000006122b7981 */ /* 0x000f24000c1e9900 */
[----:B------:R-:W-:Y:S01]  /*6970*/  IMAD R45, R28, R45, R2 ;  /* 0x0000002d1c2d7224 */ /* 0x000fe200078e0202 */
[----:B------:R-:W-:Y:S01]  /*6980*/  IADD3 R46, P3, R18, UR15, RZ ;  /* 0x0000000f122e7c10 */ /* 0x000fe2000ff7e0ff */
[----:B------:R-:W5:Y:S03]  /*6990*/  LDG.E.64 R28, desc[UR6][R34.64+0x68] ;  /* 0x00006806221c7981 */ /* 0x000f66000c1e1b00 */
[----:B------:R-:W-:Y:S01]  /*69a0*/  IADD3.X R47, R19, UR14, RZ, P3, !PT ;  /* 0x0000000e132f7c10 */ /* 0x000fe20009ffe4ff */
[----:B------:R-:W-:Y:S01]  /*69b0*/  IMAD.IADD R33, R33, 0x1, R45 ;  /* 0x0000000121217824 */ /* 0x000fe200078e022d */
[----:B0-----:R-:W-:Y:S01]  /*69c0*/  IADD3 R6, P3, R46, UR15, RZ ;  /* 0x0000000f2e067c10 */ /* 0x001fe2000ff7e0ff */
[----:B------:R-:W5:Y:S01]  /*69d0*/  LDG.E.64 R44, desc[UR6][R34.64+0x70] ;  /* 0x00007006222c7981 */ /* 0x000f62000c1e1b00 */
[----:B------:R-:W-:-:S03]  /*69e0*/  SHF.R.S32.HI R49, RZ, 0x1f, R41 ;  /* 0x0000001fff317819 */ /* 0x000fc60000011429 */
[----:B------:R-:W5:Y:S01]  /*69f0*/  LDG.E.CONSTANT R39, desc[UR6][R46.64] ;  /* 0x000000062e277981 */ /* 0x000f62000c1e9900 */
[----:B------:R-:W-:Y:S01]  /*6a00*/  IMAD R2, R31, R41, RZ ;  /* 0x000000291f027224 */ /* 0x000fe200078e02ff */
[----:B------:R-:W-:Y:S02]  /*6a10*/  IADD3.X R7, R47, UR14, RZ, P3, !PT ;  /* 0x0000000e2f077c10 */ /* 0x000fe40009ffe4ff */
[----:B------:R-:W5:Y:S01]  /*6a20*/  LDG.E.64 R18, desc[UR6][R34.64+0x78] ;  /* 0x0000780622127981 */ /* 0x000f62000c1e1b00 */
        /* <DEDUP_REMOVED lines=15> */
[----:B-----5:R-:W-:-:S03]  /*6b20*/  IMAD R2, R29, R43, RZ ;  /* 0x0000002b1d027224 */ /* 0x020fc600078e02ff */
[----:B------:R-:W-:Y:S01]  /*6b30*/  IADD3 R31, R31, R41, RZ ;  /* 0x000000291f1f7210 */ /* 0x000fe20007ffe0ff */
[----:B------:R-:W-:Y:S02]  /*6b40*/  IMAD R5, R28, R5, R2 ;  /* 0x000000051c057224 */ /* 0x000fe400078e0202 */
[----:B------:R-:W-:-:S04]  /*6b50*/  IMAD.WIDE.U32 R28, R43, R28, R30 ;  /* 0x0000001c2b1c7225 */ /* 0x000fc800078e001e */
[----:B------:R-:W-:Y:S01]  /*6b60*/  IMAD.IADD R29, R29, 0x1, R5 ;  /* 0x000000011d1d7824 */ /* 0x000fe200078e0205 */
[----:B------:R-:W-:Y:S01]  /*6b70*/  SHF.R.S32.HI R5, RZ, 0x1f, R39 ;  /* 0x0000001fff057819 */ /* 0x000fe20000011427 */
[----:B------:R-:W-:Y:S02]  /*6b80*/  IMAD R2, R45, R39, RZ ;  /* 0x000000272d027224 */ /* 0x000fe400078e02ff */
[----:B------:R-:W-:-:S04]  /*6b90*/  IMAD.WIDE.U32 R28, R39, R44, R28 ;  /* 0x0000002c271c7225 */ /* 0x000fc800078e001c */
[----:B------:R-:W-:Y:S02]  /*6ba0*/  IMAD R5, R44, R5, R2 ;  /* 0x000000052c057224 */ /* 0x000fe400078e0202 */
[----:B------:R-:W-:Y:S02]  /*6bb0*/  IMAD R2, R19, R33, RZ ;  /* 0x0000002113027224 */ /* 0x000fe400078e02ff */
[----:B------:R-:W-:Y:S01]  /*6bc0*/  IMAD.IADD R29, R29, 0x1, R5 ;  /* 0x000000011d1d7824 */ /* 0x000fe200078e0205 */
[----:B------:R-:W-:-:S05]  /*6bd0*/  SHF.R.S32.HI R5, RZ, 0x1f, R33 ;  /* 0x0000001fff057819 */ /* 0x000fca0000011421 */
[----:B------:R-:W-:Y:S02]  /*6be0*/  IMAD R5, R18, R5, R2 ;  /* 0x0000000512057224 */ /* 0x000fe400078e0202 */
[----:B------:R-:W-:Y:S01]  /*6bf0*/  IMAD.WIDE.U32 R18, R33, R18, R28 ;  /* 0x0000001221127225 */ /* 0x000fe200078e001c */
[----:B------:R-:W-:-:S04]  /*6c00*/  IADD3 R28, P4, R6, UR15, RZ ;  /* 0x0000000f061c7c10 */ /* 0x000fc8000ff9e0ff */
[----:B------:R-:W-:Y:S01]  /*6c10*/  IADD3.X R29, R7, UR14, RZ, P4, !PT ;  /* 0x0000000e071d7c10 */ /* 0x000fe2000a7fe4ff */
[----:B------:R-:W-:Y:S01]  /*6c20*/  IMAD.MOV.U32 R2, RZ, RZ, R18 ;  /* 0x000000ffff027224 */ /* 0x000fe200078e0012 */
[----:B------:R-:W-:Y:S01]  /*6c30*/  IADD3 R5, R19, R5, RZ ;  /* 0x0000000513057210 */ /* 0x000fe20007ffe0ff */
[----:B------:R-:W-:Y:S06]  /*6c40*/  @P3 BRA `(.L_x_2647) ;  /* 0xfffffff400883947 */ /* 0x000fec000383ffff */
.L_x_2646:
[----:B------:R-:W-:-:S04]  /*6c50*/  ISETP.GT.U32.AND P3, PT, R38, 0x4, PT ;  /* 0x000000042600780c */ /* 0x000fc80003f64070 */
[----:B------:R-:W-:-:S13]  /*6c60*/  ISETP.GT.AND.EX P3, PT, R24, RZ, PT, P3 ;  /* 0x000000ff1800720c */ /* 0x000fda0003f64330 */
[----:B------:R-:W-:Y:S05]  /*6c70*/  @!P3 BRA `(.L_x_2648) ;  /* 0x000000040054b947 */ /* 0x000fea0003800000 */
[----:B------:R-:W-:Y:S01]  /*6c80*/  ULDC.64 UR12, c[0x0][0x230] ;  /* 0x00008c00000c7ab9 */ /* 0x000fe20000000a00 */
[----:B------:R-:W2:Y:S01]  /*6c90*/  LDG.E.CONSTANT R47, desc[UR6][R28.64] ;  /* 0x000000061c2f7981 */ /* 0x000ea2000c1e9900 */
[----:B------:R-:W-:-:S04]  /*6ca0*/  ULEA UR9, UP0, UR4, UR12, 0x3 ;  /* 0x0000000c04097291 */ /* 0x000fc8000f80183f */
[----:B------:R-:W-:Y:S02]  /*6cb0*/  ULEA.HI.X UR12, UR4, UR13, UR5, 0x3, UP0 ;  /* 0x0000000d040c7291 */ /* 0x000fe400080f1c05 */
[----:B------:R-:W-:-:S04]  /*6cc0*/  IMAD.U32 R34, RZ, RZ, UR9 ;  /* 0x00000009ff227e24 */ /* 0x000fc8000f8e00ff */
[----:B------:R-:W-:Y:S02]  /*6cd0*/  MOV R35, UR12 ;  /* 0x0000000c00237c02 */ /* 0x000fe40008000f00 */
[----:B------:R-:W-:-:S03]  /*6ce0*/  IADD3 R36, P0, R28, UR15, RZ ;  /* 0x0000000f1c247c10 */ /* 0x000fc6000ff1e0ff */
[----:B------:R-:W3:Y:S01]  /*6cf0*/  LDG.E.64 R32, desc[UR6][R34.64] ;  /* 0x0000000622207981 */ /* 0x000ee2000c1e1b00 */
[----:B------:R-:W-:-:S03]  /*6d00*/  IADD3.X R37, R29, UR14, RZ, P0, !PT ;  /* 0x0000000e1d257c10 */ /* 0x000fc600087fe4ff */
[----:B------:R-:W4:Y:S01]  /*6d10*/  LDG.E.64 R30, desc[UR6][R34.64+0x8] ;  /* 0x00000806221e7981 */ /* 0x000f22000c1e1b00 */
[----:B------:R-:W-:-:S03]  /*6d20*/  IADD3 R48, P0, R36, UR15, RZ ;  /* 0x0000000f24307c10 */ /* 0x000fc6000ff1e0ff */
[----:B------:R0:W5:Y:S01]  /*6d30*/  LDG.E.CONSTANT R39, desc[UR6][R36.64] ;  /* 0x0000000624277981 */ /* 0x000162000c1e9900 */
[----:B------:R-:W-:-:S03]  /*6d40*/  IADD3.X R49, R37, UR14, RZ, P0, !PT ;  /* 0x0000000e25317c10 */ /* 0x000fc600087fe4ff */
[----:B------:R-:W4:Y:S04]  /*6d50*/  LDG.E.64 R6, desc[UR6][R34.64+0x10] ;  /* 0x0000100622067981 */ /* 0x000f28000c1e1b00 */
[----:B------:R-:W4:Y:S01]  /*6d60*/  LDG.E.CONSTANT R41, desc[UR6][R48.64] ;  /* 0x0000000630297981 */ /* 0x000f22000c1e9900 */
[----:B------:R-:W-:-:S03]  /*6d70*/  IADD3 R18, P0, R48, UR15, RZ ;  /* 0x0000000f30127c10 */ /* 0x000fc6000ff1e0ff */
[----:B------:R-:W4:Y:S01]  /*6d80*/  LDG.E.64 R28, desc[UR6][R34.64+0x18] ;  /* 0x00001806221c7981 */ /* 0x000f22000c1e1b00 */
[----:B------:R-:W-:-:S05]  /*6d90*/  IADD3.X R19, R49, UR14, RZ, P0, !PT ;  /* 0x0000000e31137c10 */ /* 0x000fca00087fe4ff */
[----:B------:R1:W4:Y:S01]  /*6da0*/  LDG.E.CONSTANT R43, desc[UR6][R18.64] ;  /* 0x00000006122b7981 */ /* 0x000322000c1e9900 */
[----:B0-----:R-:W-:Y:S02]  /*6db0*/  IMAD.MOV.U32 R36, RZ, RZ, R2 ;  /* 0x000000ffff247224 */ /* 0x001fe400078e0002 */
[----:B------:R-:W-:Y:S01]  /*6dc0*/  IMAD.MOV.U32 R37, RZ, RZ, R5 ;  /* 0x000000ffff257224 */ /* 0x000fe200078e0005 */
[----:B-1----:R-:W-:-:S04]  /*6dd0*/  IADD3 R18, P0, R18, UR15, RZ ;  /* 0x0000000f12127c10 */ /* 0x002fc8000ff1e0ff */
[----:B------:R-:W-:Y:S02]  /*6de0*/  IADD3.X R19, R19, UR14, RZ, P0, !PT ;  /* 0x0000000e13137c10 */ /* 0x000fe400087fe4ff */
[----:B--2---:R-:W-:Y:S01]  /*6df0*/  SHF.R.S32.HI R45, RZ, 0x1f, R47 ;  /* 0x0000001fff2d7819 */ /* 0x004fe2000001142f */
[----:B---3--:R-:W-:Y:S02]  /*6e00*/  IMAD R33, R33, R47, RZ ;  /* 0x0000002f21217224 */ /* 0x008fe400078e02ff */
[----:B------:R-:W-:-:S04]  /*6e10*/  IMAD.WIDE.U32 R36, R47, R32, R36 ;  /* 0x000000202f247225 */ /* 0x000fc800078e0024 */
[----:B------:R-:W-:Y:S01]  /*6e20*/  IMAD R33, R32, R45, R33 ;  /* 0x0000002d20217224 */ /* 0x000fe200078e0221 */
[----:B-----5:R-:W-:Y:S01]  /*6e30*/  SHF.R.S32.HI R5, RZ, 0x1f, R39 ;  /* 0x0000001fff057819 */ /* 0x020fe20000011427 */
[----:B----4-:R-:W-:Y:S01]  /*6e40*/  IMAD R2, R31, R39, RZ ;  /* 0x000000271f027224 */ /* 0x010fe200078e02ff */
[----:B------:R-:W2:Y:S02]  /*6e50*/  LDG.E.64 R44, desc[UR6][R34.64+0x30] ;  /* 0x00003006222c7981 */ /* 0x000ea4000c1e1b00 */
[----:B------:R-:W-:Y:S01]  /*6e60*/  IADD3 R37, R37, R33, RZ ;  /* 0x0000002125257210 */ /* 0x000fe20007ffe0ff */
[----:B------:R-:W-:Y:S01]  /*6e70*/  IMAD R5, R30, R5, R2 ;  /* 0x000000051e057224 */ /* 0x000fe200078e0202 */
[----:B------:R-:W3:Y:S01]  /*6e80*/  LDG.E.64 R32, desc[UR6][R34.64+0x20] ;  /* 0x0000200622207981 */ /* 0x000ee2000c1e1b00 */
[----:B------:R-:W-:Y:S01]  /*6e90*/  IMAD.WIDE.U32 R30, R39, R30, R36 ;  /* 0x0000001e271e7225 */ /* 0x000fe200078e0024 */
[----:B------:R-:W-:-:S03]  /*6ea0*/  IADD3 R36, P0, R18, UR15, RZ ;  /* 0x0000000f12247c10 */ /* 0x000fc6000ff1e0ff */
[----:B------:R-:W-:Y:S01]  /*6eb0*/  IMAD.IADD R31, R31, 0x1, R5 ;  /* 0x000000011f1f7824 */ /* 0x000fe200078e0205 */
[----:B------:R-:W-:Y:S01]  /*6ec0*/  SHF.R.S32.HI R39, RZ, 0x1f, R41 ;  /* 0x0000001fff277819 */ /* 0x000fe20000011429 */
[----:B------:R-:W4:Y:S01]  /*6ed0*/  LDG.E.CONSTANT R5, desc[UR6][R18.64] ;  /* 0x0000000612057981 */ /* 0x000f22000c1e9900 */
[----:B------:R-:W-:Y:S01]  /*6ee0*/  IMAD R2, R7, R41, RZ ;  /* 0x0000002907027224 */ /* 0x000fe200078e02ff */
[----:B------:R-:W-:Y:S01]  /*6ef0*/  IADD3.X R37, R19, UR14, RZ, P0, !PT ;  /* 0x0000000e13257c10 */ /* 0x000fe200087fe4ff */
[----:B------:R-:W-:Y:S01]  /*6f00*/  IMAD.WIDE.U32 R40, R41, R6, R30 ;  /* 0x0000000629287225 */ /* 0x000fe200078e001e */
[----:B------:R-:W-:-:S03]  /*6f10*/  IADD3 R30, P0, R36, UR15, RZ ;  /* 0x0000000f241e7c10 */ /* 0x000fc6000ff1e0ff */
[----:B------:R-:W-:Y:S02]  /*6f20*/  IMAD R7, R6, R39, R2 ;  /* 0x0000002706077224 */ /* 0x000fe400078e0202 */
[----:B------:R-:W5:Y:S04]  /*6f30*/  LDG.E.CONSTANT R39, desc[UR6][R36.64] ;  /* 0x0000000624277981 */ /* 0x000f68000c1e9900 */
[----:B------:R-:W2:Y:S01]  /*6f40*/  LDG.E.64 R18, desc[UR6][R34.64+0x28] ;  /* 0x0000280622127981 */ /* 0x000ea2000c1e1b00 */
[----:B------:R-:W-:Y:S02]  /*6f50*/  IADD3.X R31, R37, UR14, RZ, P0, !PT ;  /* 0x0000000e251f7c10 */ /* 0x000fe400087fe4ff */
[----:B------:R-:W-:-:S03]  /*6f60*/  IADD3 R6, P0, R30, UR15, RZ ;  /* 0x0000000f1e067c10 */ /* 0x000fc6000ff1e0ff */
[----:B------:R4:W2:Y:S01]  /*6f70*/  LDG.E.CONSTANT R47, desc[UR6][R30.64] ;  /* 0x000000061e2f7981 */ /* 0x0008a2000c1e9900 */
[----:B------:R-:W-:Y:S01]  /*6f80*/  SHF.R.S32.HI R49, RZ, 0x1f, R43 ;  /* 0x0000001fff317819 */ /* 0x000fe2000001142b */
[----:B------:R-:W-:Y:S01]  /*6f90*/  IMAD.IADD R41, R41, 0x1, R7 ;  /* 0x0000000129297824 */ /* 0x000fe200078e0207 */
[----:B------:R-:W-:Y:S01]  /*6fa0*/  IADD3.X R7, R31, UR14, RZ, P0, !PT ;  /* 0x0000000e1f077c10 */ /* 0x000fe200087fe4ff */
[----:B------:R-:W-:Y:S01]  /*6fb0*/  IMAD R2, R29, R43, RZ ;  /* 0x0000002b1d027224 */ /* 0x000fe200078e02ff */
[----:B------:R-:W2:Y:S03]  /*6fc0*/  LDG.E.64 R36, desc[UR6][R34.64+0x38] ;  /* 0x0000380622247981 */ /* 0x000ea6000c1e1b00 */
[----:B------:R-:W-:Y:S02]  /*6fd0*/  IMAD R49, R28, R49, R2 ;  /* 0x000000311c317224 */ /* 0x000fe400078e0202 */
[----:B------:R-:W-:-:S02]  /*6fe0*/  IMAD.WIDE.U32 R28, R43, R28, R40 ;  /* 0x0000001c2b1c7225 */ /* 0x000fc400078e0028 */
[----:B------:R-:W2:Y:S03]  /*6ff0*/  LDG.E.CONSTANT R41, desc[UR6][R6.64] ;  /* 0x0000000606297981 */ /* 0x000ea6000c1e9900 */
[----:B------:R-:W-:Y:S02]  /*7000*/  IADD3 R29, R29, R49, RZ ;  /* 0x000000311d1d7210 */ /* 0x000fe40007ffe0ff */
[----:B------:R-:W-:Y:S01]  /*7010*/  IADD3 R38, P4, R38, -0x8, RZ ;  /* 0xfffffff826267810 */ /* 0x000fe20007f9e0ff */
[----:B------:R-:W-:Y:S01]  /*7020*/  UIADD3 UR4, UP0, UR4, 0x8, URZ ;  /* 0x0000000804047890 */ /* 0x000fe2000ff1e03f */
[----:B------:R-:W-:Y:S02]  /*7030*/  PLOP3.LUT P0, PT, PT, PT, PT, 0x8, 0x0 ;  /* 0x000000000000781c */ /* 0x000fe40003f0e170 */
[----:B------:R-:W-:Y:S01]  /*7040*/  IADD3.X R24, R24, -0x1, RZ, P4, !PT ;  /* 0xffffffff18187810 */ /* 0x000fe200027fe4ff */
[----:B------:R-:W-:Y:S01]  /*7050*/  UIADD3.X UR5, URZ, UR5, URZ, UP0, !UPT ;  /* 0x000000053f057290 */ /* 0x000fe200087fe43f */
[----:B----4-:R-:W-:Y:S01]  /*7060*/  SHF.R.S32.HI R31, RZ, 0x1f, R5 ;  /* 0x0000001fff1f7819 */ /* 0x010fe20000011405 */
[----:B---3--:R-:W-:-:S02]  /*7070*/  IMAD R2, R33, R5, RZ ;  /* 0x0000000521027224 */ /* 0x008fc400078e02ff */
[----:B------:R-:W-:-:S04]  /*7080*/  IMAD.WIDE.U32 R28, R5, R32, R28 ;  /* 0x00000020051c7225 */ /* 0x000fc800078e001c */
[----:B------:R-:W-:Y:S01]  /*7090*/  IMAD R31, R32, R31, R2 ;  /* 0x0000001f201f7224 */ /* 0x000fe200078e0202 */
[----:B-----5:R-:W-:-:S03]  /*70a0*/  SHF.R.S32.HI R5, RZ, 0x1f, R39 ;  /* 0x0000001fff057819 */ /* 0x020fc60000011427 */
[----:B------:R-:W-:Y:S02]  /*70b0*/  IMAD.IADD R29, R29, 0x1, R31 ;  /* 0x000000011d1d7824 */ /* 0x000fe400078e021f */
[----:B--2---:R-:W-:-:S04]  /*70c0*/  IMAD R2, R19, R39, RZ ;  /* 0x0000002713027224 */ /* 0x004fc800078e02ff */
[----:B------:R-:W-:Y:S02]  /*70d0*/  IMAD R5, R18, R5, R2 ;  /* 0x0000000512057224 */ /* 0x000fe400078e0202 */
[----:B------:R-:W-:-:S04]  /*70e0*/  IMAD.WIDE.U32 R18, R39, R18, R28 ;  /* 0x0000001227127225 */ /* 0x000fc800078e001c */
        /* <DEDUP_REMOVED lines=12> */
[----:B------:R-:W-:Y:S02]  /*71b0*/  IMAD.IADD R5, R19, 0x1, R5 ;  /* 0x0000000113057824 */ /* 0x000fe400078e0205 */
[----:B------:R-:W-:-:S07]  /*71c0*/  IMAD.MOV.U32 R2, RZ, RZ, R18 ;  /* 0x000000ffff027224 */ /* 0x000fce00078e0012 */
.L_x_2648:
[----:B------:R-:W-:-:S04]  /*71d0*/  ISETP.NE.U32.AND P3, PT, R38, RZ, PT ;  /* 0x000000ff2600720c */ /* 0x000fc80003f65070 */
[----:B------:R-:W-:-:S13]  /*71e0*/  ISETP.NE.OR.EX P0, PT, R24, RZ, P0, P3 ;  /* 0x000000ff1800720c */ /* 0x000fda0000705730 */
[----:B------:R-:W-:Y:S05]  /*71f0*/  @!P0 BRA `(.L_x_2644) ;  /* 0x0000000000c88947 */ /* 0x000fea0003800000 */
.L_x_2645:
[----:B------:R-:W-:Y:S01]  /*7200*/  ULEA UR9, UP0, UR4, UR18, 0x3 ;  /* 0x0000001204097291 */ /* 0x000fe2000f80183f */
[----:B------:R0:W2:Y:S03]  /*7210*/  LDG.E.CONSTANT R43, desc[UR6][R28.64] ;  /* 0x000000061c2b7981 */ /* 0x0000a6000c1e9900 */
        /* <DEDUP_REMOVED lines=10> */
[----:B0-----:R-:W-:Y:S01]  /*72c0*/  IADD3 R28, P0, R34, UR15, RZ ;  /* 0x0000000f221c7c10 */ /* 0x001fe2000ff1e0ff */
[----:B------:R-:W4:Y:S04]  /*72d0*/  LDG.E.64 R18, desc[UR6][R6.64+0x10] ;  /* 0x0000100606127981 */ /* 0x000f28000c1e1b00 */
[----:B------:R-:W4:Y:S01]  /*72e0*/  LDG.E.CONSTANT R45, desc[UR6][R34.64] ;  /* 0x00000006222d7981 */ /* 0x000f22000c1e9900 */
[----:B------:R-:W-:-:S03]  /*72f0*/  IADD3.X R29, R35, UR14, RZ, P0, !PT ;  /* 0x0000000e231d7c10 */ /* 0x000fc600087fe4ff */
[----:B------:R0:W4:Y:S04]  /*7300*/  LDG.E.64 R36, desc[UR6][R6.64+0x18] ;  /* 0x0000180606247981 */ /* 0x000128000c1e1b00 */
[----:B------:R1:W4:Y:S01]  /*7310*/  LDG.E.CONSTANT R47, desc[UR6][R28.64] ;  /* 0x000000061c2f7981 */ /* 0x000322000c1e9900 */
[----:B0-----:R-:W-:Y:S01]  /*7320*/  MOV R7, R5 ;  /* 0x0000000500077202 */ /* 0x001fe20000000f00 */
[----:B------:R-:W-:Y:S01]  /*7330*/  IMAD.MOV.U32 R6, RZ, RZ, R2 ;  /* 0x000000ffff067224 */ /* 0x000fe200078e0002 */
[----:B------:R-:W-:-:S04]  /*7340*/  IADD3 R38, P0, R38, -0x4, RZ ;  /* 0xfffffffc26267810 */ /* 0x000fc80007f1e0ff */
[----:B------:R-:W-:Y:S02]  /*7350*/  IADD3.X R24, R24, -0x1, RZ, P0, !PT ;  /* 0xffffffff18187810 */ /* 0x000fe400007fe4ff */
[----:B------:R-:W-:-:S04]  /*7360*/  ISETP.NE.U32.AND P0, PT, R38, RZ, PT ;  /* 0x000000ff2600720c */ /* 0x000fc80003f05070 */
[----:B------:R-:W-:Y:S01]  /*7370*/  ISETP.NE.AND.EX P0, PT, R24, RZ, PT, P0 ;  /* 0x000000ff1800720c */ /* 0x000fe20003f05300 */
[----:B------:R-:W-:Y:S01]  /*7380*/  UIADD3 UR4, UP0, UR4, 0x4, URZ ;  /* 0x0000000404047890 */ /* 0x000fe2000ff1e03f */
[----:B-1----:R-:W-:-:S03]  /*7390*/  IADD3 R28, P3, R28, UR15, RZ ;  /* 0x0000000f1c1c7c10 */ /* 0x002fc6000ff7e0ff */
[----:B------:R-:W-:Y:S01]  /*73a0*/  UIADD3.X UR5, URZ, UR5, URZ, UP0, !UPT ;  /* 0x000000053f057290 */ /* 0x000fe200087fe43f */
[----:B------:R-:W-:Y:S02]  /*73b0*/  IADD3.X R29, R29, UR14, RZ, P3, !PT ;  /* 0x0000000e1d1d7c10 */ /* 0x000fe40009ffe4ff */
[----:B--2---:R-:W-:Y:S01]  /*73c0*/  SHF.R.S32.HI R42, RZ, 0x1f, R43 ;  /* 0x0000001fff2a7819 */ /* 0x004fe2000001142b */
[-C--:B---3--:R-:W-:Y:S02]  /*73d0*/  IMAD R33, R33, R43.reuse, RZ ;  /* 0x0000002b21217224 */ /* 0x088fe400078e02ff */
[----:B------:R-:W-:-:S04]  /*73e0*/  IMAD.WIDE.U32 R40, R32, R43, R6 ;  /* 0x0000002b20287225 */ /* 0x000fc800078e0006 */
[----:B------:R-:W-:Y:S01]  /*73f0*/  IMAD R33, R32, R42, R33 ;  /* 0x0000002a20217224 */ /* 0x000fe200078e0221 */
[----:B-----5:R-:W-:Y:S01]  /*7400*/  SHF.R.S32.HI R2, RZ, 0x1f, R39 ;  /* 0x0000001fff027819 */ /* 0x020fe20000011427 */
[-C--:B----4-:R-:W-:Y:S02]  /*7410*/  IMAD R5, R31, R39.reuse, RZ ;  /* 0x000000271f057224 */ /* 0x090fe400078e02ff */
[----:B------:R-:W-:Y:S02]  /*7420*/  IMAD.IADD R41, R41, 0x1, R33 ;  /* 0x0000000129297824 */ /* 0x000fe400078e0221 */
[C---:B------:R-:W-:Y:S02]  /*7430*/  IMAD R5, R30.reuse, R2, R5 ;  /* 0x000000021e057224 */ /* 0x040fe400078e0205 */
[----:B------:R-:W-:Y:S01]  /*7440*/  IMAD.WIDE.U32 R6, R30, R39, R40 ;  /* 0x000000271e067225 */ /* 0x000fe200078e0028 */
[----:B------:R-:W-:-:S03]  /*7450*/  SHF.R.S32.HI R2, RZ, 0x1f, R45 ;  /* 0x0000001fff027819 */ /* 0x000fc6000001142d */
[----:B------:R-:W-:Y:S02]  /*7460*/  IMAD.IADD R7, R7, 0x1, R5 ;  /* 0x0000000107077824 */ /* 0x000fe400078e0205 */
        /* <DEDUP_REMOVED lines=8> */
[----:B------:R-:W-:Y:S02]  /*74f0*/  IMAD.IADD R5, R7, 0x1, R5 ;  /* 0x0000000107057824 */ /* 0x000fe400078e0205 */
[----:B------:R-:W-:Y:S01]  /*7500*/  IMAD.MOV.U32 R2, RZ, RZ, R6 ;  /* 0x000000ffff027224 */ /* 0x000fe200078e0006 */
[----:B------:R-:W-:Y:S06]  /*7510*/  @P0 BRA `(.L_x_2645) ;  /* 0xfffffffc00380947 */ /* 0x000fec000383ffff */
.L_x_2644:
        /* <DEDUP_REMOVED lines=9> */
[----:B------:R-:W-:-:S03]  /*75b0*/  MOV R6, UR9 ;  /* 0x0000000900067c02 */ /* 0x000fc60008000f00 */
        /* <DEDUP_REMOVED lines=14> */
[----:B------:R-:W-:Y:S02]  /*76a0*/  MOV R29, R5 ;  /* 0x00000005001d7202 */ /* 0x000fe40000000f00 */
[----:B---3--:R-:W-:Y:S01]  /*76b0*/  SHF.R.S32.HI R33, RZ, 0x1f, R31 ;  /* 0x0000001fff217819 */ /* 0x008fe2000001141f */
[----:B--2---:R-:W-:Y:S02]  /*76c0*/  IMAD R19, R19, R31, RZ ;  /* 0x0000001f13137224 */ /* 0x004fe400078e02ff */
[----:B------:R-:W-:-:S04]  /*76d0*/  IMAD.WIDE.U32 R28, R31, R18, R28 ;  /* 0x000000121f1c7225 */ /* 0x000fc800078e001c */
[----:B------:R-:W-:Y:S02]  /*76e0*/  IMAD R19, R18, R33, R19 ;  /* 0x0000002112137224 */ /* 0x000fe400078e0213 */
[----:B------:R-:W-:Y:S02]  /*76f0*/  IMAD.MOV.U32 R2, RZ, RZ, R28 ;  /* 0x000000ffff027224 */ /* 0x000fe400078e001c */
[----:B------:R-:W-:Y:S01]  /*7700*/  IMAD.IADD R5, R29, 0x1, R19 ;  /* 0x000000011d057824 */ /* 0x000fe200078e0213 */
[----:B------:R-:W-:Y:S06]  /*7710*/  @!P0 BRA `(.L_x_2649) ;  /* 0x0000000000708947 */ /* 0x000fec0003800000 */
[----:B------:R-:W-:Y:S01]  /*7720*/  USHF.L.U32 UR5, UR10, 0x2, URZ ;  /* 0x000000020a057899 */ /* 0x000fe2000800063f */
[----:B------:R-:W-:Y:S01]  /*7730*/  ISETP.NE.U32.AND P0, PT, R25, 0x2, PT ;  /* 0x000000021900780c */ /* 0x000fe20003f05070 */
[----:B------:R-:W-:-:S03]  /*7740*/  USHF.L.U64.HI UR4, UR10, 0x2, UR11 ;  /* 0x000000020a047899 */ /* 0x000fc6000801020b */
[----:B------:R-:W-:Y:S02]  /*7750*/  ISETP.NE.AND.EX P0, PT, RZ, RZ, PT, P0 ;  /* 0x000000ffff00720c */ /* 0x000fe40003f05300 */
[----:B------:R-:W-:-:S04]  /*7760*/  IADD3 R28, P3, R12, UR5, RZ ;  /* 0x000000050c1c7c10 */ /* 0x000fc8000ff7e0ff */
[----:B------:R-:W-:Y:S02]  /*7770*/  IADD3.X R29, R13, UR4, RZ, P3, !PT ;  /* 0x000000040d1d7c10 */ /* 0x000fe40009ffe4ff */
[----:B------:R-:W2:Y:S04]  /*7780*/  LDG.E.64 R12, desc[UR6][R6.64+0x8] ;  /* 0x00000806060c7981 */ /* 0x000ea8000c1e1b00 */
[----:B------:R-:W3:Y:S01]  /*7790*/  LDG.E.CONSTANT R35, desc[UR6][R28.64] ;  /* 0x000000061c237981 */ /* 0x000ee2000c1e9900 */
[----:B------:R-:W-:-:S03]  /*77a0*/  @P0 IADD3 R32, P3, R28, UR5, RZ ;  /* 0x000000051c200c10 */ /* 0x000fc6000ff7e0ff */
[----:B------:R-:W4:Y:S01]  /*77b0*/  @P0 LDG.E.64 R18, desc[UR6][R6.64+0x10] ;  /* 0x0000100606120981 */ /* 0x000f22000c1e1b00 */
[----:B------:R-:W-:-:S06]  /*77c0*/  @P0 IADD3.X R33, R29, UR4, RZ, P3, !PT ;  /* 0x000000041d210c10 */ /* 0x000fcc0009ffe4ff */
[----:B------:R-:W4:Y:S01]  /*77d0*/  @P0 LDG.E.CONSTANT R33, desc[UR6][R32.64] ;  /* 0x0000000620210981 */ /* 0x000f22000c1e9900 */
[----:B------:R-:W-:Y:S01]  /*77e0*/  MOV R30, R2 ;  /* 0x00000002001e7202 */ /* 0x000fe20000000f00 */
[----:B------:R-:W-:Y:S01]  /*77f0*/  IMAD.MOV.U32 R31, RZ, RZ, R5 ;  /* 0x000000ffff1f7224 */ /* 0x000fe200078e0005 */
[----:B---3--:R-:W-:Y:S01]  /*7800*/  SHF.R.S32.HI R37, RZ, 0x1f, R35 ;  /* 0x0000001fff257819 */ /* 0x008fe20000011423 */
[----:B--2---:R-:W-:Y:S02]  /*7810*/  IMAD R13, R13, R35, RZ ;  /* 0x000000230d0d7224 */ /* 0x004fe400078e02ff */
[----:B------:R-:W-:-:S04]  /*7820*/  IMAD.WIDE.U32 R30, R35, R12, R30 ;  /* 0x0000000c231e7225 */ /* 0x000fc800078e001e */
[----:B------:R-:W-:Y:S02]  /*7830*/  IMAD R13, R12, R37, R13 ;  /* 0x000000250c0d7224 */ /* 0x000fe400078e020d */
[----:B------:R-:W-:-:S03]  /*7840*/  IMAD.MOV.U32 R2, RZ, RZ, R30 ;  /* 0x000000ffff027224 */ /* 0x000fc600078e001e */
[----:B------:R-:W-:Y:S01]  /*7850*/  IADD3 R5, R31, R13, RZ ;  /* 0x0000000d1f057210 */ /* 0x000fe20007ffe0ff */
[----:B----4-:R-:W-:Y:S01]  /*7860*/  @P0 IMAD R12, R19, R33, RZ ;  /* 0x00000021130c0224 */ /* 0x010fe200078e02ff */
[----:B------:R-:W-:Y:S01]  /*7870*/  @P0 SHF.R.S32.HI R13, RZ, 0x1f, R33 ;  /* 0x0000001fff0d0819 */ /* 0x000fe20000011421 */
[----:B------:R-:W-:Y:S02]  /*7880*/  @P0 IMAD.MOV.U32 R6, RZ, RZ, R2 ;  /* 0x000000ffff060224 */ /* 0x000fe400078e0002 */
[----:B------:R-:W-:Y:S02]  /*7890*/  @P0 IMAD.MOV.U32 R7, RZ, RZ, R5 ;  /* 0x000000ffff070224 */ /* 0x000fe400078e0005 */
[----:B------:R-:W-:Y:S02]  /*78a0*/  @P0 IMAD R13, R18, R13, R12 ;  /* 0x0000000d120d0224 */ /* 0x000fe400078e020c */
[----:B------:R-:W-:-:S04]  /*78b0*/  @P0 IMAD.WIDE.U32 R18, R33, R18, R6 ;  /* 0x0000001221120225 */ /* 0x000fc800078e0006 */
[----:B------:R-:W-:Y:S01]  /*78c0*/  @P0 IMAD.MOV.U32 R2, RZ, RZ, R18 ;  /* 0x000000ffff020224 */ /* 0x000fe200078e0012 */
[----:B------:R-:W-:-:S07]  /*78d0*/  @P0 IADD3 R5, R19, R13, RZ ;  /* 0x0000000d13050210 */ /* 0x000fce0007ffe0ff */
.L_x_2649:
        /* <DEDUP_REMOVED lines=29> */
.L_x_2653:
        /* <DEDUP_REMOVED lines=18> */
[----:B------:R-:W-:Y:S01]  /*7bd0*/  IADD3 R44, P3, R18, UR15, RZ ;  /* 0x0000000f122c7c10 */ /* 0x000fe2000ff7e0ff */
[----:B------:R-:W-:Y:S01]  /*7be0*/  IMAD.MOV.U32 R34, RZ, RZ, R24 ;  /* 0x000000ffff227224 */ /* 0x000fe200078e0018 */
        /* <DEDUP_REMOVED lines=17> */
[----:B-----5:R-:W-:Y:S01]  /*7d00*/  IMAD R13, R13, R39, RZ ;  /* 0x000000270d0d7224 */ /* 0x020fe200078e02ff */
[----:B------:R-:W-:-:S02]  /*7d10*/  IADD3 R7, R7, R49, RZ ;  /* 0x0000003107077210 */ /* 0x000fc40007ffe0ff */
[----:B------:R-:W-:Y:S02]  /*7d20*/  IADD3.X R43, R19, UR14, RZ, P3, !PT ;  /* 0x0000000e132b7c10 */ /* 0x000fe40009ffe4ff */
        /* <DEDUP_REMOVED lines=20> */
[----:B------:R-:W-:Y:S02]  /*7e70*/  IADD3 R31, R31, R43, RZ ;  /* 0x0000002b1f1f7210 */ /* 0x000fe40007ffe0ff */
[----:B------:R-:W-:Y:S01]  /*7e80*/  IADD3.X R7, R19, UR14, RZ, P3, !PT ;  /* 0x0000000e13077c10 */ /* 0x000fe20009ffe4ff */
[----:B----4-:R-:W-:Y:S01]  /*7e90*/  IMAD R18, R35, R51, RZ ;  /* 0x0000003323127224 */ /* 0x010fe200078e02ff */
[----:B------:R-:W-:Y:S02]  /*7ea0*/  SHF.R.S32.HI R43, RZ, 0x1f, R51 ;  /* 0x0000001fff2b7819 */ /* 0x000fe40000011433 */
[----:B------:R-:W-:Y:S01]  /*7eb0*/  IADD3 R46, P3, R6, UR15, RZ ;  /* 0x0000000f062e7c10 */ /* 0x000fe2000ff7e0ff */
[----:B------:R5:W2:Y:S02]  /*7ec0*/  LDG.E.CONSTANT R45, desc[UR6][R6.64] ;  /* 0x00000006062d7981 */ /* 0x000aa4000c1e9900 */
[----:B------:R-:W-:Y:S02]  /*7ed0*/  IMAD R43, R34, R43, R18 ;  /* 0x0000002b222b7224 */ /* 0x000fe400078e0212 */
[----:B------:R-:W3:Y:S01]  /*7ee0*/  LDG.E.64 R18, desc[UR6][R32.64+0x40] ;  /* 0x0000400620127981 */ /* 0x000ee2000c1e1b00 */
[----:B------:R-:W-:Y:S01]  /*7ef0*/  IADD3.X R47, R7, UR14, RZ, P3, !PT ;  /* 0x0000000e072f7c10 */ /* 0x000fe20009ffe4ff */
[----:B------:R-:W-:-:S04]  /*7f00*/  IMAD.WIDE.U32 R34, R51, R34, R30 ;  /* 0x0000002233227225 */ /* 0x000fc800078e001e */
[----:B------:R0:W4:Y:S01]  /*7f10*/  LDG.E.CONSTANT R49, desc[UR6][R46.64] ;  /* 0x000000062e317981 */ /* 0x000122000c1e9900 */
[----:B------:R-:W-:-:S03]  /*7f20*/  IMAD.IADD R35, R35, 0x1, R43 ;  /* 0x0000000123237824 */ /* 0x000fc600078e022b */
[----:B------:R-:W4:Y:S01]  /*7f30*/  LDG.E.64 R42, desc[UR6][R32.64+0x48] ;  /* 0x00004806202a7981 */ /* 0x000f22000c1e1b00 */
[----:B------:R-:W-:Y:S01]  /*7f40*/  IADD3 R30, P3, R46, UR15, RZ ;  /* 0x0000000f2e1e7c10 */ /* 0x000fe2000ff7e0ff */
[----:B-----5:R-:W-:Y:S01]  /*7f50*/  IMAD R6, R13, R39, RZ ;  /* 0x000000270d067224 */ /* 0x020fe200078e02ff */
[----:B------:R-:W-:Y:S02]  /*7f60*/  SHF.R.S32.HI R51, RZ, 0x1f, R39 ;  /* 0x0000001fff337819 */ /* 0x000fe40000011427 */
[----:B------:R-:W-:-:S03]  /*7f70*/  IADD3.X R31, R47, UR14, RZ, P3, !PT ;  /* 0x0000000e2f1f7c10 */ /* 0x000fc60009ffe4ff */
[----:B------:R-:W-:Y:S02]  /*7f80*/  IMAD R51, R12, R51, R6 ;  /* 0x000000330c337224 */ /* 0x000fe400078e0206 */
[----:B------:R-:W-:Y:S02]  /*7f90*/  IMAD.WIDE.U32 R6, R39, R12, R34 ;  /* 0x0000000c27067225 */ /* 0x000fe400078e0022 */
[----:B------:R2:W5:Y:S04]  /*7fa0*/  LDG.E.CONSTANT R39, desc[UR6][R30.64] ;  /* 0x000000061e277981 */ /* 0x000568000c1e9900 */
        /* <DEDUP_REMOVED lines=8> */
[----:B------:R-:W5:Y:S04]  /*8030*/  LDG.E.CONSTANT R41, desc[UR6][R34.64] ;  /* 0x0000000622297981 */ /* 0x000f68000c1e9900 */
[----:B------:R-:W5:Y:S01]  /*8040*/  LDG.E.64 R28, desc[UR6][R32.64+0x58] ;  /* 0x00005806201c7981 */ /* 0x000f62000c1e1b00 */
[----:B------:R-:W-:Y:S02]  /*8050*/  IADD3 R7, R7, R47, RZ ;  /* 0x0000002f07077210 */ /* 0x000fe40007ffe0ff */
[----:B--2---:R-:W-:Y:S01]  /*8060*/  SHF.R.S32.HI R31, RZ, 0x1f, R45 ;  /* 0x0000001fff1f7819 */ /* 0x004fe2000001142d */
[----:B---3--:R-:W-:-:S04]  /*8070*/  IMAD R19, R19, R45, RZ ;  /* 0x0000002d13137224 */ /* 0x008fc800078e02ff */
[----:B------:R-:W-:Y:S02]  /*8080*/  IMAD R31, R18, R31, R19 ;  /* 0x0000001f121f7224 */ /* 0x000fe400078e0213 */
[----:B------:R-:W-:Y:S01]  /*8090*/  IMAD.WIDE.U32 R18, R45, R18, R6 ;  /* 0x000000122d127225 */ /* 0x000fe200078e0006 */
[----:B----4-:R-:W-:Y:S02]  /*80a0*/  SHF.R.S32.HI R7, RZ, 0x1f, R49 ;  /* 0x0000001fff077819 */ /* 0x010fe40000011431 */
[----:B------:R-:W-:Y:S01]  /*80b0*/  IADD3 R6, P3, R34, UR15, RZ ;  /* 0x0000000f22067c10 */ /* 0x000fe2000ff7e0ff */
[----:B------:R-:W-:Y:S02]  /*80c0*/  IMAD R24, R43, R49, RZ ;  /* 0x000000312b187224 */ /* 0x000fe400078e02ff */
[----:B------:R-:W-:Y:S02]  /*80d0*/  IMAD.IADD R19, R19, 0x1, R31 ;  /* 0x0000000113137824 */ /* 0x000fe400078e021f */
[----:B------:R-:W-:Y:S01]  /*80e0*/  IMAD R43, R42, R7, R24 ;  /* 0x000000072a2b7224 */ /* 0x000fe200078e0218 */
[----:B------:R-:W-:Y:S01]  /*80f0*/  IADD3.X R7, R35, UR14, RZ, P3, !PT ;  /* 0x0000000e23077c10 */ /* 0x000fe20009ffe4ff */
[----:B------:R-:W-:Y:S01]  /*8100*/  IMAD.WIDE.U32 R30, R49, R42, R18 ;  /* 0x0000002a311e7225 */ /* 0x000fe200078e0012 */
[----:B------:R-:W-:Y:S01]  /*8110*/  IADD3 R18, P3, R6, UR15, RZ ;  /* 0x0000000f06127c10 */ /* 0x000fe2000ff7e0ff */
[----:B------:R-:W2:Y:S02]  /*8120*/  LDG.E.64 R34, desc[UR6][R32.64+0x60] ;  /* 0x0000600620227981 */ /* 0x000ea4000c1e1b00 */
[----:B------:R-:W-:-:S02]  /*8130*/  IMAD.IADD R31, R31, 0x1, R43 ;  /* 0x000000011f1f7824 */ /* 0x000fc400078e022b */
[----:B------:R0:W3:Y:S01]  /*8140*/  LDG.E.CONSTANT R43, desc[UR6][R6.64] ;  /* 0x00000006062b7981 */ /* 0x0000e2000c1e9900 */
[----:B------:R-:W-:Y:S02]  /*8150*/  IADD3.X R19, R7, UR14, RZ, P3, !PT ;  /* 0x0000000e07137c10 */ /* 0x000fe40009ffe4ff */
[----:B-----5:R-:W-:Y:S01]  /*8160*/  SHF.R.S32.HI R47, RZ, 0x1f, R39 ;  /* 0x0000001fff2f7819 */ /* 0x020fe20000011427 */
[----:B------:R-:W-:Y:S02]  /*8170*/  IMAD R13, R13, R39, RZ ;  /* 0x000000270d0d7224 */ /* 0x000fe400078e02ff */
[----:B------:R1:W4:Y:S01]  /*8180*/  LDG.E.CONSTANT R45, desc[UR6][R18.64] ;  /* 0x00000006122d7981 */ /* 0x000322000c1e9900 */
[----:B------:R-:W-:Y:S01]  /*8190*/  IMAD.WIDE.U32 R30, R39, R12, R30 ;  /* 0x0000000c271e7225 */ /* 0x000fe200078e001e */
[----:B------:R-:W-:Y:S02]  /*81a0*/  IADD3 R46, P3, R18, UR15, RZ ;  /* 0x0000000f122e7c10 */ /* 0x000fe4000ff7e0ff */
[----:B------:R-:W5:Y:S01]  /*81b0*/  LDG.E.64 R38, desc[UR6][R32.64+0x70] ;  /* 0x0000700620267981 */ /* 0x000f62000c1e1b00 */
[----:B------:R-:W-:-:S03]  /*81c0*/  IMAD R49, R12, R47, R13 ;  /* 0x0000002f0c317224 */ /* 0x000fc600078e020d */
[----:B------:R-:W5:Y:S01]  /*81d0*/  LDG.E.64 R12, desc[UR6][R32.64+0x68] ;  /* 0x00006806200c7981 */ /* 0x000f62000c1e1b00 */
[----:B------:R-:W-:Y:S02]  /*81e0*/  IADD3.X R47, R19, UR14, RZ, P3, !PT ;  /* 0x0000000e132f7c10 */ /* 0x000fe40009ffe4ff */
[----:B------:R-:W-:Y:S02]  /*81f0*/  IADD3 R31, R31, R49, RZ ;  /* 0x000000311f1f7210 */ /* 0x000fe40007ffe0ff */
[----:B0-----:R-:W-:Y:S01]  /*8200*/  IADD3 R6, P3, R46, UR15, RZ ;  /* 0x0000000f2e067c10 */ /* 0x001fe2000ff7e0ff */
[----:B------:R-:W5:Y:S01]  /*8210*/  LDG.E.CONSTANT R49, desc[UR6][R46.64] ;  /* 0x000000062e317981 */ /* 0x000f62000c1e9900 */
[----:B------:R-:W-:Y:S01]  /*8220*/  SHF.R.S32.HI R51, RZ, 0x1f, R41 ;  /* 0x0000001fff337819 */ /* 0x000fe20000011429 */
[----:B-1----:R-:W-:Y:S01]  /*8230*/  IMAD R18, R29, R41, RZ ;  /* 0x000000291d127224 */ /* 0x002fe200078e02ff */
[----:B------:R-:W-:-:S03]  /*8240*/  IADD3.X R7, R47, UR14, RZ, P3, !PT ;  /* 0x0000000e2f077c10 */ /* 0x000fc60009ffe4ff */
[----:B------:R-:W-:Y:S02]  /*8250*/  IMAD R51, R28, R51, R18 ;  /* 0x000000331c337224 */ /* 0x000fe400078e0212 */
[----:B------:R-:W-:Y:S01]  /*8260*/  IMAD.WIDE.U32 R28, R41, R28, R30 ;  /* 0x0000001c291c7225 */ /* 0x000fe200078e001e */
[----:B------:R-:W5:Y:S04]  /*8270*/  LDG.E.64 R18, desc[UR6][R32.64+0x78] ;  /* 0x0000780620127981 */ /* 0x000f68000c1e1b00 */
[----:B------:R-:W5:Y:S01]  /*8280*/  LDG.E.CONSTANT R31, desc[UR6][R6.64] ;  /* 0x00000006061f7981 */ /* 0x000f62000c1e9900 */
        /* <DEDUP_REMOVED lines=11> */
[----:B----4-:R-:W-:-:S03]  /*8340*/  SHF.R.S32.HI R35, RZ, 0x1f, R45 ;  /* 0x0000001fff237819 */ /* 0x010fc6000001142d */
[----:B------:R-:W-:Y:S02]  /*8350*/  IMAD.IADD R29, R29, 0x1, R41 ;  /* 0x000000011d1d7824 */ /* 0x000fe400078e0229 */
[----:B-----5:R-:W-:-:S04]  /*8360*/  IMAD R13, R13, R45, RZ ;  /* 0x0000002d0d0d7224 */ /* 0x020fc800078e02ff */
[----:B------:R-:W-:Y:S02]  /*8370*/  IMAD R35, R12, R35, R13 ;  /* 0x000000230c237224 */ /* 0x000fe400078e020d */
[----:B------:R-:W-:Y:S01]  /*8380*/  IMAD.WIDE.U32 R12, R45, R12, R28 ;  /* 0x0000000c2d0c7225 */ /* 0x000fe200078e001c */
[----:B------:R-:W-:-:S03]  /*8390*/  SHF.R.S32.HI R29, RZ, 0x1f, R49 ;  /* 0x0000001fff1d7819 */ /* 0x000fc60000011431 */
[----:B------:R-:W-:Y:S01]  /*83a0*/  IMAD R24, R39, R49, RZ ;  /* 0x0000003127187224 */ /* 0x000fe200078e02ff */
[----:B------:R-:W-:-:S03]  /*83b0*/  IADD3 R13, R13, R35, RZ ;  /* 0x000000230d0d7210 */ /* 0x000fc60007ffe0ff */
[----:B------:R-:W-:Y:S02]  /*83c0*/  IMAD R29, R38, R29, R24 ;  /* 0x0000001d261d7224 */ /* 0x000fe400078e0218 */
[----:B------:R-:W-:-:S04]  /*83d0*/  IMAD.WIDE.U32 R12, R49, R38, R12 ;  /* 0x00000026310c7225 */ /* 0x000fc800078e000c */
[----:B------:R-:W-:Y:S01]  /*83e0*/  IMAD.IADD R13, R13, 0x1, R29 ;  /* 0x000000010d0d7824 */ /* 0x000fe200078e021d */
[----:B------:R-:W-:Y:S01]  /*83f0*/  SHF.R.S32.HI R29, RZ, 0x1f, R31 ;  /* 0x0000001fff1d7819 */ /* 0x000fe2000001141f */
[----:B------:R-:W-:-:S04]  /*8400*/  IMAD R19, R19, R31, RZ ;  /* 0x0000001f13137224 */ /* 0x000fc800078e02ff */
[----:B------:R-:W-:Y:S02]  /*8410*/  IMAD R29, R18, R29, R19 ;  /* 0x0000001d121d7224 */ /* 0x000fe400078e0213 */
[----:B------:R-:W-:Y:S01]  /*8420*/  IMAD.WIDE.U32 R18, R31, R18, R12 ;  /* 0x000000121f127225 */ /* 0x000fe200078e000c */
[----:B------:R-:W-:-:S04]  /*8430*/  IADD3 R12, P4, R6, UR15, RZ ;  /* 0x0000000f060c7c10 */ /* 0x000fc8000ff9e0ff */
[----:B------:R-:W-:Y:S01]  /*8440*/  IADD3.X R13, R7, UR14, RZ, P4, !PT ;  /* 0x0000000e070d7c10 */ /* 0x000fe2000a7fe4ff */
[----:B------:R-:W-:Y:S01]  /*8450*/  IMAD.IADD R35, R19, 0x1, R29 ;  /* 0x0000000113237824 */ /* 0x000fe200078e021d */
[----:B------:R-:W-:Y:S01]  /*8460*/  MOV R24, R18 ;  /* 0x0000001200187202 */ /* 0x000fe20000000f00 */
[----:B------:R-:W-:Y:S06]  /*8470*/  @P3 BRA `(.L_x_2653) ;  /* 0xfffffff4008c3947 */ /* 0x000fec000383ffff */
.L_x_2652:
        /* <DEDUP_REMOVED lines=8> */
[----:B------:R-:W-:Y:S01]  /*8500*/  IMAD.U32 R33, RZ, RZ, UR12 ;  /* 0x0000000cff217e24 */ /* 0x000fe2000f8e00ff */
[----:B------:R-:W-:-:S04]  /*8510*/  IADD3 R50, P0, R12, UR15, RZ ;  /* 0x0000000f0c327c10 */ /* 0x000fc8000ff1e0ff */
        /* <DEDUP_REMOVED lines=12> */
[----:B------:R-:W-:Y:S02]  /*85e0*/  MOV R34, R24 ;  /* 0x0000001800227202 */ /* 0x000fe40000000f00 */
[----:B0-----:R-:W-:-:S04]  /*85f0*/  IADD3 R6, P0, R6, UR15, RZ ;  /* 0x0000000f06067c10 */ /* 0x001fc8000ff1e0ff */
[----:B------:R-:W-:Y:S02]  /*8600*/  IADD3.X R7, R7, UR14, RZ, P0, !PT ;  /* 0x0000000e07077c10 */ /* 0x000fe400087fe4ff */
        /* <DEDUP_REMOVED lines=9> */
[----:B------:R-:W-:Y:S01]  /*86a0*/  IADD3 R34, P0, R6, UR15, RZ ;  /* 0x0000000f06227c10 */ /* 0x000fe2000ff1e0ff */
[----:B------:R0:W2:Y:S02]  /*86b0*/  LDG.E.CONSTANT R39, desc[UR6][R6.64] ;  /* 0x0000000606277981 */ /* 0x0000a4000c1e9900 */
[----:B------:R-:W-:Y:S02]  /*86c0*/  IMAD.IADD R29, R29, 0x1, R31 ;  /* 0x000000011d1d7824 */ /* 0x000fe400078e021f */
[----:B------:R-:W3:Y:S01]  /*86d0*/  LDG.E.64 R30, desc[UR6][R32.64+0x20] ;  /* 0x00002006201e7981 */ /* 0x000ee2000c1e1b00 */
[----:B------:R-:W-:Y:S01]  /*86e0*/  IADD3.X R35, R7, UR14, RZ, P0, !PT ;  /* 0x0000000e07237c10 */ /* 0x000fe200087fe4ff */
[----:B-----5:R-:W-:Y:S01]  /*86f0*/  IMAD R19, R19, R41, RZ ;  /* 0x0000002913137224 */ /* 0x020fe200078e02ff */
[----:B------:R-:W-:Y:S01]  /*8700*/  SHF.R.S32.HI R45, RZ, 0x1f, R41 ;  /* 0x0000001fff2d7819 */ /* 0x000fe20000011429 */
[----:B------:R-:W-:-:S02]  /*8710*/  IMAD.WIDE.U32 R28, R41, R18, R28 ;  /* 0x00000012291c7225 */ /* 0x000fc400078e001c */
[----:B------:R1:W4:Y:S02]  /*8720*/  LDG.E.CONSTANT R47, desc[UR6][R34.64] ;  /* 0x00000006222f7981 */ /* 0x000324000c1e9900 */
[----:B------:R-:W-:Y:S01]  /*8730*/  IMAD R45, R18, R45, R19 ;  /* 0x0000002d122d7224 */ /* 0x000fe200078e0213 */
[----:B------:R-:W-:Y:S01]  /*8740*/  IADD3 R18, P0, R34, UR15, RZ ;  /* 0x0000000f22127c10 */ /* 0x000fe2000ff1e0ff */
[----:B------:R-:W5:Y:S03]  /*8750*/  LDG.E.64 R40, desc[UR6][R32.64+0x28] ;  /* 0x0000280620287981 */ /* 0x000f66000c1e1b00 */
[----:B------:R-:W-:Y:S02]  /*8760*/  IADD3.X R19, R35, UR14, RZ, P0, !PT ;  /* 0x0000000e23137c10 */ /* 0x000fe400087fe4ff */
[----:B0-----:R-:W-:Y:S01]  /*8770*/  IADD3 R6, P0, R18, UR15, RZ ;  /* 0x0000000f12067c10 */ /* 0x001fe2000ff1e0ff */
[----:B------:R-:W-:Y:S01]  /*8780*/  IMAD R13, R13, R43, RZ ;  /* 0x0000002b0d0d7224 */ /* 0x000fe200078e02ff */
[----:B------:R-:W-:Y:S01]  /*8790*/  IADD3 R29, R29, R45, RZ ;  /* 0x0000002d1d1d7210 */ /* 0x000fe20007ffe0ff */
[----:B------:R2:W5:Y:S01]  /*87a0*/  LDG.E.CONSTANT R49, desc[UR6][R18.64] ;  /* 0x0000000612317981 */ /* 0x000562000c1e9900 */
[----:B------:R-:W-:-:S02]  /*87b0*/  SHF.R.S32.HI R51, RZ, 0x1f, R43 ;  /* 0x0000001fff337819 */ /* 0x000fc4000001142b */
[----:B------:R-:W-:Y:S01]  /*87c0*/  IADD3.X R7, R19, UR14, RZ, P0, !PT ;  /* 0x0000000e13077c10 */ /* 0x000fe200087fe4ff */
[----:B------:R-:W5:Y:S02]  /*87d0*/  LDG.E.64 R44, desc[UR6][R32.64+0x30] ;  /* 0x00003006202c7981 */ /* 0x000f64000c1e1b00 */
[----:B-1----:R-:W-:Y:S02]  /*87e0*/  IMAD R35, R12, R51, R13 ;  /* 0x000000330c237224 */ /* 0x002fe400078e020d */
[----:B------:R-:W-:Y:S02]  /*87f0*/  IMAD.WIDE.U32 R12, R43, R12, R28 ;  /* 0x0000000c2b0c7225 */ /* 0x000fe400078e001c */
[----:B------:R-:W5:Y:S04]  /*8800*/  LDG.E.CONSTANT R43, desc[UR6][R6.64] ;  /* 0x00000006062b7981 */ /* 0x000f68000c1e9900 */
[----:B------:R-:W5:Y:S01]  /*8810*/  LDG.E.64 R28, desc[UR6][R32.64+0x38] ;  /* 0x00003806201c7981 */ /* 0x000f62000c1e1b00 */
[----:B------:R-:W-:Y:S01]  /*8820*/  IMAD.IADD R13, R13, 0x1, R35 ;  /* 0x000000010d0d7824 */ /* 0x000fe200078e0223 */
[----:B------:R-:W-:Y:S01]  /*8830*/  IADD3 R37, P4, R37, -0x8, RZ ;  /* 0xfffffff825257810 */ /* 0x000fe20007f9e0ff */
[----:B------:R-:W-:Y:S01]  /*8840*/  UIADD3 UR4, UP0, UR4, 0x8, URZ ;  /* 0x0000000804047890 */ /* 0x000fe2000ff1e03f */
[----:B------:R-:W-:-:S02]  /*8850*/  PLOP3.LUT P0, PT, PT, PT, PT, 0x8, 0x0 ;  /* 0x000000000000781c */ /* 0x000fc40003f0e170 */
[----:B------:R-:W-:Y:S01]  /*8860*/  IADD3.X R36, R36, -0x1, RZ, P4, !PT ;  /* 0xffffffff24247810 */ /* 0x000fe200027fe4ff */
[----:B------:R-:W-:Y:S01]  /*8870*/  UIADD3.X UR5, URZ, UR5, URZ, UP0, !UPT ;  /* 0x000000053f057290 */ /* 0x000fe200087fe43f */
[----:B--2---:R-:W-:Y:S01]  /*8880*/  SHF.R.S32.HI R19, RZ, 0x1f, R39 ;  /* 0x0000001fff137819 */ /* 0x004fe20000011427 */
[----:B---3--:R-:W-:Y:S02]  /*8890*/  IMAD R18, R31, R39, RZ ;  /* 0x000000271f127224 */ /* 0x008fe400078e02ff */
[----:B------:R-:W-:-:S04]  /*88a0*/  IMAD.WIDE.U32 R12, R39, R30, R12 ;  /* 0x0000001e270c7225 */ /* 0x000fc800078e000c */
[----:B------:R-:W-:-:S04]  /*88b0*/  IMAD R19, R30, R19, R18 ;  /* 0x000000131e137224 */ /* 0x000fc800078e0212 */
[----:B------:R-:W-:Y:S01]  /*88c0*/  IMAD.IADD R13, R13, 0x1, R19 ;  /* 0x000000010d0d7824 */ /* 0x000fe200078e0213 */
[----:B----4-:R-:W-:Y:S01]  /*88d0*/  SHF.R.S32.HI R19, RZ, 0x1f, R47 ;  /* 0x0000001fff137819 */ /* 0x010fe2000001142f */
[----:B-----5:R-:W-:Y:S02]  /*88e0*/  IMAD R18, R41, R47, RZ ;  /* 0x0000002f29127224 */ /* 0x020fe400078e02ff */
[----:B------:R-:W-:-:S04]  /*88f0*/  IMAD.WIDE.U32 R12, R47, R40, R12 ;  /* 0x000000282f0c7225 */ /* 0x000fc800078e000c */
[----:B------:R-:W-:-:S05]  /*8900*/  IMAD R19, R40, R19, R18 ;  /* 0x0000001328137224 */ /* 0x000fca00078e0212 */
[----:B------:R-:W-:Y:S01]  /*8910*/  IADD3 R13, R13, R19, RZ ;  /* 0x000000130d0d7210 */ /* 0x000fe20007ffe0ff */
[----:B------:R-:W-:Y:S01]  /*8920*/  IMAD R18, R45, R49, RZ ;  /* 0x000000312d127224 */ /* 0x000fe200078e02ff */
[----:B------:R-:W-:Y:S01]  /*8930*/  SHF.R.S32.HI R19, RZ, 0x1f, R49 ;  /* 0x0000001fff137819 */ /* 0x000fe20000011431 */
[----:B------:R-:W-:-:S04]  /*8940*/  IMAD.WIDE.U32 R12, R49, R44, R12 ;  /* 0x0000002c310c7225 */ /* 0x000fc800078e000c */
[----:B------:R-:W-:Y:S01]  /*8950*/  IMAD R31, R44, R19, R18 ;  /* 0x000000132c1f7224 */ /* 0x000fe200078e0212 */
[----:B------:R-:W-:Y:S01]  /*8960*/  SHF.R.S32.HI R19, RZ, 0x1f, R43 ;  /* 0x0000001fff137819 */ /* 0x000fe2000001142b */
[----:B------:R-:W-:Y:S02]  /*8970*/  IMAD R18, R29, R43, RZ ;  /* 0x0000002b1d127224 */ /* 0x000fe400078e02ff */
[----:B------:R-:W-:Y:S02]  /*8980*/  IMAD.IADD R13, R13, 0x1, R31 ;  /* 0x000000010d0d7824 */ /* 0x000fe400078e021f */
[----:B------:R-:W-:Y:S02]  /*8990*/  IMAD R19, R28, R19, R18 ;  /* 0x000000131c137224 */ /* 0x000fe400078e0212 */
[----:B------:R-:W-:Y:S01]  /*89a0*/  IMAD.WIDE.U32 R28, R43, R28, R12 ;  /* 0x0000001c2b1c7225 */ /* 0x000fe200078e000c */
[----:B------:R-:W-:-:S03]  /*89b0*/  IADD3 R12, P3, R6, UR15, RZ ;  /* 0x0000000f060c7c10 */ /* 0x000fc6000ff7e0ff */
[----:B------:R-:W-:Y:S01]  /*89c0*/  IMAD.IADD R35, R29, 0x1, R19 ;  /* 0x000000011d237824 */ /* 0x000fe200078e0213 */
[----:B------:R-:W-:Y:S02]  /*89d0*/  MOV R24, R28 ;  /* 0x0000001c00187202 */ /* 0x000fe40000000f00 */
[----:B------:R-:W-:-:S07]  /*89e0*/  IADD3.X R13, R7, UR14, RZ, P3, !PT ;  /* 0x0000000e070d7c10 */ /* 0x000fce0009ffe4ff */
.L_x_2654:
[----:B------:R-:W-:-:S04]  /*89f0*/  ISETP.NE.U32.AND P3, PT, R37, RZ, PT ;  /* 0x000000ff2500720c */ /* 0x000fc80003f65070 */
[----:B------:R-:W-:-:S13]  /*8a00*/  ISETP.NE.OR.EX P0, PT, R36, RZ, P0, P3 ;  /* 0x000000ff2400720c */ /* 0x000fda0000705730 */
[----:B------:R-:W-:Y:S05]  /*8a10*/  @!P0 BRA `(.L_x_2650) ;  /* 0x0000000000c48947 */ /* 0x000fea0003800000 */
.L_x_2651:
[----:B------:R-:W-:Y:S01]  /*8a20*/  ULEA UR9, UP0, UR4, UR18, 0x3 ;  /* 0x0000001204097291 */ /* 0x000fe2000f80183f */
[----:B------:R0:W2:Y:S03]  /*8a30*/  LDG.E.CONSTANT R45, desc[UR6][R12.64] ;  /* 0x000000060c2d7981 */ /* 0x0000a6000c1e9900 */
[----:B------:R-:W-:Y:S02]  /*8a40*/  ULEA.HI.X UR12, UR4, UR19, UR5, 0x3, UP0 ;  /* 0x00000013040c7291 */ /* 0x000fe400080f1c05 */
[----:B------:R-:W-:Y:S01]  /*8a50*/  IMAD.U32 R6, RZ, RZ, UR9 ;  /* 0x00000009ff067e24 */ /* 0x000fe2000f8e00ff */
[----:B------:R-:W-:-:S03]  /*8a60*/  IADD3 R40, P0, R12, UR15, RZ ;  /* 0x0000000f0c287c10 */ /* 0x000fc6000ff1e0ff */
[----:B------:R-:W-:Y:S01]  /*8a70*/  IMAD.U32 R7, RZ, RZ, UR12 ;  /* 0x0000000cff077e24 */ /* 0x000fe2000f8e00ff */
[----:B------:R-:W-:-:S04]  /*8a80*/  IADD3.X R41, R13, UR14, RZ, P0, !PT ;  /* 0x0000000e0d297c10 */ /* 0x000fc800087fe4ff */
[----:B------:R-:W3:Y:S01]  /*8a90*/  LDG.E.64 R30, desc[UR6][R6.64] ;  /* 0x00000006061e7981 */ /* 0x000ee2000c1e1b00 */
[----:B------:R-:W-:-:S03]  /*8aa0*/  IADD3 R32, P0, R40, UR15, RZ ;  /* 0x0000000f28207c10 */ /* 0x000fc6000ff1e0ff */
[----:B------:R-:W4:Y:S01]  /*8ab0*/  LDG.E.CONSTANT R43, desc[UR6][R40.64] ;  /* 0x00000006282b7981 */ /* 0x000f22000c1e9900 */
[----:B------:R-:W-:-:S03]  /*8ac0*/  IADD3.X R33, R41, UR14, RZ, P0, !PT ;  /* 0x0000000e29217c10 */ /* 0x000fc600087fe4ff */
[----:B------:R-:W5:Y:S01]  /*8ad0*/  LDG.E.64 R28, desc[UR6][R6.64+0x8] ;  /* 0x00000806061c7981 */ /* 0x000f62000c1e1b00 */
[----:B0-----:R-:W-:-:S03]  /*8ae0*/  IADD3 R12, P0, R32, UR15, RZ ;  /* 0x0000000f200c7c10 */ /* 0x001fc6000ff1e0ff */
[----:B------:R-:W5:Y:S04]  /*8af0*/  LDG.E.CONSTANT R47, desc[UR6][R32.64] ;  /* 0x00000006202f7981 */ /* 0x000f68000c1e9900 */
[----:B------:R-:W5:Y:S01]  /*8b00*/  LDG.E.64 R18, desc[UR6][R6.64+0x10] ;  /* 0x0000100606127981 */ /* 0x000f62000c1e1b00 */
[----:B------:R-:W-:-:S03]  /*8b10*/  IADD3.X R13, R33, UR14, RZ, P0, !PT ;  /* 0x0000000e210d7c10 */ /* 0x000fc600087fe4ff */
[----:B------:R-:W5:Y:S04]  /*8b20*/  LDG.E.64 R38, desc[UR6][R6.64+0x18] ;  /* 0x0000180606267981 */ /* 0x000f68000c1e1b00 */
[----:B------:R0:W5:Y:S01]  /*8b30*/  LDG.E.CONSTANT R49, desc[UR6][R12.64] ;  /* 0x000000060c317981 */ /* 0x000162000c1e9900 */
[----:B------:R-:W-:Y:S02]  /*8b40*/  MOV R34, R24 ;  /* 0x0000001800227202 */ /* 0x000fe40000000f00 */
[----:B------:R-:W-:-:S04]  /*8b50*/  IADD3 R37, P0, R37, -0x4, RZ ;  /* 0xfffffffc25257810 */ /* 0x000fc80007f1e0ff */
[----:B------:R-:W-:Y:S02]  /*8b60*/  IADD3.X R36, R36, -0x1, RZ, P0, !PT ;  /* 0xffffffff24247810 */ /* 0x000fe400007fe4ff */
[----:B------:R-:W-:-:S04]  /*8b70*/  ISETP.NE.U32.AND P0, PT, R37, RZ, PT ;  /* 0x000000ff2500720c */ /* 0x000fc80003f05070 */
[----:B------:R-:W-:Y:S01]  /*8b80*/  ISETP.NE.AND.EX P0, PT, R36, RZ, PT, P0 ;  /* 0x000000ff2400720c */ /* 0x000fe20003f05300 */
[----:B------:R-:W-:Y:S01]  /*8b90*/  UIADD3 UR4, UP0, UR4, 0x4, URZ ;  /* 0x0000000404047890 */ /* 0x000fe2000ff1e03f */
[----:B0-----:R-:W-:-:S03]  /*8ba0*/  IADD3 R12, P3, R12, UR15, RZ ;  /* 0x0000000f0c0c7c10 */ /* 0x001fc6000ff7e0ff */
[----:B------:R-:W-:Y:S01]  /*8bb0*/  UIADD3.X UR5, URZ, UR5, URZ, UP0, !UPT ;  /* 0x000000053f057290 */ /* 0x000fe200087fe43f */
[----:B------:R-:W-:Y:S02]  /*8bc0*/  IADD3.X R13, R13, UR14, RZ, P3, !PT ;  /* 0x0000000e0d0d7c10 */ /* 0x000fe40009ffe4ff */
        /* <DEDUP_REMOVED lines=22> */
.L_x_2650:
        /* <DEDUP_REMOVED lines=10> */
[----:B------:R-:W-:Y:S01]  /*8dd0*/  IMAD.U32 R6, RZ, RZ, UR9 ;  /* 0x00000009ff067e24 */ /* 0x000fe2000f8e00ff */
[----:B------:R-:W-:Y:S01]  /*8de0*/  IADD3 R15, R7, R13, RZ ;  /* 0x0000000d070f7210 */ /* 0x000fe20007ffe0ff */
        /* <DEDUP_REMOVED lines=27> */
[----:B------:R-:W3:Y:S01]  /*8fa0*/  LDG.E.CONSTANT R19, desc[UR6][R28.64] ;  /* 0x000000061c137981 */ /* 0x000ee2000c1e9900 */
[----:B------:R-:W-:-:S03]  /*8fb0*/  @P0 IADD3 R30, P3, R28, UR5, RZ ;  /* 0x000000051c1e0c10 */ /* 0x000fc6000ff7e0ff */
[----:B------:R-:W4:Y:S01]  /*8fc0*/  @P0 LDG.E.64 R14, desc[UR6][R6.64+0x10] ;  /* 0x00001006060e0981 */ /* 0x000f22000c1e1b00 */
[----:B------:R-:W-:-:S06]  /*8fd0*/  @P0 IADD3.X R31, R29, UR4, RZ, P3, !PT ;  /* 0x000000041d1f0c10 */ /* 0x000fcc0009ffe4ff */
[----:B------:R-:W5:Y:S01]  /*8fe0*/  @P0 LDG.E.CONSTANT R31, desc[UR6][R30.64] ;  /* 0x000000061e1f0981 */ /* 0x000f62000c1e9900 */
[----:B------:R-:W-:Y:S02]  /*8ff0*/  MOV R34, R24 ;  /* 0x0000001800227202 */ /* 0x000fe40000000f00 */
[----:B---3--:R-:W-:Y:S01]  /*9000*/  SHF.R.S32.HI R33, RZ, 0x1f, R19 ;  /* 0x0000001fff217819 */ /* 0x008fe20000011413 */
[----:B--2---:R-:W-:Y:S02]  /*9010*/  IMAD R13, R13, R19, RZ ;  /* 0x000000130d0d7224 */ /* 0x004fe400078e02ff */
[----:B------:R-:W-:-:S04]  /*9020*/  IMAD.WIDE.U32 R18, R19, R12, R34 ;  /* 0x0000000c13127225 */ /* 0x000fc800078e0022 */
[----:B------:R-:W-:Y:S02]  /*9030*/  IMAD R13, R12, R33, R13 ;  /* 0x000000210c0d7224 */ /* 0x000fe400078e020d */
[----:B------:R-:W-:Y:S02]  /*9040*/  IMAD.MOV.U32 R24, RZ, RZ, R18 ;  /* 0x000000ffff187224 */ /* 0x000fe400078e0012 */
[----:B------:R-:W-:Y:S01]  /*9050*/  IMAD.IADD R35, R19, 0x1, R13 ;  /* 0x0000000113237824 */ /* 0x000fe200078e020d */
[----:B-----5:R-:W-:Y:S01]  /*9060*/  @P0 SHF.R.S32.HI R13, RZ, 0x1f, R31 ;  /* 0x0000001fff0d0819 */ /* 0x020fe2000001141f */
[----:B----4-:R-:W-:Y:S01]  /*9070*/  @P0 IMAD R12, R15, R31, RZ ;  /* 0x0000001f0f0c0224 */ /* 0x010fe200078e02ff */
[----:B------:R-:W-:-:S03]  /*9080*/  @P0 MOV R34, R24 ;  /* 0x0000001800220202 */ /* 0x000fc60000000f00 */
[----:B------:R-:W-:Y:S02]  /*9090*/  @P0 IMAD R13, R14, R13, R12 ;  /* 0x0000000d0e0d0224 */ /* 0x000fe400078e020c */
[----:B------:R-:W-:-:S04]  /*90a0*/  @P0 IMAD.WIDE.U32 R14, R31, R14, R34 ;  /* 0x0000000e1f0e0225 */ /* 0x000fc800078e0022 */
[----:B------:R-:W-:Y:S02]  /*90b0*/  @P0 IMAD.IADD R35, R15, 0x1, R13 ;  /* 0x000000010f230824 */ /* 0x000fe400078e020d */
[----:B------:R-:W-:-:S07]  /*90c0*/  @P0 IMAD.MOV.U32 R24, RZ, RZ, R14 ;  /* 0x000000ffff180224 */ /* 0x000fce00078e000e */
.L_x_2655:
        /* <DEDUP_REMOVED lines=28> */
.L_x_2659:
        /* <DEDUP_REMOVED lines=23> */
[----:B------:R-:W-:Y:S02]  /*9400*/  IADD3.X R43, R15, UR14, RZ, P3, !PT ;  /* 0x0000000e0f2b7c10 */ /* 0x000fe40009ffe4ff */
[----:B0-----:R-:W-:Y:S02]  /*9410*/  IADD3 R14, P3, R42, UR15, RZ ;  /* 0x0000000f2a0e7c10 */ /* 0x001fe4000ff7e0ff */
[----:B------:R-:W-:Y:S01]  /*9420*/  IADD3 R7, R7, R31, RZ ;  /* 0x0000001f07077210 */ /* 0x000fe20007ffe0ff */
[----:B------:R5:W2:Y:S04]  /*9430*/  LDG.E.CONSTANT R45, desc[UR6][R42.64] ;  /* 0x000000062a2d7981 */ /* 0x000aa8000c1e9900 */
[----:B------:R-:W3:Y:S01]  /*9440*/  LDG.E.64 R30, desc[UR6][R32.64+0x20] ;  /* 0x00002006201e7981 */ /* 0x000ee2000c1e1b00 */
[----:B----4-:R-:W-:Y:S01]  /*9450*/  SHF.R.S32.HI R47, RZ, 0x1f, R41 ;  /* 0x0000001fff2f7819 */ /* 0x010fe20000011429 */
[----:B------:R-:W-:Y:S01]  /*9460*/  IMAD R29, R29, R41, RZ ;  /* 0x000000291d1d7224 */ /* 0x000fe200078e02ff */
[----:B------:R-:W-:Y:S01]  /*9470*/  IADD3.X R15, R43, UR14, RZ, P3, !PT ;  /* 0x0000000e2b0f7c10 */ /* 0x000fe20009ffe4ff */
[----:B------:R-:W-:-:S04]  /*9480*/  IMAD.WIDE.U32 R6, R41, R28, R6 ;  /* 0x0000001c29067225 */ /* 0x000fc800078e0006 */
[----:B------:R-:W-:Y:S01]  /*9490*/  IMAD R47, R28, R47, R29 ;  /* 0x0000002f1c2f7224 */ /* 0x000fe200078e021d */
        /* <DEDUP_REMOVED lines=22> */
[----:B---3--:R-:W-:-:S04]  /*9600*/  IMAD R31, R31, R45, RZ ;  /* 0x0000002d1f1f7224 */ /* 0x008fc800078e02ff */
[----:B------:R-:W-:Y:S02]  /*9610*/  IMAD R41, R30, R41, R31 ;  /* 0x000000291e297224 */ /* 0x000fe400078e021f */
[----:B------:R-:W-:Y:S01]  /*9620*/  IMAD.WIDE.U32 R30, R45, R30, R6 ;  /* 0x0000001e2d1e7225 */ /* 0x000fe200078e0006 */
[----:B------:R-:W-:-:S03]  /*9630*/  IADD3 R6, P3, R14, UR15, RZ ;  /* 0x0000000f0e067c10 */ /* 0x000fc6000ff7e0ff */
[----:B------:R-:W-:Y:S01]  /*9640*/  IMAD.IADD R31, R31, 0x1, R41 ;  /* 0x000000011f1f7824 */ /* 0x000fe200078e0229 */
[----:B------:R-:W-:Y:S02]  /*9650*/  IADD3.X R7, R15, UR14, RZ, P3, !PT ;  /* 0x0000000e0f077c10 */ /* 0x000fe40009ffe4ff */
[----:B----4-:R-:W-:Y:S01]  /*9660*/  SHF.R.S32.HI R41, RZ, 0x1f, R49 ;  /* 0x0000001fff297819 */ /* 0x010fe20000011431 */
[----:B0-----:R-:W-:Y:S01]  /*9670*/  IMAD R14, R29, R49, RZ ;  /* 0x000000311d0e7224 */ /* 0x001fe200078e02ff */
[----:B------:R-:W-:Y:S01]  /*9680*/  IADD3 R44, P3, R6, UR15, RZ ;  /* 0x0000000f062c7c10 */ /* 0x000fe2000ff7e0ff */
[----:B------:R5:W2:Y:S02]  /*9690*/  LDG.E.CONSTANT R43, desc[UR6][R6.64] ;  /* 0x00000006062b7981 */ /* 0x000aa4000c1e9900 */
[----:B------:R-:W-:Y:S01]  /*96a0*/  IMAD R41, R28, R41, R14 ;  /* 0x000000291c297224 */ /* 0x000fe200078e020e */
[----:B------:R-:W-:Y:S01]  /*96b0*/  IADD3.X R45, R7, UR14, RZ, P3, !PT ;  /* 0x0000000e072d7c10 */ /* 0x000fe20009ffe4ff */
[----:B------:R-:W3:Y:S01]  /*96c0*/  LDG.E.64 R14, desc[UR6][R32.64+0x40] ;  /* 0x00004006200e7981 */ /* 0x000ee2000c1e1b00 */
[----:B------:R-:W-:-:S03]  /*96d0*/  IMAD.WIDE.U32 R28, R49, R28, R30 ;  /* 0x0000001c311c7225 */ /* 0x000fc600078e001e */
        /* <DEDUP_REMOVED lines=12> */
[----:B------:R-:W-:Y:S01]  /*97a0*/  IMAD R19, R19, R39, RZ ;  /* 0x0000002713137224 */ /* 0x000fe200078e02ff */
[----:B------:R-:W-:-:S02]  /*97b0*/  IADD3 R7, R7, R49, RZ ;  /* 0x0000003107077210 */ /* 0x000fc40007ffe0ff */
[----:B------:R-:W-:Y:S02]  /*97c0*/  IADD3.X R29, R31, UR14, RZ, P3, !PT ;  /* 0x0000000e1f1d7c10 */ /* 0x000fe40009ffe4ff */
[----:B0-----:R-:W-:Y:S01]  /*97d0*/  SHF.R.S32.HI R45, RZ, 0x1f, R39 ;  /* 0x0000001fff2d7819 */ /* 0x001fe20000011427 */
[----:B------:R-:W-:Y:S02]  /*97e0*/  IMAD.WIDE.U32 R6, R39, R18, R6 ;  /* 0x0000001227067225 */ /* 0x000fe400078e0006 */
[----:B------:R0:W5:Y:S02]  /*97f0*/  LDG.E.CONSTANT R39, desc[UR6][R28.64] ;  /* 0x000000061c277981 */ /* 0x000164000c1e9900 */
[----:B------:R-:W-:Y:S02]  /*9800*/  IMAD R45, R18, R45, R19 ;  /* 0x0000002d122d7224 */ /* 0x000fe400078e0213 */
[----:B------:R-:W5:Y:S02]  /*9810*/  LDG.E.64 R18, desc[UR6][R32.64+0x58] ;  /* 0x0000580620127981 */ /* 0x000f64000c1e1b00 */
[----:B------:R-:W-:Y:S01]  /*9820*/  IMAD.IADD R7, R7, 0x1, R45 ;  /* 0x0000000107077824 */ /* 0x000fe200078e022d */
        /* <DEDUP_REMOVED lines=10> */
[----:B0-----:R-:W-:Y:S01]  /*98d0*/  IMAD.WIDE.U32 R28, R47, R40, R14 ;  /* 0x000000282f1c7225 */ /* 0x001fe200078e000e */
[----:B------:R-:W-:-:S03]  /*98e0*/  IADD3 R14, P3, R6, UR15, RZ ;  /* 0x0000000f060e7c10 */ /* 0x000fc6000ff7e0ff */
        /* <DEDUP_REMOVED lines=12> */
[----:B0-----:R-:W-:Y:S02]  /*99b0*/  IMAD.IADD R7, R13, 0x1, R45 ;  /* 0x000000010d077824 */ /* 0x001fe400078e022d */
[----:B------:R-:W-:Y:S01]  /*99c0*/  IMAD.MOV.U32 R6, RZ, RZ, R12 ;  /* 0x000000ffff067224 */ /* 0x000fe200078e000c */
[----:B------:R-:W5:Y:S01]  /*99d0*/  LDG.E.64 R44, desc[UR6][R32.64+0x70] ;  /* 0x00007006202c7981 */ /* 0x000f62000c1e1b00 */
[----:B------:R-:W-:-:S03]  /*99e0*/  IADD3 R12, P3, R46, UR15, RZ ;  /* 0x0000000f2e0c7c10 */ /* 0x000fc6000ff7e0ff */
[----:B------:R-:W5:Y:S01]  /*99f0*/  LDG.E.CONSTANT R37, desc[UR6][R46.64] ;  /* 0x000000062e257981 */ /* 0x000f62000c1e9900 */
[----:B------:R-:W-:Y:S01]  /*9a00*/  IADD3.X R13, R47, UR14, RZ, P3, !PT ;  /* 0x0000000e2f0d7c10 */ /* 0x000fe20009ffe4ff */
[----:B------:R-:W-:Y:S01]  /*9a10*/  IMAD R19, R19, R39, RZ ;  /* 0x0000002713137224 */ /* 0x000fe200078e02ff */
[----:B-1----:R-:W-:Y:S01]  /*9a20*/  SHF.R.S32.HI R15, RZ, 0x1f, R39 ;  /* 0x0000001fff0f7819 */ /* 0x002fe20000011427 */
[----:B------:R-:W-:Y:S02]  /*9a30*/  IMAD.WIDE.U32 R6, R39, R18, R6 ;  /* 0x0000001227067225 */ /* 0x000fe400078e0006 */
[----:B------:R0:W5:Y:S02]  /*9a40*/  LDG.E.CONSTANT R39, desc[UR6][R12.64] ;  /* 0x000000060c277981 */ /* 0x000164000c1e9900 */
[----:B------:R-:W-:Y:S02]  /*9a50*/  IMAD R19, R18, R15, R19 ;  /* 0x0000000f12137224 */ /* 0x000fe400078e0213 */
[----:B------:R-:W5:Y:S03]  /*9a60*/  LDG.E.64 R14, desc[UR6][R32.64+0x78] ;  /* 0x00007806200e7981 */ /* 0x000f66000c1e1b00 */
[----:B------:R-:W-:-:S02]  /*9a70*/  IADD3 R7, R7, R19, RZ ;  /* 0x0000001307077210 */ /* 0x000fc40007ffe0ff */
        /* <DEDUP_REMOVED lines=16> */
[----:B------:R-:W-:-:S04]  /*9b80*/  IMAD R19, R28, R19, R18 ;  /* 0x000000131c137224 */ /* 0x000fc800078e0212 */
        /* <DEDUP_REMOVED lines=9> */
[----:B------:R-:W-:-:S04]  /*9c20*/  IMAD R15, R14, R19, R15 ;  /* 0x000000130e0f7224 */ /* 0x000fc800078e020f */
[----:B------:R-:W-:Y:S01]  /*9c30*/  IMAD.IADD R7, R7, 0x1, R15 ;  /* 0x0000000107077824 */ /* 0x000fe200078e020f */
[----:B------:R-:W-:Y:S06]  /*9c40*/  @P3 BRA `(.L_x_2659) ;  /* 0xfffffff400903947 */ /* 0x000fec000383ffff */
.L_x_2658:
        /* <DEDUP_REMOVED lines=19> */
[----:B0-----:R-:W-:-:S04]  /*9d80*/  IADD3 R12, P0, R46, UR15, RZ ;  /* 0x0000000f2e0c7c10 */ /* 0x001fc8000ff1e0ff */
[----:B------:R-:W-:-:S05]  /*9d90*/  IADD3.X R13, R47, UR14, RZ, P0, !PT ;  /* 0x0000000e2f0d7c10 */ /* 0x000fca00087fe4ff */
[----:B------:R0:W5:Y:S02]  /*9da0*/  LDG.E.CONSTANT R41, desc[UR6][R12.64] ;  /* 0x000000060c297981 */ /* 0x000164000c1e9900 */
        /* <DEDUP_REMOVED lines=8> */
[----:B------:R-:W-:Y:S01]  /*9e30*/  SHF.R.S32.HI R31, RZ, 0x1f, R37 ;  /* 0x0000001fff1f7819 */ /* 0x000fe20000011425 */
[----:B------:R-:W-:Y:S01]  /*9e40*/  IMAD.WIDE.U32 R6, R37, R28, R6 ;  /* 0x0000001c25067225 */ /* 0x000fe200078e0006 */
[----:B------:R-:W-:Y:S01]  /*9e50*/  IADD3 R30, P0, R12, UR15, RZ ;  /* 0x0000000f0c1e7c10 */ /* 0x000fe2000ff1e0ff */
[----:B------:R0:W2:Y:S02]  /*9e60*/  LDG.E.CONSTANT R37, desc[UR6][R12.64] ;  /* 0x000000060c257981 */ /* 0x0000a4000c1e9900 */
[----:B------:R-:W-:-:S04]  /*9e70*/  IMAD R29, R28, R31, R29 ;  /* 0x0000001f1c1d7224 */ /* 0x000fc800078e021d */
[----:B------:R-:W-:Y:S02]  /*9e80*/  IMAD.IADD R7, R7, 0x1, R29 ;  /* 0x0000000107077824 */ /* 0x000fe400078e021d */
[----:B------:R-:W3:Y:S01]  /*9e90*/  LDG.E.64 R28, desc[UR6][R32.64+0x20] ;  /* 0x00002006201c7981 */ /* 0x000ee2000c1e1b00 */
[----:B-----5:R-:W-:Y:S01]  /*9ea0*/  SHF.R.S32.HI R43, RZ, 0x1f, R39 ;  /* 0x0000001fff2b7819 */ /* 0x020fe20000011427 */
[----:B------:R-:W-:Y:S01]  /*9eb0*/  IMAD R19, R19, R39, RZ ;  /* 0x0000002713137224 */ /* 0x000fe200078e02ff */
[----:B------:R-:W-:-:S03]  /*9ec0*/  IADD3.X R31, R13, UR14, RZ, P0, !PT ;  /* 0x0000000e0d1f7c10 */ /* 0x000fc600087fe4ff */
[----:B------:R-:W-:Y:S02]  /*9ed0*/  IMAD R43, R18, R43, R19 ;  /* 0x0000002b122b7224 */ /* 0x000fe400078e0213 */
[----:B------:R-:W-:Y:S01]  /*9ee0*/  IMAD.WIDE.U32 R18, R39, R18, R6 ;  /* 0x0000001227127225 */ /* 0x000fe200078e0006 */
[----:B------:R1:W4:Y:S01]  /*9ef0*/  LDG.E.CONSTANT R45, desc[UR6][R30.64] ;  /* 0x000000061e2d7981 */ /* 0x000322000c1e9900 */
[----:B------:R-:W-:-:S03]  /*9f00*/  IADD3 R6, P0, R30, UR15, RZ ;  /* 0x0000000f1e067c10 */ /* 0x000fc6000ff1e0ff */
[----:B------:R-:W5:Y:S01]  /*9f10*/  LDG.E.64 R38, desc[UR6][R32.64+0x28] ;  /* 0x0000280620267981 */ /* 0x000f62000c1e1b00 */
[----:B------:R-:W-:Y:S02]  /*9f20*/  IADD3.X R7, R31, UR14, RZ, P0, !PT ;  /* 0x0000000e1f077c10 */ /* 0x000fe400087fe4ff */
[----:B0-----:R-:W-:Y:S02]  /*9f30*/  IADD3 R12, P0, R6, UR15, RZ ;  /* 0x0000000f060c7c10 */ /* 0x001fe4000ff1e0ff */
[----:B------:R-:W-:Y:S01]  /*9f40*/  IADD3 R19, R19, R43, RZ ;  /* 0x0000002b13137210 */ /* 0x000fe20007ffe0ff */
[----:B------:R-:W5:Y:S01]  /*9f50*/  LDG.E.CONSTANT R47, desc[UR6][R6.64] ;  /* 0x00000006062f7981 */ /* 0x000f62000c1e9900 */
[----:B------:R-:W-:Y:S01]  /*9f60*/  SHF.R.S32.HI R49, RZ, 0x1f, R41 ;  /* 0x0000001fff317819 */ /* 0x000fe20000011429 */
[----:B------:R-:W-:Y:S02]  /*9f70*/  IMAD R15, R15, R41, RZ ;  /* 0x000000290f0f7224 */ /* 0x000fe400078e02ff */
[----:B------:R-:W5:Y:S01]  /*9f80*/  LDG.E.64 R42, desc[UR6][R32.64+0x30] ;  /* 0x00003006202a7981 */ /* 0x000f62000c1e1b00 */
[----:B------:R-:W-:Y:S01]  /*9f90*/  IADD3.X R13, R7, UR14, RZ, P0, !PT ;  /* 0x0000000e070d7c10 */ /* 0x000fe200087fe4ff */
[----:B-1----:R-:W-:-:S02]  /*9fa0*/  IMAD R31, R14, R49, R15 ;  /* 0x000000310e1f7224 */ /* 0x002fc400078e020f */
[----:B------:R-:W-:Y:S02]  /*9fb0*/  IMAD.WIDE.U32 R14, R41, R14, R18 ;  /* 0x0000000e290e7225 */ /* 0x000fe400078e0012 */
[----:B------:R0:W5:Y:S04]  /*9fc0*/  LDG.E.CONSTANT R41, desc[UR6][R12.64] ;  /* 0x000000060c297981 */ /* 0x000168000c1e9900 */
[----:B------:R-:W5:Y:S01]  /*9fd0*/  LDG.E.64 R18, desc[UR6][R32.64+0x38] ;  /* 0x0000380620127981 */ /* 0x000f62000c1e1b00 */
[----:B------:R-:W-:Y:S01]  /*9fe0*/  IMAD.IADD R15, R15, 0x1, R31 ;  /* 0x000000010f0f7824 */ /* 0x000fe200078e021f */
[----:B------:R-:W-:Y:S01]  /*9ff0*/  IADD3 R36, P4, R36, -0x8, RZ ;  /* 0xfffffff824247810 */ /* 0x000fe20007f9e0ff */
[----:B------:R-:W-:Y:S01]  /*a000*/  UIADD3 UR4, UP0, UR4, 0x8, URZ ;  /* 0x0000000804047890 */ /* 0x000fe2000ff1e03f */
[----:B0-----:R-:W-:-:S02]  /*a010*/  IADD3 R12, P3, R12, UR15, RZ ;  /* 0x0000000f0c0c7c10 */ /* 0x001fc4000ff7e0ff */
[----:B------:R-:W-:Y:S02]  /*a020*/  PLOP3.LUT P0, PT, PT, PT, PT, 0x8, 0x0 ;  /* 0x000000000000781c */ /* 0x000fe40003f0e170 */
[----:B------:R-:W-:Y:S02]  /*a030*/  IADD3.X R34, R34, -0x1, RZ, P4, !PT ;  /* 0xffffffff22227810 */ /* 0x000fe400027fe4ff */
[----:B------:R-:W-:Y:S01]  /*a040*/  IADD3.X R13, R13, UR14, RZ, P3, !PT ;  /* 0x0000000e0d0d7c10 */ /* 0x000fe20009ffe4ff */
[----:B------:R-:W-:Y:S01]  /*a050*/  UIADD3.X UR5, URZ, UR5, URZ, UP0, !UPT ;  /* 0x000000053f057290 */ /* 0x000fe200087fe43f */
[----:B--2---:R-:W-:Y:S01]  /*a060*/  SHF.R.S32.HI R7, RZ, 0x1f, R37 ;  /* 0x0000001fff077819 */ /* 0x004fe20000011425 */
[----:B---3--:R-:W-:-:S04]  /*a070*/  IMAD R6, R29, R37, RZ ;  /* 0x000000251d067224 */ /* 0x008fc800078e02ff */
[----:B------:R-:W-:Y:S02]  /*a080*/  IMAD R29, R28, R7, R6 ;  /* 0x000000071c1d7224 */ /* 0x000fe400078e0206 */
[----:B------:R-:W-:Y:S01]  /*a090*/  IMAD.WIDE.U32 R6, R37, R28, R14 ;  /* 0x0000001c25067225 */ /* 0x000fe200078e000e */
[----:B----4-:R-:W-:-:S03]  /*a0a0*/  SHF.R.S32.HI R15, RZ, 0x1f, R45 ;  /* 0x0000001fff0f7819 */ /* 0x010fc6000001142d */
[----:B------:R-:W-:Y:S02]  /*a0b0*/  IMAD.IADD R7, R7, 0x1, R29 ;  /* 0x0000000107077824 */ /* 0x000fe400078e021d */
        /* <DEDUP_REMOVED lines=13> */
[----:B------:R-:W-:-:S07]  /*a190*/  IMAD.IADD R7, R7, 0x1, R15 ;  /* 0x0000000107077824 */ /* 0x000fce00078e020f */
.L_x_2660:
[----:B------:R-:W-:-:S04]  /*a1a0*/  ISETP.NE.U32.AND P3, PT, R36, RZ, PT ;  /* 0x000000ff2400720c */ /* 0x000fc80003f65070 */
[----:B------:R-:W-:-:S13]  /*a1b0*/  ISETP.NE.OR.EX P0, PT, R34, RZ, P0, P3 ;  /* 0x000000ff2200720c */ /* 0x000fda0000705730 */
[----:B------:R-:W-:Y:S05]  /*a1c0*/  @!P0 BRA `(.L_x_2656) ;  /* 0x0000000000bc8947 */ /* 0x000fea0003800000 */
.L_x_2657:
        /* <DEDUP_REMOVED lines=16> */
[----:B------:R-:W4:Y:S04]  /*a2d0*/  LDG.E.64 R38, desc[UR6][R14.64+0x18] ;  /* 0x000018060e267981 */ /* 0x000f28000c1e1b00 */
[----:B------:R0:W4:Y:S01]  /*a2e0*/  LDG.E.CONSTANT R47, desc[UR6][R12.64] ;  /* 0x000000060c2f7981 */ /* 0x000122000c1e9900 */
        /* <DEDUP_REMOVED lines=18> */
[----:B------:R-:W-:Y:S01]  /*a410*/  IMAD R15, R19, R45, RZ ;  /* 0x0000002d130f7224 */ /* 0x000fe200078e02ff */
[----:B------:R-:W-:-:S03]  /*a420*/  IADD3 R7, R7, R29, RZ ;  /* 0x0000001d07077210 */ /* 0x000fc60007ffe0ff */
[C---:B------:R-:W-:Y:S02]  /*a430*/  IMAD R15, R18.reuse, R14, R15 ;  /* 0x0000000e120f7224 */ /* 0x040fe400078e020f */
[----:B------:R-:W-:Y:S01]  /*a440*/  IMAD.WIDE.U32 R6, R18, R45, R6 ;  /* 0x0000002d12067225 */ /* 0x000fe200078e0006 */
[----:B------:R-:W-:-:S03]  /*a450*/  SHF.R.S32.HI R14, RZ, 0x1f, R47 ;  /* 0x0000001fff0e7819 */ /* 0x000fc6000001142f */
[----:B------:R-:W-:Y:S02]  /*a460*/  IMAD.IADD R7, R7, 0x1, R15 ;  /* 0x0000000107077824 */ /* 0x000fe400078e020f */
[-C--:B------:R-:W-:Y:S02]  /*a470*/  IMAD R15, R39, R47.reuse, RZ ;  /* 0x0000002f270f7224 */ /* 0x080fe400078e02ff */
[----:B------:R-:W-:-:S04]  /*a480*/  IMAD.WIDE.U32 R6, R38, R47, R6 ;  /* 0x0000002f26067225 */ /* 0x000fc800078e0006 */
[----:B------:R-:W-:-:S04]  /*a490*/  IMAD R15, R38, R14, R15 ;  /* 0x0000000e260f7224 */ /* 0x000fc800078e020f */
[----:B------:R-:W-:Y:S01]  /*a4a0*/  IMAD.IADD R7, R7, 0x1, R15 ;  /* 0x0000000107077824 */ /* 0x000fe200078e020f */
[----:B------:R-:W-:Y:S06]  /*a4b0*/  @P0 BRA `(.L_x_2657) ;  /* 0xfffffffc00440947 */ /* 0x000fec000383ffff */
.L_x_2656:
[----:B------:R-:W-:Y:S05]  /*a4c0*/  @!P2 BRA `(.L_x_2661) ;  /* 0x0000000000cca947 */ /* 0x000fea0003800000 */
[----:B------:R-:W-:Y:S01]  /*a4d0*/  ULDC.64 UR12, c[0x0][0x220] ;  /* 0x00008800000c7ab9 */ /* 0x000fe20000000a00 */
[----:B------:R-:W-:Y:S01]  /*a4e0*/  IMAD.U32 R15, RZ, RZ, UR4 ;  /* 0x00000004ff0f7e24 */ /* 0x000fe2000f8e00ff */
[----:B------:R-:W-:Y:S01]  /*a4f0*/  ULDC.64 UR14, c[0x0][0x230] ;  /* 0x00008c00000e7ab9 */ /* 0x000fe20000000a00 */
[----:B------:R-:W-:Y:S01]  /*a500*/  IMAD R9, R9, UR12, RZ ;  /* 0x0000000c09097c24 */ /* 0x000fe2000f8e02ff */
[----:B------:R-:W-:Y:S01]  /*a510*/  ULEA UR9, UP0, UR4, UR14, 0x3 ;  /* 0x0000000e04097291 */ /* 0x000fe2000f80183f */
[----:B------:R-:W-:Y:S01]  /*a520*/  IMAD.WIDE.U32 R12, R8, UR12, RZ ;  /* 0x0000000c080c7c25 */ /* 0x000fe2000f8e00ff */
[----:B------:R-:W-:-:S03]  /*a530*/  UIMAD UR12, UR5, UR10, URZ ;  /* 0x0000000a050c72a4 */ /* 0x000fc6000f8e023f */
[----:B------:R-:W-:Y:S01]  /*a540*/  IMAD R9, R8, UR13, R9 ;  /* 0x0000000d08097c24 */ /* 0x000fe2000f8e0209 */
[----:B------:R-:W-:Y:S01]  /*a550*/  UIMAD UR12, UR4, UR11, UR12 ;  /* 0x0000000b040c72a4 */ /* 0x000fe2000f8e020c */
[----:B------:R-:W-:Y:S01]  /*a560*/  MOV R8, UR9 ;  /* 0x0000000900087c02 */ /* 0x000fe20008000f00 */
[----:B------:R-:W-:Y:S02]  /*a570*/  ULEA.HI.X UR4, UR4, UR15, UR5, 0x3, UP0 ;  /* 0x0000000f04047291 */ /* 0x000fe400080f1c05 */
[----:B------:R-:W-:Y:S01]  /*a580*/  IADD3 R13, R13, R9, RZ ;  /* 0x000000090d0d7210 */ /* 0x000fe20007ffe0ff */
[----:B------:R-:W-:-:S03]  /*a590*/  ULDC.64 UR14, c[0x0][0x218] ;  /* 0x00008600000e7ab9 */ /* 0x000fc60000000a00 */
[----:B------:R-:W-:Y:S02]  /*a5a0*/  IMAD.U32 R9, RZ, RZ, UR4 ;  /* 0x00000004ff097e24 */ /* 0x000fe4000f8e00ff */
[----:B------:R-:W-:-:S04]  /*a5b0*/  IMAD.WIDE.U32 R14, R15, UR10, R12 ;  /* 0x0000000a0f0e7c25 */ /* 0x000fc8000f8e000c */
        /* <DEDUP_REMOVED lines=25> */
[----:B---3--:R-:W-:Y:S01]  /*a750*/  SHF.R.S32.HI R33, RZ, 0x1f, R31 ;  /* 0x0000001fff217819 */ /* 0x008fe2000001141f */
[----:B--2---:R-:W-:Y:S02]  /*a760*/  IMAD R13, R13, R31, RZ ;  /* 0x0000001f0d0d7224 */ /* 0x004fe400078e02ff */
[----:B------:R-:W-:-:S04]  /*a770*/  IMAD.WIDE.U32 R6, R31, R12, R6 ;  /* 0x0000000c1f067225 */ /* 0x000fc800078e0006 */
[----:B------:R-:W-:-:S05]  /*a780*/  IMAD R13, R12, R33, R13 ;  /* 0x000000210c0d7224 */ /* 0x000fca00078e020d */
[----:B------:R-:W-:Y:S01]  /*a790*/  IADD3 R7, R7, R13, RZ ;  /* 0x0000000d07077210 */ /* 0x000fe20007ffe0ff */
[----:B----4-:R-:W-:Y:S01]  /*a7a0*/  @P0 IMAD R12, R15, R29, RZ ;  /* 0x0000001d0f0c0224 */ /* 0x010fe200078e02ff */
[----:B------:R-:W-:-:S05]  /*a7b0*/  @P0 SHF.R.S32.HI R13, RZ, 0x1f, R29 ;  /* 0x0000001fff0d0819 */ /* 0x000fca000001141d */
[----:B------:R-:W-:Y:S02]  /*a7c0*/  @P0 IMAD R13, R14, R13, R12 ;  /* 0x0000000d0e0d0224 */ /* 0x000fe400078e020c */
[----:B------:R-:W-:-:S04]  /*a7d0*/  @P0 IMAD.WIDE.U32 R14, R29, R14, R6 ;  /* 0x0000000e1d0e0225 */ /* 0x000fc800078e0006 */
[----:B------:R-:W-:Y:S02]  /*a7e0*/  @P0 IMAD.IADD R7, R15, 0x1, R13 ;  /* 0x000000010f070824 */ /* 0x000fe400078e020d */
[----:B------:R-:W-:-:S07]  /*a7f0*/  @P0 IMAD.MOV.U32 R6, RZ, RZ, R14 ;  /* 0x000000ffff060224 */ /* 0x000fce00078e000e */
.L_x_2661:
        /* <DEDUP_REMOVED lines=8> */
[----:B------:R-:W-:Y:S01]  /*a880*/  IADD3.X R36, R27, -0x1, RZ, P0, !PT ;  /* 0xffffffff1b247810 */ /* 0x000fe200007fe4ff */
[----:B------:R-:W-:Y:S01]  /*a890*/  IMAD.WIDE.U32 R12, R10, UR4, RZ ;  /* 0x000000040a0c7c25 */ /* 0x000fe2000f8e00ff */
[----:B------:R-:W-:Y:S01]  /*a8a0*/  ISETP.GT.U32.AND P0, PT, R34, RZ, PT ;  /* 0x000000ff2200720c */ /* 0x000fe20003f04070 */
        /* <DEDUP_REMOVED lines=17> */
.L_x_2665:
[----:B------:R-:W-:Y:S01]  /*a9c0*/  ULEA UR9, UP0, UR4, UR16, 0x3 ;  /* 0x0000001004097291 */ /* 0x000fe2000f80183f */
[----:B------:R0:W2:Y:S03]  /*a9d0*/  LDG.E.CONSTANT R45, desc[UR6][R32.64] ;  /* 0x00000006202d7981 */ /* 0x0000a6000c1e9900 */
[----:B------:R-:W-:Y:S02]  /*a9e0*/  ULEA.HI.X UR12, UR4, UR17, UR5, 0x3, UP0 ;  /* 0x00000011040c7291 */ /* 0x000fe400080f1c05 */
[----:B------:R-:W-:-:S04]  /*a9f0*/  IMAD.U32 R12, RZ, RZ, UR9 ;  /* 0x00000009ff0c7e24 */ /* 0x000fc8000f8e00ff */
[----:B------:R-:W-:Y:S01]  /*aa00*/  IMAD.U32 R13, RZ, RZ, UR12 ;  /* 0x0000000cff0d7e24 */ /* 0x000fe2000f8e00ff */
[----:B------:R-:W-:-:S04]  /*aa10*/  IADD3 R46, P1, R32, UR15, RZ ;  /* 0x0000000f202e7c10 */ /* 0x000fc8000ff3e0ff */
[----:B------:R-:W3:Y:S01]  /*aa20*/  LDG.E.64 R14, desc[UR6][R12.64] ;  /* 0x000000060c0e7981 */ /* 0x000ee2000c1e1b00 */
[----:B------:R-:W-:-:S03]  /*aa30*/  IADD3.X R47, R33, UR14, RZ, P1, !PT ;  /* 0x0000000e212f7c10 */ /* 0x000fc60008ffe4ff */
[----:B------:R-:W4:Y:S04]  /*aa40*/  LDG.E.64 R18, desc[UR6][R12.64+0x8] ;  /* 0x000008060c127981 */ /* 0x000f28000c1e1b00 */
[----:B------:R-:W5:Y:S01]  /*aa50*/  LDG.E.CONSTANT R41, desc[UR6][R46.64] ;  /* 0x000000062e297981 */ /* 0x000f62000c1e9900 */
[----:B------:R-:W-:-:S03]  /*aa60*/  IADD3 R42, P1, R46, UR15, RZ ;  /* 0x0000000f2e2a7c10 */ /* 0x000fc6000ff3e0ff */
[----:B------:R-:W4:Y:S01]  /*aa70*/  LDG.E.64 R26, desc[UR6][R12.64+0x10] ;  /* 0x000010060c1a7981 */ /* 0x000f22000c1e1b00 */
[----:B------:R-:W-:-:S03]  /*aa80*/  IADD3.X R43, R47, UR14, RZ, P1, !PT ;  /* 0x0000000e2f2b7c10 */ /* 0x000fc60008ffe4ff */
[----:B------:R-:W4:Y:S04]  /*aa90*/  LDG.E.64 R28, desc[UR6][R12.64+0x18] ;  /* 0x000018060c1c7981 */ /* 0x000f28000c1e1b00 */
[----:B------:R-:W4:Y:S01]  /*aaa0*/  LDG.E.CONSTANT R37, desc[UR6][R42.64] ;  /* 0x000000062a257981 */ /* 0x000f22000c1e9900 */
[----:B0-----:R-:W-:-:S04]  /*aab0*/  IADD3 R32, P1, R42, UR15, RZ ;  /* 0x0000000f2a207c10 */ /* 0x001fc8000ff3e0ff */
[----:B------:R-:W-:-:S05]  /*aac0*/  IADD3.X R33, R43, UR14, RZ, P1, !PT ;  /* 0x0000000e2b217c10 */ /* 0x000fca0008ffe4ff */
[----:B------:R0:W4:Y:S01]  /*aad0*/  LDG.E.CONSTANT R39, desc[UR6][R32.64] ;  /* 0x0000000620277981 */ /* 0x000122000c1e9900 */
[----:B------:R-:W-:-:S04]  /*aae0*/  IADD3 R30, P1, R32, UR15, RZ ;  /* 0x0000000f201e7c10 */ /* 0x000fc8000ff3e0ff */
[----:B------:R-:W-:-:S05]  /*aaf0*/  IADD3.X R31, R33, UR14, RZ, P1, !PT ;  /* 0x0000000e211f7c10 */ /* 0x000fca0008ffe4ff */
[----:B------:R1:W4:Y:S01]  /*ab00*/  LDG.E.CONSTANT R43, desc[UR6][R30.64] ;  /* 0x000000061e2b7981 */ /* 0x000322000c1e9900 */
[----:B0-----:R-:W-:-:S04]  /*ab10*/  IADD3 R32, P1, R30, UR15, RZ ;  /* 0x0000000f1e207c10 */ /* 0x001fc8000ff3e0ff */
[----:B------:R-:W-:Y:S02]  /*ab20*/  IADD3.X R33, R31, UR14, RZ, P1, !PT ;  /* 0x0000000e1f217c10 */ /* 0x000fe40008ffe4ff */
[----:B-1----:R-:W-:-:S04]  /*ab30*/  IADD3 R30, P1, R32, UR15, RZ ;  /* 0x0000000f201e7c10 */ /* 0x002fc8000ff3e0ff */
[----:B------:R-:W-:Y:S02]  /*ab40*/  IADD3.X R31, R33, UR14, RZ, P1, !PT ;  /* 0x0000000e211f7c10 */ /* 0x000fe40008ffe4ff */
[----:B--2---:R-:W-:Y:S01]  /*ab50*/  SHF.R.S32.HI R47, RZ, 0x1f, R45 ;  /* 0x0000001fff2f7819 */ /* 0x004fe2000001142d */
[----:B---3--:R-:W-:Y:S02]  /*ab60*/  IMAD R15, R15, R45, RZ ;  /* 0x0000002d0f0f7224 */ /* 0x008fe400078e02ff */
[----:B------:R-:W-:-:S04]  /*ab70*/  IMAD.WIDE.U32 R8, R45, R14, R8 ;  /* 0x0000000e2d087225 */ /* 0x000fc800078e0008 */
[----:B------:R-:W-:Y:S02]  /*ab80*/  IMAD R47, R14, R47, R15 ;  /* 0x0000002f0e2f7224 */ /* 0x000fe400078e020f */
[----:B------:R-:W2:Y:S01]  /*ab90*/  LDG.E.64 R14, desc[UR6][R12.64+0x20] ;  /* 0x000020060c0e7981 */ /* 0x000ea2000c1e1b00 */
[----:B-----5:R-:W-:Y:S01]  /*aba0*/  SHF.R.S32.HI R45, RZ, 0x1f, R41 ;  /* 0x0000001fff2d7819 */ /* 0x020fe20000011429 */
[----:B----4-:R-:W-:Y:S01]  /*abb0*/  IMAD R19, R19, R41, RZ ;  /* 0x0000002913137224 */ /* 0x010fe200078e02ff */
[----:B------:R-:W-:Y:S02]  /*abc0*/  IADD3 R9, R9, R47, RZ ;  /* 0x0000002f09097210 */ /* 0x000fe40007ffe0ff */
[----:B------:R-:W3:Y:S01]  /*abd0*/  LDG.E.CONSTANT R47, desc[UR6][R32.64] ;  /* 0x00000006202f7981 */ /* 0x000ee2000c1e9900 */
[----:B------:R-:W-:Y:S02]  /*abe0*/  IMAD R45, R18, R45, R19 ;  /* 0x0000002d122d7224 */ /* 0x000fe400078e0213 */
[----:B------:R-:W-:-:S02]  /*abf0*/  IMAD.WIDE.U32 R8, R41, R18, R8 ;  /* 0x0000001229087225 */ /* 0x000fc400078e0008 */
[----:B------:R-:W4:Y:S01]  /*ac00*/  LDG.E.64 R18, desc[UR6][R12.64+0x28] ;  /* 0x000028060c127981 */ /* 0x000f22000c1e1b00 */
[----:B------:R-:W-:Y:S01]  /*ac10*/  SHF.R.S32.HI R41, RZ, 0x1f, R37 ;  /* 0x0000001fff297819 */ /* 0x000fe20000011425 */
[----:B------:R-:W-:Y:S02]  /*ac20*/  IMAD R27, R27, R37, RZ ;  /* 0x000000251b1b7224 */ /* 0x000fe400078e02ff */
[----:B------:R-:W-:Y:S02]  /*ac30*/  IMAD.IADD R9, R9, 0x1, R45 ;  /* 0x0000000109097824 */ /* 0x000fe400078e022d */
[----:B------:R0:W5:Y:S01]  /*ac40*/  LDG.E.CONSTANT R45, desc[UR6][R30.64] ;  /* 0x000000061e2d7981 */ /* 0x000162000c1e9900 */
[----:B------:R-:W-:-:S03]  /*ac50*/  IMAD R27, R26, R41, R27 ;  /* 0x000000291a1b7224 */ /* 0x000fc600078e021b */
[----:B------:R-:W5:Y:S01]  /*ac60*/  LDG.E.64 R40, desc[UR6][R12.64+0x30] ;  /* 0x000030060c287981 */ /* 0x000f62000c1e1b00 */
[----:B------:R-:W-:Y:S01]  /*ac70*/  IMAD.WIDE.U32 R8, R37, R26, R8 ;  /* 0x0000001a25087225 */ /* 0x000fe200078e0008 */
[----:B------:R-:W-:-:S03]  /*ac80*/  IADD3 R26, P1, R30, UR15, RZ ;  /* 0x0000000f1e1a7c10 */ /* 0x000fc6000ff3e0ff */
[----:B------:R-:W-:Y:S01]  /*ac90*/  IMAD.IADD R9, R9, 0x1, R27 ;  /* 0x0000000109097824 */ /* 0x000fe200078e021b */
[----:B------:R-:W-:Y:S01]  /*aca0*/  SHF.R.S32.HI R27, RZ, 0x1f, R39 ;  /* 0x0000001fff1b7819 */ /* 0x000fe20000011427 */
[----:B------:R-:W-:Y:S02]  /*acb0*/  IMAD R29, R29, R39, RZ ;  /* 0x000000271d1d7224 */ /* 0x000fe400078e02ff */
[----:B------:R-:W-:-:S04]  /*acc0*/  IMAD.WIDE.U32 R8, R39, R28, R8 ;  /* 0x0000001c27087225 */ /* 0x000fc800078e0008 */
[----:B------:R-:W-:Y:S01]  /*acd0*/  IMAD R29, R28, R27, R29 ;  /* 0x0000001b1c1d7224 */ /* 0x000fe200078e021d */
[----:B------:R-:W-:Y:S02]  /*ace0*/  IADD3.X R27, R31, UR14, RZ, P1, !PT ;  /* 0x0000000e1f1b7c10 */ /* 0x000fe40008ffe4ff */
[----:B0-----:R-:W-:Y:S02]  /*acf0*/  IADD3 R30, P1, R26, UR15, RZ ;  /* 0x0000000f1a1e7c10 */ /* 0x001fe4000ff3e0ff */
[----:B------:R-:W-:Y:S01]  /*ad00*/  IADD3 R9, R9, R29, RZ ;  /* 0x0000001d09097210 */ /* 0x000fe20007ffe0ff */
[----:B------:R0:W5:Y:S01]  /*ad10*/  LDG.E.CONSTANT R33, desc[UR6][R26.64] ;  /* 0x000000061a217981 */ /* 0x000162000c1e9900 */
[----:B------:R-:W-:-:S03]  /*ad20*/  SHF.R.S32.HI R37, RZ, 0x1f, R43 ;  /* 0x0000001fff257819 */ /* 0x000fc6000001142b */
[----:B------:R-:W5:Y:S01]  /*ad30*/  LDG.E.64 R28, desc[UR6][R12.64+0x38] ;  /* 0x000038060c1c7981 */ /* 0x000f62000c1e1b00 */
[----:B------:R-:W-:Y:S02]  /*ad40*/  IADD3.X R31, R27, UR14, RZ, P1, !PT ;  /* 0x0000000e1b1f7c10 */ /* 0x000fe40008ffe4ff */
[----:B0-----:R-:W-:-:S04]  /*ad50*/  IADD3 R26, P1, R30, UR15, RZ ;  /* 0x0000000f1e1a7c10 */ /* 0x001fc8000ff3e0ff */
[----:B------:R-:W-:Y:S01]  /*ad60*/  IADD3.X R27, R31, UR14, RZ, P1, !PT ;  /* 0x0000000e1f1b7c10 */ /* 0x000fe20008ffe4ff */
[----:B--2---:R-:W-:Y:S02]  /*ad70*/  IMAD R15, R15, R43, RZ ;  /* 0x0000002b0f0f7224 */ /* 0x004fe400078e02ff */
[----:B------:R-:W-:Y:S02]  /*ad80*/  IMAD.WIDE.U32 R8, R43, R14, R8 ;  /* 0x0000000e2b087225 */ /* 0x000fe400078e0008 */
[----:B------:R-:W2:Y:S02]  /*ad90*/  LDG.E.CONSTANT R43, desc[UR6][R26.64] ;  /* 0x000000061a2b7981 */ /* 0x000ea4000c1e9900 */
[----:B------:R-:W-:Y:S02]  /*ada0*/  IMAD R39, R14, R37, R15 ;  /* 0x000000250e277224 */ /* 0x000fe400078e020f */
[----:B------:R0:W2:Y:S04]  /*adb0*/  LDG.E.CONSTANT R37, desc[UR6][R30.64] ;  /* 0x000000061e257981 */ /* 0x0000a8000c1e9900 */
[----:B------:R-:W2:Y:S01]  /*adc0*/  LDG.E.64 R14, desc[UR6][R12.64+0x40] ;  /* 0x000040060c0e7981 */ /* 0x000ea2000c1e1b00 */
[----:B------:R-:W-:Y:S01]  /*add0*/  IMAD.IADD R9, R9, 0x1, R39 ;  /* 0x0000000109097824 */ /* 0x000fe200078e0227 */
[----:B---3--:R-:W-:Y:S01]  /*ade0*/  SHF.R.S32.HI R39, RZ, 0x1f, R47 ;  /* 0x0000001fff277819 */ /* 0x008fe2000001142f */
[----:B----4-:R-:W-:-:S02]  /*adf0*/  IMAD R19, R19, R47, RZ ;  /* 0x0000002f13137224 */ /* 0x010fc400078e02ff */
[----:B------:R-:W-:-:S04]  /*ae00*/  IMAD.WIDE.U32 R8, R47, R18, R8 ;  /* 0x000000122f087225 */ /* 0x000fc800078e0008 */
[----:B------:R-:W-:Y:S02]  /*ae10*/  IMAD R39, R18, R39, R19 ;  /* 0x0000002712277224 */ /* 0x000fe400078e0213 */
[----:B------:R-:W3:Y:S01]  /*ae20*/  LDG.E.64 R18, desc[UR6][R12.64+0x48] ;  /* 0x000048060c127981 */ /* 0x000ee2000c1e1b00 */
[----:B0-----:R-:W-:Y:S01]  /*ae30*/  IADD3 R30, P1, R26, UR15, RZ ;  /* 0x0000000f1a1e7c10 */ /* 0x001fe2000ff3e0ff */
[----:B------:R-:W-:Y:S01]  /*ae40*/  IMAD.IADD R9, R9, 0x1, R39 ;  /* 0x0000000109097824 */ /* 0x000fe200078e0227 */
[----:B-----5:R-:W-:Y:S01]  /*ae50*/  SHF.R.S32.HI R39, RZ, 0x1f, R45 ;  /* 0x0000001fff277819 */ /* 0x020fe2000001142d */
[----:B------:R-:W-:Y:S01]  /*ae60*/  IMAD R32, R41, R45, RZ ;  /* 0x0000002d29207224 */ /* 0x000fe200078e02ff */
[----:B------:R-:W-:-:S03]  /*ae70*/  IADD3.X R31, R27, UR14, RZ, P1, !PT ;  /* 0x0000000e1b1f7c10 */ /* 0x000fc60008ffe4ff */
[----:B------:R-:W-:Y:S02]  /*ae80*/  IMAD R41, R40, R39, R32 ;  /* 0x0000002728297224 */ /* 0x000fe400078e0220 */
[----:B------:R0:W4:Y:S04]  /*ae90*/  LDG.E.CONSTANT R47, desc[UR6][R30.64] ;  /* 0x000000061e2f7981 */ /* 0x000128000c1e9900 */
[----:B------:R-:W5:Y:S01]  /*aea0*/  LDG.E.64 R38, desc[UR6][R12.64+0x50] ;  /* 0x000050060c267981 */ /* 0x000f62000c1e1b00 */
[----:B------:R-:W-:Y:S01]  /*aeb0*/  IMAD.WIDE.U32 R8, R45, R40, R8 ;  /* 0x000000282d087225 */ /* 0x000fe200078e0008 */
[----:B------:R-:W-:-:S04]  /*aec0*/  SHF.R.S32.HI R27, RZ, 0x1f, R33 ;  /* 0x0000001fff1b7819 */ /* 0x000fc80000011421 */
[----:B------:R-:W-:Y:S01]  /*aed0*/  IADD3 R9, R9, R41, RZ ;  /* 0x0000002909097210 */ /* 0x000fe20007ffe0ff */
[----:B------:R-:W-:-:S04]  /*aee0*/  IMAD R26, R29, R33, RZ ;  /* 0x000000211d1a7224 */ /* 0x000fc800078e02ff */
[----:B------:R-:W-:Y:S01]  /*aef0*/  IMAD R41, R28, R27, R26 ;  /* 0x0000001b1c297224 */ /* 0x000fe200078e021a */
[----:B------:R-:W-:Y:S01]  /*af00*/  IADD3 R26, P1, R30, UR15, RZ ;  /* 0x0000000f1e1a7c10 */ /* 0x000fe2000ff3e0ff */
[----:B------:R-:W-:-:S03]  /*af10*/  IMAD.WIDE.U32 R28, R33, R28, R8 ;  /* 0x0000001c211c7225 */ /* 0x000fc600078e0008 */
[----:B------:R-:W-:Y:S01]  /*af20*/  IADD3.X R27, R31, UR14, RZ, P1, !PT ;  /* 0x0000000e1f1b7c10 */ /* 0x000fe20008ffe4ff */
[----:B------:R-:W-:-:S04]  /*af30*/  IMAD.IADD R29, R29, 0x1, R41 ;  /* 0x000000011d1d7824 */ /* 0x000fc800078e0229 */
[----:B------:R-:W5:Y:S01]  /*af40*/  LDG.E.CONSTANT R33, desc[UR6][R26.64] ;  /* 0x000000061a217981 */ /* 0x000f62000c1e9900 */
[----:B--2---:R-:W-:Y:S01]  /*af50*/  SHF.R.S32.HI R9, RZ, 0x1f, R37 ;  /* 0x0000001fff097819 */ /* 0x004fe20000011425 */
[----:B------:R-:W-:Y:S02]  /*af60*/  IMAD R8, R15, R37, RZ ;  /* 0x000000250f087224 */ /* 0x000fe400078e02ff */
[----:B------:R-:W-:-:S04]  /*af70*/  IMAD.WIDE.U32 R28, R37, R14, R28 ;  /* 0x0000000e251c7225 */ /* 0x000fc800078e001c */
[----:B0-----:R-:W-:Y:S01]  /*af80*/  IMAD R31, R14, R9, R8 ;  /* 0x000000090e1f7224 */ /* 0x001fe200078e0208 */
[----:B------:R-:W-:Y:S01]  /*af90*/  IADD3 R8, P1, R26, UR15, RZ ;  /* 0x0000000f1a087c10 */ /* 0x000fe2000ff3e0ff */
[----:B------:R-:W2:Y:S02]  /*afa0*/  LDG.E.64 R14, desc[UR6][R12.64+0x58] ;  /* 0x000058060c0e7981 */ /* 0x000ea4000c1e1b00 */
[----:B------:R-:W-:Y:S01]  /*afb0*/  IMAD.IADD R29, R29, 0x1, R31 ;  /* 0x000000011d1d7824 */ /* 0x000fe200078e021f */
[----:B------:R-:W-:Y:S01]  /*afc0*/  IADD3.X R9, R27, UR14, RZ, P1, !PT ;  /* 0x0000000e1b097c10 */ /* 0x000fe20008ffe4ff */
[----:B---3--:R-:W-:Y:S01]  /*afd0*/  IMAD R19, R19, R43, RZ ;  /* 0x0000002b13137224 */ /* 0x008fe200078e02ff */
[----:B------:R-:W-:Y:S01]  /*afe0*/  SHF.R.S32.HI R31, RZ, 0x1f, R43 ;  /* 0x0000001fff1f7819 */ /* 0x000fe2000001142b */
[----:B------:R-:W3:Y:S01]  /*aff0*/  LDG.E.64 R26, desc[UR6][R12.64+0x60] ;  /* 0x000060060c1a7981 */ /* 0x000ee2000c1e1b00 */
[----:B------:R-:W-:-:S03]  /*b000*/  IADD3 R30, P1, R8, UR15, RZ ;  /* 0x0000000f081e7c10 */ /* 0x000fc6000ff3e0ff */
[----:B------:R-:W3:Y:S01]  /*b010*/  LDG.E.CONSTANT R37, desc[UR6][R8.64] ;  /* 0x0000000608257981 */ /* 0x000ee2000c1e9900 */
[----:B------:R-:W-:Y:S01]  /*b020*/  IMAD R41, R18, R31, R19 ;  /* 0x0000001f12297224 */ /* 0x000fe200078e0213 */
[----:B------:R-:W-:Y:S01]  /*b030*/  IADD3.X R31, R9, UR14, RZ, P1, !PT ;  /* 0x0000000e091f7c10 */ /* 0x000fe20008ffe4ff */
[----:B------:R-:W-:Y:S01]  /*b040*/  IMAD.WIDE.U32 R18, R43, R18, R28 ;  /* 0x000000122b127225 */ /* 0x000fe200078e001c */
[----:B------:R-:W-:Y:S01]  /*b050*/  IADD3 R28, P1, R30, UR15, RZ ;  /* 0x0000000f1e1c7c10 */ /* 0x000fe2000ff3e0ff */
[----:B------:R-:W3:Y:S03]  /*b060*/  LDG.E.64 R42, desc[UR6][R12.64+0x70] ;  /* 0x000070060c2a7981 */ /* 0x000ee6000c1e1b00 */
[----:B------:R-:W-:Y:S02]  /*b070*/  IADD3 R19, R19, R41, RZ ;  /* 0x0000002913137210 */ /* 0x000fe40007ffe0ff */
[----:B------:R-:W3:Y:S01]  /*b080*/  LDG.E.CONSTANT R41, desc[UR6][R30.64] ;  /* 0x000000061e297981 */ /* 0x000ee2000c1e9900 */
[----:B----4-:R-:W-:Y:S01]  /*b090*/  SHF.R.S32.HI R45, RZ, 0x1f, R47 ;  /* 0x0000001fff2d7819 */ /* 0x010fe2000001142f */
[----:B-----5:R-:W-:-:S02]  /*b0a0*/  IMAD R32, R39, R47, RZ ;  /* 0x0000002f27207224 */ /* 0x020fc400078e02ff */
[----:B------:R-:W4:Y:S01]  /*b0b0*/  LDG.E.64 R8, desc[UR6][R12.64+0x68] ;  /* 0x000068060c087981 */ /* 0x000f22000c1e1b00 */
[----:B------:R-:W-:Y:S01]  /*b0c0*/  IADD3.X R29, R31, UR14, RZ, P1, !PT ;  /* 0x0000000e1f1d7c10 */ /* 0x000fe20008ffe4ff */
[----:B------:R-:W-:Y:S02]  /*b0d0*/  IMAD R45, R38, R45, R32 ;  /* 0x0000002d262d7224 */ /* 0x000fe400078e0220 */
[----:B------:R-:W-:Y:S01]  /*b0e0*/  IMAD.WIDE.U32 R38, R47, R38, R18 ;  /* 0x000000262f267225 */ /* 0x000fe200078e0012 */
[----:B------:R-:W-:Y:S01]  /*b0f0*/  IADD3 R18, P1, R28, UR15, RZ ;  /* 0x0000000f1c127c10 */ /* 0x000fe2000ff3e0ff */
[----:B------:R3:W5:Y:S03]  /*b100*/  LDG.E.CONSTANT R47, desc[UR6][R28.64] ;  /* 0x000000061c2f7981 */ /* 0x000766000c1e9900 */
[----:B------:R-:W-:Y:S01]  /*b110*/  IADD3.X R19, R29, UR14, RZ, P1, !PT ;  /* 0x0000000e1d137c10 */ /* 0x000fe20008ffe4ff */
[----:B------:R0:W5:Y:S04]  /*b120*/  LDG.E.64 R30, desc[UR6][R12.64+0x78] ;  /* 0x000078060c1e7981 */ /* 0x000168000c1e1b00 */
[----:B------:R-:W5:Y:S01]  /*b130*/  LDG.E.CONSTANT R49, desc[UR6][R18.64] ;  /* 0x0000000612317981 */ /* 0x000f62000c1e9900 */
[----:B------:R-:W-:Y:S01]  /*b140*/  IMAD.IADD R39, R39, 0x1, R45 ;  /* 0x0000000127277824 */ /* 0x000fe200078e022d */
[----:B------:R-:W-:-:S02]  /*b150*/  SHF.R.S32.HI R45, RZ, 0x1f, R33 ;  /* 0x0000001fff2d7819 */ /* 0x000fc40000011421 */
[----:B------:R-:W-:-:S04]  /*b160*/  IADD3 R34, P1, R34, -0x10, RZ ;  /* 0xfffffff022227810 */ /* 0x000fc80007f3e0ff */
[----:B------:R-:W-:Y:S02]  /*b170*/  IADD3.X R36, R36, -0x1, RZ, P1, !PT ;  /* 0xffffffff24247810 */ /* 0x000fe40000ffe4ff */
[----:B------:R-:W-:-:S04]  /*b180*/  ISETP.GT.U32.AND P1, PT, R34, 0xc, PT ;  /* 0x0000000c2200780c */ /* 0x000fc80003f24070 */
[----:B------:R-:W-:Y:S01]  /*b190*/  ISETP.GT.AND.EX P1, PT, R36, RZ, PT, P1 ;  /* 0x000000ff2400720c */ /* 0x000fe20003f24310 */
[----:B------:R-:W-:Y:S01]  /*b1a0*/  UIADD3 UR4, UP0, UR4, 0x10, URZ ;  /* 0x0000001004047890 */ /* 0x000fe2000ff1e03f */
[----:B------:R-:W-:-:S03]  /*b1b0*/  IADD3 R32, P3, R18, UR15, RZ ;  /* 0x0000000f12207c10 */ /* 0x000fc6000ff7e0ff */
[----:B------:R-:W-:Y:S01]  /*b1c0*/  UIADD3.X UR5, URZ, UR5, URZ, UP0, !UPT ;  /* 0x000000053f057290 */ /* 0x000fe200087fe43f */
[----:B--2---:R-:W-:-:S04]  /*b1d0*/  IMAD R15, R15, R33, RZ ;  /* 0x000000210f0f7224 */ /* 0x004fc800078e02ff */
[----:B------:R-:W-:Y:S02]  /*b1e0*/  IMAD R45, R14, R45, R15 ;  /* 0x0000002d0e2d7224 */ /* 0x000fe400078e020f */
[----:B------:R-:W-:Y:S01]  /*b1f0*/  IMAD.WIDE.U32 R14, R33, R14, R38 ;  /* 0x0000000e210e7225 */ /* 0x000fe200078e0026 */
[----:B---3--:R-:W-:-:S03]  /*b200*/  SHF.R.S32.HI R29, RZ, 0x1f, R37 ;  /* 0x0000001fff1d7819 */ /* 0x008fc60000011425 */
[----:B------:R-:W-:Y:S02]  /*b210*/  IMAD.IADD R15, R15, 0x1, R45 ;  /* 0x000000010f0f7824 */ /* 0x000fe400078e022d */
[----:B------:R-:W-:Y:S02]  /*b220*/  IMAD R27, R27, R37, RZ ;  /* 0x000000251b1b7224 */ /* 0x000fe400078e02ff */
[----:B0-----:R-:W-:-:S04]  /*b230*/  IMAD.WIDE.U32 R12, R37, R26, R14 ;  /* 0x0000001a250c7225 */ /* 0x001fc800078e000e */
[----:B------:R-:W-:Y:S01]  /*b240*/  IMAD R27, R26, R29, R27 ;  /* 0x0000001d1a1b7224 */ /* 0x000fe200078e021b */
[----:B------:R-:W-:-:S04]  /*b250*/  SHF.R.S32.HI R15, RZ, 0x1f, R41 ;  /* 0x0000001fff0f7819 */ /* 0x000fc80000011429 */
[----:B------:R-:W-:Y:S01]  /*b260*/  IADD3 R13, R13, R27, RZ ;  /* 0x0000001b0d0d7210 */ /* 0x000fe20007ffe0ff */
[----:B----4-:R-:W-:-:S04]  /*b270*/  IMAD R9, R9, R41, RZ ;  /* 0x0000002909097224 */ /* 0x010fc800078e02ff */
[----:B------:R-:W-:Y:S02]  /*b280*/  IMAD R15, R8, R15, R9 ;  /* 0x0000000f080f7224 */ /* 0x000fe400078e0209 */
[----:B------:R-:W-:Y:S01]  /*b290*/  IMAD.WIDE.U32 R8, R41, R8, R12 ;  /* 0x0000000829087225 */ /* 0x000fe200078e000c */
[----:B-----5:R-:W-:-:S03]  /*b2a0*/  SHF.R.S32.HI R13, RZ, 0x1f, R47 ;  /* 0x0000001fff0d7819 */ /* 0x020fc6000001142f */
[----:B------:R-:W-:Y:S02]  /*b2b0*/  IMAD.IADD R9, R9, 0x1, R15 ;  /* 0x0000000109097824 */ /* 0x000fe400078e020f */
[----:B------:R-:W-:Y:S02]  /*b2c0*/  IMAD R12, R43, R47, RZ ;  /* 0x0000002f2b0c7224 */ /* 0x000fe400078e02ff */
[----:B------:R-:W-:-:S04]  /*b2d0*/  IMAD.WIDE.U32 R8, R47, R42, R8 ;  /* 0x0000002a2f087225 */ /* 0x000fc800078e0008 */
[----:B------:R-:W-:Y:S02]  /*b2e0*/  IMAD R13, R42, R13, R12 ;  /* 0x0000000d2a0d7224 */ /* 0x000fe400078e020c */
[----:B------:R-:W-:Y:S02]  /*b2f0*/  IMAD R12, R31, R49, RZ ;  /* 0x000000311f0c7224 */ /* 0x000fe400078e02ff */
[----:B------:R-:W-:Y:S01]  /*b300*/  IMAD.IADD R9, R9, 0x1, R13 ;  /* 0x0000000109097824 */ /* 0x000fe200078e020d */
[----:B------:R-:W-:Y:S01]  /*b310*/  SHF.R.S32.HI R13, RZ, 0x1f, R49 ;  /* 0x0000001fff0d7819 */ /* 0x000fe20000011431 */
[----:B------:R-:W-:Y:S01]  /*b320*/  IMAD.WIDE.U32 R8, R49, R30, R8 ;  /* 0x0000001e31087225 */ /* 0x000fe200078e0008 */
[----:B------:R-:W-:-:S03]  /*b330*/  IADD3.X R33, R19, UR14, RZ, P3, !PT ;  /* 0x0000000e13217c10 */ /* 0x000fc60009ffe4ff */
[----:B------:R-:W-:-:S05]  /*b340*/  IMAD R13, R30, R13, R12 ;  /* 0x0000000d1e0d7224 */ /* 0x000fca00078e020c */
[----:B------:R-:W-:Y:S01]  /*b350*/  IADD3 R9, R9, R13, RZ ;  /* 0x0000000d09097210 */ /* 0x000fe20007ffe0ff */
[----:B------:R-:W-:Y:S06]  /*b360*/  @P1 BRA `(.L_x_2665) ;  /* 0xfffffff400941947 */ /* 0x000fec000383ffff */
.L_x_2664:
        /* <DEDUP_REMOVED lines=13> */
[----:B------:R0:W5:Y:S01]  /*b440*/  LDG.E.CONSTANT R39, desc[UR6][R30.64] ;  /* 0x000000061e277981 */ /* 0x000162000c1e9900 */
[----:B------:R-:W-:-:S03]  /*b450*/  IADD3 R40, P0, R30, UR15, RZ ;  /* 0x0000000f1e287c10 */ /* 0x000fc6000ff1e0ff */
[----:B------:R-:W4:Y:S01]  /*b460*/  LDG.E.64 R14, desc[UR6][R28.64+0x10] ;  /* 0x000010061c0e7981 */ /* 0x000f22000c1e1b00 */
[----:B------:R-:W-:-:S03]  /*b470*/  IADD3.X R41, R31, UR14, RZ, P0, !PT ;  /* 0x0000000e1f297c10 */ /* 0x000fc600087fe4ff */
[----:B------:R-:W4:Y:S04]  /*b480*/  LDG.E.64 R46, desc[UR6][R28.64+0x38] ;  /* 0x000038061c2e7981 */ /* 0x000f28000c1e1b00 */
[----:B------:R5:W4:Y:S01]  /*b490*/  LDG.E.CONSTANT R37, desc[UR6][R40.64] ;  /* 0x0000000628257981 */ /* 0x000b22000c1e9900 */
[----:B------:R-:W-:-:S04]  /*b4a0*/  IADD3 R12, P0, R40, UR15, RZ ;  /* 0x0000000f280c7c10 */ /* 0x000fc8000ff1e0ff */
[----:B------:R-:W-:Y:S02]  /*b4b0*/  IADD3.X R13, R41, UR14, RZ, P0, !PT ;  /* 0x0000000e290d7c10 */ /* 0x000fe400087fe4ff */
[----:B0-----:R-:W-:-:S03]  /*b4c0*/  IADD3 R30, P0, R12, UR15, RZ ;  /* 0x0000000f0c1e7c10 */ /* 0x001fc6000ff1e0ff */
[----:B------:R4:W4:Y:S01]  /*b4d0*/  LDG.E.CONSTANT R33, desc[UR6][R12.64] ;  /* 0x000000060c217981 */ /* 0x000922000c1e9900 */
[----:B------:R-:W-:Y:S02]  /*b4e0*/  IADD3.X R31, R13, UR14, RZ, P0, !PT ;  /* 0x0000000e0d1f7c10 */ /* 0x000fe400087fe4ff */
[----:B------:R-:W-:Y:S02]  /*b4f0*/  IADD3 R38, P0, R30, UR15, RZ ;  /* 0x0000000f1e267c10 */ /* 0x000fe4000ff1e0ff */
[----:B--2---:R-:W-:Y:S01]  /*b500*/  SHF.R.S32.HI R45, RZ, 0x1f, R43 ;  /* 0x0000001fff2d7819 */ /* 0x004fe2000001142b */
[----:B---3--:R-:W-:Y:S02]  /*b510*/  IMAD R27, R27, R43, RZ ;  /* 0x0000002b1b1b7224 */ /* 0x008fe400078e02ff */
[----:B------:R-:W-:-:S04]  /*b520*/  IMAD.WIDE.U32 R8, R43, R26, R8 ;  /* 0x0000001a2b087225 */ /* 0x000fc800078e0008 */
[----:B------:R-:W-:Y:S02]  /*b530*/  IMAD R45, R26, R45, R27 ;  /* 0x0000002d1a2d7224 */ /* 0x000fe400078e021b */
[----:B------:R-:W2:Y:S01]  /*b540*/  LDG.E.64 R26, desc[UR6][R28.64+0x18] ;  /* 0x000018061c1a7981 */ /* 0x000ea2000c1e1b00 */
[----:B-----5:R-:W-:Y:S01]  /*b550*/  SHF.R.S32.HI R41, RZ, 0x1f, R39 ;  /* 0x0000001fff297819 */ /* 0x020fe20000011427 */
[----:B----4-:R-:W-:Y:S01]  /*b560*/  IMAD R12, R19, R39, RZ ;  /* 0x00000027130c7224 */ /* 0x010fe200078e02ff */
[----:B------:R-:W-:Y:S01]  /*b570*/  IADD3 R9, R9, R45, RZ ;  /* 0x0000002d09097210 */ /* 0x000fe20007ffe0ff */
[----:B------:R0:W3:Y:S02]  /*b580*/  LDG.E.CONSTANT R19, desc[UR6][R30.64] ;  /* 0x000000061e137981 */ /* 0x0000e4000c1e9900 */
[----:B------:R-:W-:Y:S02]  /*b590*/  IMAD R41, R18, R41, R12 ;  /* 0x0000002912297224 */ /* 0x000fe400078e020c */
[----:B------:R-:W4:Y:S01]  /*b5a0*/  LDG.E.64 R12, desc[UR6][R28.64+0x20] ;  /* 0x000020061c0c7981 */ /* 0x000f22000c1e1b00 */
[----:B------:R-:W-:Y:S01]  /*b5b0*/  IMAD.WIDE.U32 R8, R39, R18, R8 ;  /* 0x0000001227087225 */ /* 0x000fe200078e0008 */
[----:B------:R-:W-:-:S03]  /*b5c0*/  IADD3.X R39, R31, UR14, RZ, P0, !PT ;  /* 0x0000000e1f277c10 */ /* 0x000fc600087fe4ff */
[----:B------:R-:W-:Y:S01]  /*b5d0*/  IMAD.IADD R9, R9, 0x1, R41 ;  /* 0x0000000109097824 */ /* 0x000fe200078e0229 */
[----:B0-----:R-:W-:Y:S01]  /*b5e0*/  IADD3 R30, P0, R38, UR15, RZ ;  /* 0x0000000f261e7c10 */ /* 0x001fe2000ff1e0ff */
[----:B------:R-:W5:Y:S04]  /*b5f0*/  LDG.E.CONSTANT R43, desc[UR6][R38.64] ;  /* 0x00000006262b7981 */ /* 0x000f68000c1e9900 */
[----:B------:R-:W5:Y:S01]  /*b600*/  LDG.E.64 R40, desc[UR6][R28.64+0x28] ;  /* 0x000028061c287981 */ /* 0x000f62000c1e1b00 */
[----:B------:R-:W-:Y:S01]  /*b610*/  SHF.R.S32.HI R45, RZ, 0x1f, R37 ;  /* 0x0000001fff2d7819 */ /* 0x000fe20000011425 */
[----:B------:R-:W-:Y:S01]  /*b620*/  IMAD R15, R15, R37, RZ ;  /* 0x000000250f0f7224 */ /* 0x000fe200078e02ff */
[----:B------:R-:W-:Y:S01]  /*b630*/  IADD3.X R31, R39, UR14, RZ, P0, !PT ;  /* 0x0000000e271f7c10 */ /* 0x000fe200087fe4ff */
[----:B------:R-:W-:Y:S01]  /*b640*/  IMAD.WIDE.U32 R8, R37, R14, R8 ;  /* 0x0000000e25087225 */ /* 0x000fe200078e0008 */
[----:B------:R-:W5:Y:S03]  /*b650*/  LDG.E.64 R38, desc[UR6][R28.64+0x30] ;  /* 0x000030061c267981 */ /* 0x000f66000c1e1b00 */
[----:B------:R-:W-:Y:S01]  /*b660*/  IMAD R45, R14, R45, R15 ;  /* 0x0000002d0e2d7224 */ /* 0x000fe200078e020f */
[----:B------:R-:W-:Y:S01]  /*b670*/  IADD3 R14, P0, R30, UR15, RZ ;  /* 0x0000000f1e0e7c10 */ /* 0x000fe2000ff1e0ff */
[----:B------:R-:W5:Y:S03]  /*b680*/  LDG.E.CONSTANT R37, desc[UR6][R30.64] ;  /* 0x000000061e257981 */ /* 0x000f66000c1e9900 */
[----:B------:R-:W-:-:S05]  /*b690*/  IADD3.X R15, R31, UR14, RZ, P0, !PT ;  /* 0x0000000e1f0f7c10 */ /* 0x000fca00087fe4ff */
[----:B------:R-:W5:Y:S01]  /*b6a0*/  LDG.E.CONSTANT R49, desc[UR6][R14.64] ;  /* 0x000000060e317981 */ /* 0x000f62000c1e9900 */
[----:B------:R-:W-:Y:S01]  /*b6b0*/  IMAD.IADD R9, R9, 0x1, R45 ;  /* 0x0000000109097824 */ /* 0x000fe200078e022d */
[----:B------:R-:W-:Y:S02]  /*b6c0*/  SHF.R.S32.HI R45, RZ, 0x1f, R33 ;  /* 0x0000001fff2d7819 */ /* 0x000fe40000011421 */
[----:B------:R-:W-:Y:S02]  /*b6d0*/  IADD3 R34, P3, R34, -0x8, RZ ;  /* 0xfffffff822227810 */ /* 0x000fe40007f7e0ff */
[----:B------:R-:W-:Y:S01]  /*b6e0*/  IADD3 R32, P1, R14, UR15, RZ ;  /* 0x0000000f0e207c10 */ /* 0x000fe2000ff3e0ff */
[----:B------:R-:W-:Y:S01]  /*b6f0*/  UIADD3 UR4, UP0, UR4, 0x8, URZ ;  /* 0x0000000804047890 */ /* 0x000fe2000ff1e03f */
[----:B------:R-:W-:Y:S02]  /*b700*/  PLOP3.LUT P0, PT, PT, PT, PT, 0x8, 0x0 ;  /* 0x000000000000781c */ /* 0x000fe40003f0e170 */
[----:B------:R-:W-:Y:S01]  /*b710*/  IADD3.X R36, R36, -0x1, RZ, P3, !PT ;  /* 0xffffffff24247810 */ /* 0x000fe20001ffe4ff */
[----:B------:R-:W-:Y:S01]  /*b720*/  UIADD3.X UR5, URZ, UR5, URZ, UP0, !UPT ;  /* 0x000000053f057290 */ /* 0x000fe200087fe43f */
[----:B--2---:R-:W-:-:S02]  /*b730*/  IMAD R18, R27, R33, RZ ;  /* 0x000000211b127224 */ /* 0x004fc400078e02ff */
[----:B------:R-:W-:-:S04]  /*b740*/  IMAD.WIDE.U32 R8, R33, R26, R8 ;  /* 0x0000001a21087225 */ /* 0x000fc800078e0008 */
[----:B------:R-:W-:Y:S01]  /*b750*/  IMAD R45, R26, R45, R18 ;  /* 0x0000002d1a2d7224 */ /* 0x000fe200078e0212 */
[----:B---3--:R-:W-:Y:S01]  /*b760*/  SHF.R.S32.HI R27, RZ, 0x1f, R19 ;  /* 0x0000001fff1b7819 */ /* 0x008fe20000011413 */
[----:B----4-:R-:W-:-:S03]  /*b770*/  IMAD R13, R13, R19, RZ ;  /* 0x000000130d0d7224 */ /* 0x010fc600078e02ff */
[----:B------:R-:W-:Y:S01]  /*b780*/  IADD3 R9, R9, R45, RZ ;  /* 0x0000002d09097210 */ /* 0x000fe20007ffe0ff */
[----:B------:R-:W-:Y:S02]  /*b790*/  IMAD R13, R12, R27, R13 ;  /* 0x0000001b0c0d7224 */ /* 0x000fe400078e020d */
[----:B------:R-:W-:-:S04]  /*b7a0*/  IMAD.WIDE.U32 R8, R19, R12, R8 ;  /* 0x0000000c13087225 */ /* 0x000fc800078e0008 */
[----:B------:R-:W-:Y:S01]  /*b7b0*/  IMAD.IADD R9, R9, 0x1, R13 ;  /* 0x0000000109097824 */ /* 0x000fe200078e020d */
[----:B-----5:R-:W-:Y:S01]  /*b7c0*/  SHF.R.S32.HI R13, RZ, 0x1f, R43 ;  /* 0x0000001fff0d7819 */ /* 0x020fe2000001142b */
[----:B------:R-:W-:Y:S02]  /*b7d0*/  IMAD R12, R41, R43, RZ ;  /* 0x0000002b290c7224 */ /* 0x000fe400078e02ff */
[----:B------:R-:W-:-:S04]  /*b7e0*/  IMAD.WIDE.U32 R8, R43, R40, R8 ;  /* 0x000000282b087225 */ /* 0x000fc800078e0008 */
[----:B------:R-:W-:Y:S02]  /*b7f0*/  IMAD R13, R40, R13, R12 ;  /* 0x0000000d280d7224 */ /* 0x000fe400078e020c */
[----:B------:R-:W-:Y:S02]  /*b800*/  IMAD R12, R39, R37, RZ ;  /* 0x00000025270c7224 */ /* 0x000fe400078e02ff */
[----:B------:R-:W-:Y:S01]  /*b810*/  IMAD.IADD R9, R9, 0x1, R13 ;  /* 0x0000000109097824 */ /* 0x000fe200078e020d */
[----:B------:R-:W-:Y:S01]  /*b820*/  SHF.R.S32.HI R13, RZ, 0x1f, R37 ;  /* 0x0000001fff0d7819 */ /* 0x000fe20000011425 */
[----:B------:R-:W-:-:S04]  /*b830*/  IMAD.WIDE.U32 R8, R37, R38, R8 ;  /* 0x0000002625087225 */ /* 0x000fc800078e0008 */
[----:B------:R-:W-:Y:S01]  /*b840*/  IMAD R19, R38, R13, R12 ;  /* 0x0000000d26137224 */ /* 0x000fe200078e020c */
[----:B------:R-:W-:Y:S01]  /*b850*/  SHF.R.S32.HI R13, RZ, 0x1f, R49 ;  /* 0x0000001fff0d7819 */ /* 0x000fe20000011431 */
[----:B------:R-:W-:-:S03]  /*b860*/  IMAD R12, R47, R49, RZ ;  /* 0x000000312f0c7224 */ /* 0x000fc600078e02ff */
[----:B------:R-:W-:Y:S01]  /*b870*/  IADD3 R9, R9, R19, RZ ;  /* 0x0000001309097210 */ /* 0x000fe20007ffe0ff */
[----:B------:R-:W-:Y:S02]  /*b880*/  IMAD R13, R46, R13, R12 ;  /* 0x0000000d2e0d7224 */ /* 0x000fe400078e020c */
[----:B------:R-:W-:Y:S01]  /*b890*/  IMAD.WIDE.U32 R8, R49, R46, R8 ;  /* 0x0000002e31087225 */ /* 0x000fe200078e0008 */
[----:B------:R-:W-:-:S03]  /*b8a0*/  IADD3.X R33, R15, UR14, RZ, P1, !PT ;  /* 0x0000000e0f217c10 */ /* 0x000fc60008ffe4ff */
[----:B------:R-:W-:-:S07]  /*b8b0*/  IMAD.IADD R9, R9, 0x1, R13 ;  /* 0x0000000109097824 */ /* 0x000fce00078e020d */
.L_x_2666:
[----:B------:R-:W-:-:S04]  /*b8c0*/  ISETP.NE.U32.AND P1, PT, R34, RZ, PT ;  /* 0x000000ff2200720c */ /* 0x000fc80003f25070 */
[----:B------:R-:W-:-:S13]  /*b8d0*/  ISETP.NE.OR.EX P0, PT, R36, RZ, P0, P1 ;  /* 0x000000ff2400720c */ /* 0x000fda0000705710 */
[----:B------:R-:W-:Y:S05]  /*b8e0*/  @!P0 BRA `(.L_x_2662) ;  /* 0x0000000000bc8947 */ /* 0x000fea0003800000 */
.L_x_2663:
        /* <DEDUP_REMOVED lines=33> */
[----:B0-----:R-:W-:-:S03]  /*bb00*/  SHF.R.S32.HI R14, RZ, 0x1f, R41 ;  /* 0x0000001fff0e7819 */ /* 0x001fc60000011429 */
        /* <DEDUP_REMOVED lines=8> */
[----:B------:R-:W-:Y:S01]  /*bb90*/  IMAD.WIDE.U32 R8, R32, R43, R8 ;  /* 0x0000002b20087225 */ /* 0x000fe200078e0008 */
[----:B------:R-:W-:-:S04]  /*bba0*/  IADD3 R32, P1, R12, UR15, RZ ;  /* 0x0000000f0c207c10 */ /* 0x000fc8000ff3e0ff */
[----:B------:R-:W-:Y:S01]  /*bbb0*/  IADD3.X R33, R13, UR14, RZ, P1, !PT ;  /* 0x0000000e0d217c10 */ /* 0x000fe20008ffe4ff */
[----:B------:R-:W-:Y:S01]  /*bbc0*/  IMAD.IADD R9, R9, 0x1, R15 ;  /* 0x0000000109097824 */ /* 0x000fe200078e020f */
[----:B------:R-:W-:Y:S07]  /*bbd0*/  @P0 BRA `(.L_x_2663) ;  /* 0xfffffffc00440947 */ /* 0x000fee000383ffff */
.L_x_2662:
[----:B------:R-:W-:Y:S05]  /*bbe0*/  @!P2 BRA `(.L_x_2619) ;  /* 0x0000000000cca947 */ /* 0x000fea0003800000 */
[----:B------:R-:W-:Y:S01]  /*bbf0*/  ULDC.64 UR12, c[0x0][0x220] ;  /* 0x00008800000c7ab9 */ /* 0x000fe20000000a00 */
[----:B------:R-:W-:Y:S01]  /*bc00*/  MOV R15, UR4 ;  /* 0x00000004000f7c02 */ /* 0x000fe20008000f00 */
[----:B------:R-:W-:Y:S01]  /*bc10*/  IMAD R11, R11, UR12, RZ ;  /* 0x0000000c0b0b7c24 */ /* 0x000fe2000f8e02ff */
[----:B------:R-:W-:Y:S01]  /*bc20*/  ULDC.64 UR14, c[0x0][0x230] ;  /* 0x00008c00000e7ab9 */ /* 0x000fe20000000a00 */
[C---:B------:R-:W-:Y:S01]  /*bc30*/  IMAD.WIDE.U32 R12, R10.reuse, UR12, RZ ;  /* 0x0000000c0a0c7c25 */ /* 0x040fe2000f8e00ff */
[----:B------:R-:W-:Y:S02]  /*bc40*/  UIMAD UR12, UR5, UR10, URZ ;  /* 0x0000000a050c72a4 */ /* 0x000fe4000f8e023f */
[----:B------:R-:W-:Y:S01]  /*bc50*/  ULEA UR9, UP0, UR4, UR14, 0x3 ;  /* 0x0000000e04097291 */ /* 0x000fe2000f80183f */
[----:B------:R-:W-:Y:S01]  /*bc60*/  IMAD R11, R10, UR13, R11 ;  /* 0x0000000d0a0b7c24 */ /* 0x000fe2000f8e020b */
[----:B------:R-:W-:Y:S02]  /*bc70*/  UIMAD UR12, UR4, UR11, UR12 ;  /* 0x0000000b040c72a4 */ /* 0x000fe4000f8e020c */
[----:B------:R-:W-:Y:S01]  /*bc80*/  ULEA.HI.X UR4, UR4, UR15, UR5, 0x3, UP0 ;  /* 0x0000000f04047291 */ /* 0x000fe200080f1c05 */
[----:B------:R-:W-:-:S02]  /*bc90*/  IMAD.IADD R13, R13, 0x1, R11 ;  /* 0x000000010d0d7824 */ /* 0x000fc400078e020b */
[----:B------:R-:W-:Y:S01]  /*bca0*/  ULDC.64 UR14, c[0x0][0x218] ;  /* 0x00008600000e7ab9 */ /* 0x000fe20000000a00 */
[----:B------:R-:W-:Y:S02]  /*bcb0*/  IMAD.U32 R10, RZ, RZ, UR9 ;  /* 0x00000009ff0a7e24 */ /* 0x000fe4000f8e00ff */
[----:B------:R-:W-:Y:S01]  /*bcc0*/  IMAD.WIDE.U32 R14, R15, UR10, R12 ;  /* 0x0000000a0f0e7c25 */ /* 0x000fe2000f8e000c */
[----:B------:R-:W-:-:S03]  /*bcd0*/  MOV R11, UR4 ;  /* 0x00000004000b7c02 */ /* 0x000fc60008000f00 */
        /* <DEDUP_REMOVED lines=25> */
[----:B---3--:R-:W-:Y:S01]  /*be70*/  SHF.R.S32.HI R29, RZ, 0x1f, R25 ;  /* 0x0000001fff1d7819 */ /* 0x008fe20000011419 */
[----:B--2---:R-:W-:Y:S02]  /*be80*/  IMAD R13, R13, R25, RZ ;  /* 0x000000190d0d7224 */ /* 0x004fe400078e02ff */
[----:B------:R-:W-:-:S04]  /*be90*/  IMAD.WIDE.U32 R8, R25, R12, R8 ;  /* 0x0000000c19087225 */ /* 0x000fc800078e0008 */
[----:B------:R-:W-:-:S04]  /*bea0*/  IMAD R13, R12, R29, R13 ;  /* 0x0000001d0c0d7224 */ /* 0x000fc800078e020d */
[----:B------:R-:W-:Y:S01]  /*beb0*/  IMAD.IADD R9, R9, 0x1, R13 ;  /* 0x0000000109097824 */ /* 0x000fe200078e020d */
[----:B-----5:R-:W-:Y:S01]  /*bec0*/  @P0 SHF.R.S32.HI R13, RZ, 0x1f, R27 ;  /* 0x0000001fff0d0819 */ /* 0x020fe2000001141b */
[----:B----4-:R-:W-:-:S04]  /*bed0*/  @P0 IMAD R12, R15, R27, RZ ;  /* 0x0000001b0f0c0224 */ /* 0x010fc800078e02ff */
[----:B------:R-:W-:Y:S02]  /*bee0*/  @P0 IMAD R13, R14, R13, R12 ;  /* 0x0000000d0e0d0224 */ /* 0x000fe400078e020c */
[----:B------:R-:W-:-:S04]  /*bef0*/  @P0 IMAD.WIDE.U32 R14, R27, R14, R8 ;  /* 0x0000000e1b0e0225 */ /* 0x000fc800078e0008 */
[----:B------:R-:W-:Y:S01]  /*bf00*/  @P0 IMAD.MOV.U32 R8, RZ, RZ, R14 ;  /* 0x000000ffff080224 */ /* 0x000fe200078e000e */
[----:B------:R-:W-:-:S07]  /*bf10*/  @P0 IADD3 R9, R15, R13, RZ ;  /* 0x0000000d0f090210 */ /* 0x000fce0007ffe0ff */
.L_x_2619:
[----:B------:R-:W-:Y:S01]  /*bf20*/  ULDC.64 UR4, c[0x0][0x248] ;  /* 0x0000920000047ab9 */ /* 0x000fe20000000a00 */
[----:B------:R-:W-:Y:S01]  /*bf30*/  IMAD.MOV.U32 R14, RZ, RZ, R24 ;  /* 0x000000ffff0e7224 */ /* 0x000fe200078e0018 */
[----:B------:R-:W-:Y:S01]  /*bf40*/  UIMAD.WIDE.U32 UR4, UR8, 0x8, UR4 ;  /* 0x00000008080478a5 */ /* 0x000fe2000f8e0004 */
[----:B------:R-:W-:Y:S01]  /*bf50*/  IMAD.MOV.U32 R15, RZ, RZ, R35 ;  /* 0x000000ffff0f7224 */ /* 0x000fe200078e0023 */
[----:B------:R-:W-:Y:S01]  /*bf60*/  MOV R18, R16 ;  /* 0x0000001000127202 */ /* 0x000fe20000000f00 */
[----:B------:R-:W-:Y:S02]  /*bf70*/  IMAD.MOV.U32 R12, RZ, RZ, R2 ;  /* 0x000000ffff0c7224 */ /* 0x000fe400078e0002 */
[----:B------:R-:W-:Y:S01]  /*bf80*/  IMAD.MOV.U32 R13, RZ, RZ, R5 ;  /* 0x000000ffff0d7224 */ /* 0x000fe200078e0005 */
[----:B------:R-:W-:Y:S01]  /*bf90*/  MOV R11, UR5 ;  /* 0x00000005000b7c02 */ /* 0x000fe20008000f00 */
[----:B------:R-:W-:Y:S02]  /*bfa0*/  IMAD.U32 R10, RZ, RZ, UR4 ;  /* 0x00000004ff0a7e24 */ /* 0x000fe4000f8e00ff */
[----:B------:R-:W-:Y:S01]  /*bfb0*/  IMAD.MOV.U32 R19, RZ, RZ, R17 ;  /* 0x000000ffff137224 */ /* 0x000fe200078e0011 */
[----:B------:R-:W-:Y:S01]  /*bfc0*/  MOV R17, R3 ;  /* 0x0000000300117202 */ /* 0x000fe20000000f00 */
[----:B------:R-:W-:-:S04]  /*bfd0*/  IMAD.WIDE R10, R4, 0x10, R10 ;  /* 0x00000010040a7825 */ /* 0x000fc800078e020a */
[----:B------:R-:W-:Y:S01]  /*bfe0*/  IMAD.MOV.U32 R16, RZ, RZ, R0 ;  /* 0x000000ffff107224 */ /* 0x000fe200078e0000 */
[----:B------:R0:W-:Y:S04]  /*bff0*/  STG.E.128 desc[UR6][R10.64+0x1000], R12 ;  /* 0x0010000c0a007986 */ /* 0x0001e8000c101d06 */
[----:B------:R-:W-:Y:S04]  /*c000*/  STG.E.128 desc[UR6][R10.64], R20 ;  /* 0x000000140a007986 */ /* 0x000fe8000c101d06 */
[----:B------:R-:W-:Y:S01]  /*c010*/  STG.E.128 desc[UR6][R10.64+0x800], R16 ;  /* 0x000800100a007986 */ /* 0x000fe2000c101d06 */
[----:B0-----:R-:W-:Y:S01]  /*c020*/  MOV R14, R8 ;  /* 0x00000008000e7202 */ /* 0x001fe20000000f00 */
[----:B------:R-:W-:Y:S01]  /*c030*/  IMAD.MOV.U32 R15, RZ, RZ, R9 ;  /* 0x000000ffff0f7224 */ /* 0x000fe200078e0009 */
[----:B------:R-:W-:Y:S01]  /*c040*/  MOV R13, R7 ;  /* 0x00000007000d7202 */ /* 0x000fe20000000f00 */
[----:B------:R-:W-:-:S05]  /*c050*/  IMAD.MOV.U32 R12, RZ, RZ, R6 ;  /* 0x000000ffff0c7224 */ /* 0x000fca00078e0006 */
[----:B------:R-:W-:Y:S01]  /*c060*/  STG.E.128 desc[UR6][R10.64+0x1800], R12 ;  /* 0x0018000c0a007986 */ /* 0x000fe2000c101d06 */
[----:B------:R-:W-:Y:S05]  /*c070*/  EXIT ;  /* 0x000000000000794d */ /* 0x000fea0003800000 */
.L_x_2618:
[----:B------:R-:W0:Y:S01]  /*c080*/  S2R R0, SR_TID.X ;  /* 0x0000000000007919 */ /* 0x000e220000002100 */
[----:B------:R-:W-:Y:S02]  /*c090*/  CS2R R24, SRZ ;  /* 0x0000000000187805 */ /* 0x000fe4000001ff00 */
[----:B------:R-:W-:Y:S01]  /*c0a0*/  CS2R R40, SRZ ;  /* 0x0000000000287805 */ /* 0x000fe2000001ff00 */
[----:B------:R-:W-:Y:S01]  /*c0b0*/  ULDC.64 UR16, c[0x0][0x228] ;  /* 0x00008a0000107ab9 */ /* 0x000fe20000000a00 */
[----:B0-----:R-:W-:-:S13]  /*c0c0*/  ISETP.GE.AND P1, PT, R0, UR4, PT ;  /* 0x0000000400007c0c */ /* 0x001fda000bf26270 */
[C---:B------:R-:W-:Y:S02]  /*c0d0*/  @!P1 VIADD R23, R0.reuse, UR8 ;  /* 0x0000000800179c36 */ /* 0x040fe40008000000 */
[----:B------:R-:W-:-:S05]  /*c0e0*/  @!P1 VIADD R0, R0, 0x80 ;  /* 0x0000008000009836 */ /* 0x000fca0000000000 */
[----:B------:R-:W-:-:S13]  /*c0f0*/  ISETP.GE.AND P6, PT, R0, UR4, PT ;  /* 0x0000000400007c0c */ /* 0x000fda000bfc6270 */
[C---:B------:R-:W-:Y:S01]  /*c100*/  @!P6 IADD3 R7, R0.reuse, UR8, RZ ;  /* 0x000000080007ec10 */ /* 0x040fe2000fffe0ff */
[----:B------:R-:W-:Y:S01]  /*c110*/  @!P6 VIADD R0, R0, 0x80 ;  /* 0x000000800000e836 */ /* 0x000fe20000000000 */
[----:B------:R-:W0:Y:S04]  /*c120*/  @!P6 LDC.64 R2, c[0x0][0x250] ;  /* 0x00009400ff02eb82 */ /* 0x000e280000000a00 */
        /* <DEDUP_REMOVED lines=9> */
[----:B------:R-:W2:Y:S01]  /*c1c0*/  @!P4 LDC.64 R12, c[0x0][0x250] ;  /* 0x00009400ff0ccb82 */ /* 0x000ea20000000a00 */
[----:B------:R-:W-:-:S05]  /*c1d0*/  @!P4 VIADD R0, R0, 0x80 ;  /* 0x000000800000c836 */ /* 0x000fca0000000000 */
[----:B------:R-:W-:-:S13]  /*c1e0*/  ISETP.GE.AND P3, PT, R0, UR4, PT ;  /* 0x0000000400007c0c */ /* 0x000fda000bf66270 */
[C---:B------:R-:W-:Y:S01]  /*c1f0*/  @!P3 IADD3 R29, R0.reuse, UR8, RZ ;  /* 0x00000008001dbc10 */ /* 0x040fe2000fffe0ff */
[----:B------:R-:W-:Y:S01]  /*c200*/  @!P3 VIADD R0, R0, 0x80 ;  /* 0x000000800000b836 */ /* 0x000fe20000000000 */
[----:B------:R-:W3:Y:S04]  /*c210*/  @!P3 LDC.64 R14, c[0x0][0x250] ;  /* 0x00009400ff0ebb82 */ /* 0x000ee80000000a00 */
[----:B------:R-:W-:-:S13]  /*c220*/  ISETP.GE.AND P2, PT, R0, UR4, PT ;  /* 0x0000000400007c0c */ /* 0x000fda000bf46270 */
[C---:B------:R-:W-:Y:S01]  /*c230*/  @!P2 VIADD R31, R0.reuse, UR8 ;  /* 0x00000008001fac36 */ /* 0x040fe20008000000 */
[----:B------:R-:W-:Y:S01]  /*c240*/  @!P2 IADD3 R0, R0, 0x80, RZ ;  /* 0x000000800000a810 */ /* 0x000fe20007ffe0ff */
[----:B------:R-:W4:Y:S03]  /*c250*/  @!P2 LDC.64 R16, c[0x0][0x250] ;  /* 0x00009400ff10ab82 */ /* 0x000f260000000a00 */
[----:B------:R-:W-:-:S13]  /*c260*/  ISETP.GE.AND P0, PT, R0, UR4, PT ;  /* 0x0000000400007c0c */ /* 0x000fda000bf06270 */
[----:B------:R-:W1:Y:S01]  /*c270*/  @!P0 LDC.64 R18, c[0x0][0x250] ;  /* 0x00009400ff128b82 */ /* 0x000e620000000a00 */
[----:B------:R-:W-:Y:S02]  /*c280*/  @!P0 VIADD R35, R0, UR8 ;  /* 0x0000000800238c36 */ /* 0x000fe40008000000 */
[----:B--2---:R-:W-:-:S04]  /*c290*/  @!P4 IMAD.WIDE.U32 R26, R27, 0x8, R12 ;  /* 0x000000081b1ac825 */ /* 0x004fc800078e000c */
[----:B---3--:R-:W-:Y:S01]  /*c2a0*/  @!P3 IMAD.WIDE.U32 R28, R29, 0x8, R14 ;  /* 0x000000081d1cb825 */ /* 0x008fe200078e000e */
[----:B------:R-:W5:Y:S03]  /*c2b0*/  @!P4 LDG.E.64 R24, desc[UR6][R26.64] ;  /* 0x000000061a18c981 */ /* 0x000f66000c1e1b00 */
[----:B----4-:R-:W-:Y:S01]  /*c2c0*/  @!P2 IMAD.WIDE.U32 R30, R31, 0x8, R16 ;  /* 0x000000081f1ea825 */ /* 0x010fe200078e0010 */
[----:B------:R-:W-:-:S03]  /*c2d0*/  CS2R R16, SRZ ;  /* 0x0000000000107805 */ /* 0x000fc6000001ff00 */
[----:B------:R-:W-:-:S03]  /*c2e0*/  @!P0 VIADD R0, R0, 0x80 ;  /* 0x0000008000008836 */ /* 0x000fc60000000000 */
[----:B------:R-:W5:Y:S01]  /*c2f0*/  @!P2 LDG.E.64 R16, desc[UR6][R30.64] ;  /* 0x000000061e10a981 */ /* 0x000f62000c1e1b00 */
[----:B-1----:R-:W-:Y:S01]  /*c300*/  @!P0 IMAD.WIDE.U32 R34, R35, 0x8, R18 ;  /* 0x0000000823228825 */ /* 0x002fe200078e0012 */
[----:B------:R-:W-:-:S06]  /*c310*/  CS2R R18, SRZ ;  /* 0x0000000000127805 */ /* 0x000fcc000001ff00 */
[----:B------:R-:W5:Y:S01]  /*c320*/  @!P3 LDG.E.64 R18, desc[UR6][R28.64] ;  /* 0x000000061c12b981 */ /* 0x000f62000c1e1b00 */
[----:B------:R-:W-:Y:S01]  /*c330*/  ISETP.GE.AND P6, PT, R0, UR4, PT ;  /* 0x0000000400007c0c */ /* 0x000fe2000bfc6270 */
[----:B------:R-:W-:Y:S01]  /*c340*/  UISETP.GE.U32.AND UP0, UPT, UR16, 0x1, UPT ;  /* 0x000000011000788c */ /* 0x000fe2000bf06070 */
[----:B------:R-:W-:-:S11]  /*c350*/  CS2R R12, SRZ ;  /* 0x00000000000c7805 */ /* 0x000fd6000001ff00 */
[----:B------:R-:W1:Y:S01]  /*c360*/  @!P6 LDC.64 R4, c[0x0][0x250] ;  /* 0x00009400ff04eb82 */ /* 0x000e620000000a00 */
[----:B------:R-:W-:Y:S01]  /*c370*/  UISETP.GE.AND.EX UP0, UPT, UR17, URZ, UPT, UP0 ;  /* 0x0000003f1100728c */ /* 0x000fe2000bf06300 */
[----:B------:R2:W5:Y:S01]  /*c380*/  @!P0 LDG.E.64 R12, desc[UR6][R34.64] ;  /* 0x00000006220c8981 */ /* 0x000562000c1e1b00 */
[----:B------:R-:W-:-:S04]  /*c390*/  @!P5 IMAD.WIDE.U32 R10, R11, 0x8, R8 ;  /* 0x000000080b0ad825 */ /* 0x000fc800078e0008 */
[----:B------:R-:W-:Y:S02]  /*c3a0*/  PLOP3.LUT P0, PT, PT, PT, UP0, 0x80, 0x0 ;  /* 0x000000000000781c */ /* 0x000fe40003f0f008 */
[----:B------:R-:W-:Y:S01]  /*c3b0*/  @!P6 IADD3 R9, R0, UR8, RZ ;  /* 0x000000080009ec10 */ /* 0x000fe2000fffe0ff */
[----:B0-----:R-:W-:Y:S01]  /*c3c0*/  @!P1 IMAD.WIDE.U32 R6, R23, 0x8, R2 ;  /* 0x0000000817069825 */ /* 0x001fe200078e0002 */
[----:B------:R-:W-:Y:S02]  /*c3d0*/  CS2R R20, SRZ ;  /* 0x0000000000147805 */ /* 0x000fe4000001ff00 */
[----:B------:R-:W-:Y:S02]  /*c3e0*/  CS2R R14, SRZ ;  /* 0x00000000000e7805 */ /* 0x000fe4000001ff00 */
[----:B------:R-:W-:Y:S02]  /*c3f0*/  CS2R R22, SRZ ;  /* 0x0000000000167805 */ /* 0x000fe4000001ff00 */
[----:B------:R-:W-:-:S02]  /*c400*/  CS2R R2, SRZ ;  /* 0x0000000000027805 */ /* 0x000fc4000001ff00 */
[----:B------:R-:W-:Y:S01]  /*c410*/  CS2R R32, SRZ ;  /* 0x0000000000207805 */ /* 0x000fe2000001ff00 */
[----:B------:R-:W-:Y:S01]  /*c420*/  IMAD.MOV.U32 R0, RZ, RZ, RZ ;  /* 0x000000ffff007224 */ /* 0x000fe200078e00ff */
[----:B------:R0:W5:Y:S01]  /*c430*/  @!P5 LDG.E.64 R20, desc[UR6][R10.64] ;  /* 0x000000060a14d981 */ /* 0x000162000c1e1b00 */
[----:B--2---:R-:W-:Y:S01]  /*c440*/  CS2R R34, SRZ ;  /* 0x0000000000227805 */ /* 0x004fe2000001ff00 */
[----:B------:R-:W-:Y:S02]  /*c450*/  IMAD.MOV.U32 R37, RZ, RZ, RZ ;  /* 0x000000ffff257224 */ /* 0x000fe400078e00ff */
[----:B------:R2:W5:Y:S01]  /*c460*/  @!P1 LDG.E.64 R22, desc[UR6][R6.64] ;  /* 0x0000000606169981 */ /* 0x000562000c1e1b00 */
[----:B-1----:R-:W-:Y:S01]  /*c470*/  @!P6 IMAD.WIDE.U32 R8, R9, 0x8, R4 ;  /* 0x000000080908e825 */ /* 0x002fe200078e0004 */
[----:B------:R-:W-:Y:S02]  /*c480*/  CS2R R4, SRZ ;  /* 0x0000000000047805 */ /* 0x000fe4000001ff00 */
[----:B0-----:R-:W-:-:S02]  /*c490*/  CS2R R10, SRZ ;  /* 0x00000000000a7805 */ /* 0x001fc4000001ff00 */
[----:B------:R0:W5:Y:S01]  /*c4a0*/  @!P6 LDG.E.64 R14, desc[UR6][R8.64] ;  /* 0x00000006080ee981 */ /* 0x000162000c1e1b00 */
[----:B--2---:R-:W-:Y:S02]  /*c4b0*/  CS2R R6, SRZ ;  /* 0x0000000000067805 */ /* 0x004fe4000001ff00 */
        /* <DEDUP_REMOVED lines=8> */
[----:B------:R-:W-:Y:S01]  /*c540*/  HFMA2.MMA R34, -RZ, RZ, 0, 0 ;  /* 0x00000000ff227435 */ /* 0x000fe200000001ff */
[----:B------:R-:W-:Y:S02]  /*c550*/  IMAD.MOV.U32 R37, RZ, RZ, RZ ;  /* 0x000000ffff257224 */ /* 0x000fe400078e00ff */
        /* <DEDUP_REMOVED lines=24> */
[----:B------:R-:W-:Y:S01]  /*c6e0*/  MOV R22, UR15 ;  /* 0x0000000f00167c02 */ /* 0x000fe20008000f00 */
[----:B------:R-:W-:Y:S01]  /*c6f0*/  UMOV UR5, URZ ;  /* 0x0000003f00057c82 */ /* 0x000fe20008000000 */
[----:B------:R-:W-:Y:S02]  /*c700*/  ULDC.64 UR20, c[0x0][0x230] ;  /* 0x00008c0000147ab9 */ /* 0x000fe40000000a00 */
        /* <DEDUP_REMOVED lines=9> */
.L_x_2673:
[----:B------:R-:W-:Y:S01]  /*c7a0*/  ULEA UR12, UP0, UR4, UR18, 0x3 ;  /* 0x00000012040c7291 */ /* 0x000fe2000f80183f */
[----:B------:R-:W-:Y:S02]  /*c7b0*/  IMAD.MOV.U32 R45, RZ, RZ, R39 ;  /* 0x000000ffff2d7224 */ /* 0x000fe400078e0027 */
[----:B------:R-:W-:Y:S01]  /*c7c0*/  IMAD.MOV.U32 R44, RZ, RZ, R36 ;  /* 0x000000ffff2c7224 */ /* 0x000fe200078e0024 */
[----:B------:R-:W-:Y:S02]  /*c7d0*/  ULEA.HI.X UR13, UR4, UR19, UR5, 0x3, UP0 ;  /* 0x00000013040d7291 */ /* 0x000fe400080f1c05 */
[----:B------:R-:W-:Y:S02]  /*c7e0*/  IMAD.U32 R26, RZ, RZ, UR12 ;  /* 0x0000000cff1a7e24 */ /* 0x000fe4000f8e00ff */
[----:B------:R-:W2:Y:S02]  /*c7f0*/  LDG.E.CONSTANT R45, desc[UR6][R44.64] ;  /* 0x000000062c2d7981 */ /* 0x000ea4000c1e9900 */
[----:B------:R-:W-:-:S02]  /*c800*/  MOV R27, UR13 ;  /* 0x0000000d001b7c02 */ /* 0x000fc40008000f00 */
[----:B------:R-:W-:-:S03]  /*c810*/  IADD3 R38, P2, R36, UR10, RZ ;  /* 0x0000000a24267c10 */ /* 0x000fc6000ff5e0ff */
[----:B------:R-:W3:Y:S01]  /*c820*/  LDG.E.64 R22, desc[UR6][R26.64] ;  /* 0x000000061a167981 */ /* 0x000ee2000c1e1b00 */
[----:B------:R-:W-:-:S03]  /*c830*/  IADD3.X R39, R39, UR14, RZ, P2, !PT ;  /* 0x0000000e27277c10 */ /* 0x000fc600097fe4ff */
[----:B------:R-:W4:Y:S04]  /*c840*/  LDG.E.64 R42, desc[UR6][R26.64+0x8] ;  /* 0x000008061a2a7981 */ /* 0x000f28000c1e1b00 */
[----:B------:R-:W4:Y:S01]  /*c850*/  LDG.E.CONSTANT R47, desc[UR6][R38.64] ;  /* 0x00000006262f7981 */ /* 0x000f22000c1e9900 */
[----:B------:R-:W-:Y:S02]  /*c860*/  MOV R36, R34 ;  /* 0x0000002200247202 */ /* 0x000fe40000000f00 */
[----:B--2---:R-:W-:Y:S01]  /*c870*/  SHF.R.S32.HI R49, RZ, 0x1f, R45 ;  /* 0x0000001fff317819 */ /* 0x004fe2000001142d */
[----:B---3--:R-:W-:Y:S02]  /*c880*/  IMAD R23, R23, R45, RZ ;  /* 0x0000002d17177224 */ /* 0x008fe400078e02ff */
[----:B------:R-:W-:-:S04]  /*c890*/  IMAD.WIDE.U32 R36, R45, R22, R36 ;  /* 0x000000162d247225 */ /* 0x000fc800078e0024 */
[----:B------:R-:W-:Y:S01]  /*c8a0*/  IMAD R23, R22, R49, R23 ;  /* 0x0000003116177224 */ /* 0x000fe200078e0217 */
[----:B------:R-:W-:-:S03]  /*c8b0*/  IADD3 R22, P2, R38, UR10, RZ ;  /* 0x0000000a26167c10 */ /* 0x000fc6000ff5e0ff */
[----:B------:R-:W-:Y:S01]  /*c8c0*/  IMAD.IADD R37, R37, 0x1, R23 ;  /* 0x0000000125257824 */ /* 0x000fe200078e0217 */
[----:B------:R-:W-:Y:S01]  /*c8d0*/  IADD3.X R23, R39, UR14, RZ, P2, !PT ;  /* 0x0000000e27177c10 */ /* 0x000fe200097fe4ff */
[----:B----4-:R-:W-:Y:S01]  /*c8e0*/  IMAD R34, R43, R47, RZ ;  /* 0x0000002f2b227224 */ /* 0x010fe200078e02ff */
[----:B------:R-:W-:-:S03]  /*c8f0*/  SHF.R.S32.HI R39, RZ, 0x1f, R47 ;  /* 0x0000001fff277819 */ /* 0x000fc6000001142f */
[----:B------:R-:W2:Y:S02]  /*c900*/  LDG.E.CONSTANT R43, desc[UR6][R22.64] ;  /* 0x00000006162b7981 */ /* 0x000ea4000c1e9900 */
[----:B------:R-:W-:Y:S02]  /*c910*/  IMAD R34, R42, R39, R34 ;  /* 0x000000272a227224 */ /* 0x000fe400078e0222 */
[----:B------:R-:W2:Y:S01]  /*c920*/  LDG.E.64 R38, desc[UR6][R26.64+0x10] ;  /* 0x000010061a267981 */ /* 0x000ea2000c1e1b00 */
[----:B------:R-:W-:Y:S01]  /*c930*/  IADD3 R44, P2, R22, UR10, RZ ;  /* 0x0000000a162c7c10 */ /* 0x000fe2000ff5e0ff */
[----:B------:R-:W-:-:S03]  /*c940*/  IMAD.WIDE.U32 R36, R47, R42, R36 ;  /* 0x0000002a2f247225 */ /* 0x000fc600078e0024 */
[----:B------:R-:W-:Y:S01]  /*c950*/  IADD3.X R45, R23, UR14, RZ, P2, !PT ;  /* 0x0000000e172d7c10 */ /* 0x000fe200097fe4ff */
[----:B------:R-:W-:Y:S01]  /*c960*/  IMAD.IADD R37, R37, 0x1, R34 ;  /* 0x0000000125257824 */ /* 0x000fe200078e0222 */
[----:B------:R-:W3:Y:S01]  /*c970*/  LDG.E.64 R22, desc[UR6][R26.64+0x18] ;  /* 0x000018061a167981 */ /* 0x000ee2000c1e1b00 */
[----:B--2---:R-:W-:-:S03]  /*c980*/  IMAD R34, R39, R43, RZ ;  /* 0x0000002b27227224 */ /* 0x004fc600078e02ff */
[----:B------:R-:W3:Y:S01]  /*c990*/  LDG.E.CONSTANT R39, desc[UR6][R44.64] ;  /* 0x000000062c277981 */ /* 0x000ee2000c1e9900 */
[----:B------:R-:W-:Y:S02]  /*c9a0*/  SHF.R.S32.HI R47, RZ, 0x1f, R43 ;  /* 0x0000001fff2f7819 */ /* 0x000fe4000001142b */
[----:B------:R-:W-:Y:S01]  /*c9b0*/  IADD3 R42, P2, R44, UR10, RZ ;  /* 0x0000000a2c2a7c10 */ /* 0x000fe2000ff5e0ff */
[----:B------:R-:W-:-:S04]  /*c9c0*/  IMAD.WIDE.U32 R36, R43, R38, R36 ;  /* 0x000000262b247225 */ /* 0x000fc800078e0024 */
[----:B------:R-:W-:Y:S01]  /*c9d0*/  IMAD R34, R38, R47, R34 ;  /* 0x0000002f26227224 */ /* 0x000fe200078e0222 */
[----:B------:R-:W-:Y:S02]  /*c9e0*/  IADD3.X R43, R45, UR14, RZ, P2, !PT ;  /* 0x0000000e2d2b7c10 */ /* 0x000fe400097fe4ff */
[----:B------:R-:W2:Y:S02]  /*c9f0*/  LDG.E.64 R44, desc[UR6][R26.64+0x20] ;  /* 0x000020061a2c7981 */ /* 0x000ea4000c1e1b00 */
[----:B------:R-:W-:Y:S01]  /*ca00*/  IADD3 R37, R37, R34, RZ ;  /* 0x0000002225257210 */ /* 0x000fe20007ffe0ff */
[----:B---3--:R-:W-:Y:S02]  /*ca10*/  IMAD R34, R23, R39, RZ ;  /* 0x0000002717227224 */ /* 0x008fe400078e02ff */
[----:B------:R-:W2:Y:S01]  /*ca20*/  LDG.E.CONSTANT R23, desc[UR6][R42.64] ;  /* 0x000000062a177981 */ /* 0x000ea2000c1e9900 */
[----:B------:R-:W-:Y:S01]  /*ca30*/  IADD3 R38, P2, R42, UR10, RZ ;  /* 0x0000000a2a267c10 */ /* 0x000fe2000ff5e0ff */
[----:B------:R-:W-:Y:S01]  /*ca40*/  IMAD.WIDE.U32 R36, R39, R22, R36 ;  /* 0x0000001627247225 */ /* 0x000fe200078e0024 */
[----:B------:R-:W-:-:S02]  /*ca50*/  SHF.R.S32.HI R47, RZ, 0x1f, R39 ;  /* 0x0000001fff2f7819 */ /* 0x000fc40000011427 */
[----:B------:R-:W-:-:S03]  /*ca60*/  IADD3.X R39, R43, UR14, RZ, P2, !PT ;  /* 0x0000000e2b277c10 */ /* 0x000fc600097fe4ff */
[----:B------:R-:W-:Y:S01]  /*ca70*/  IMAD R34, R22, R47, R34 ;  /* 0x0000002f16227224 */ /* 0x000fe200078e0222 */
[----:B------:R-:W3:Y:S03]  /*ca80*/  LDG.E.64 R42, desc[UR6][R26.64+0x28] ;  /* 0x000028061a2a7981 */ /* 0x000ee6000c1e1b00 */
[----:B------:R-:W-:Y:S02]  /*ca90*/  IMAD.IADD R37, R37, 0x1, R34 ;  /* 0x0000000125257824 */ /* 0x000fe400078e0222 */
[----:B--2---:R-:W-:Y:S02]  /*caa0*/  IMAD R22, R45, R23, RZ ;  /* 0x000000172d167224 */ /* 0x004fe400078e02ff */
[----:B------:R-:W3:Y:S01]  /*cab0*/  LDG.E.CONSTANT R45, desc[UR6][R38.64] ;  /* 0x00000006262d7981 */ /* 0x000ee2000c1e9900 */
[----:B------:R-:W-:-:S05]  /*cac0*/  SHF.R.S32.HI R47, RZ, 0x1f, R23 ;  /* 0x0000001fff2f7819 */ /* 0x000fca0000011417 */
[----:B------:R-:W-:Y:S02]  /*cad0*/  IMAD R22, R44, R47, R22 ;  /* 0x0000002f2c167224 */ /* 0x000fe400078e0216 */
[----:B------:R-:W-:Y:S01]  /*cae0*/  IMAD.WIDE.U32 R46, R23, R44, R36 ;  /* 0x0000002c172e7225 */ /* 0x000fe200078e0024 */
[----:B------:R-:W-:-:S04]  /*caf0*/  IADD3 R36, P2, R38, UR10, RZ ;  /* 0x0000000a26247c10 */ /* 0x000fc8000ff5e0ff */
[----:B------:R-:W-:Y:S02]  /*cb00*/  IADD3.X R37, R39, UR14, RZ, P2, !PT ;  /* 0x0000000e27257c10 */ /* 0x000fe400097fe4ff */
[----:B------:R-:W2:Y:S01]  /*cb10*/  LDG.E.64 R38, desc[UR6][R26.64+0x30] ;  /* 0x000030061a267981 */ /* 0x000ea2000c1e1b00 */
[----:B---3--:R-:W-:-:S03]  /*cb20*/  IMAD R34, R43, R45, RZ ;  /* 0x0000002d2b227224 */ /* 0x008fc600078e02ff */
[----:B------:R-:W2:Y:S01]  /*cb30*/  LDG.E.CONSTANT R43, desc[UR6][R36.64] ;  /* 0x00000006242b7981 */ /* 0x000ea2000c1e9900 */
[----:B------:R-:W-:Y:S01]  /*cb40*/  IMAD.IADD R23, R47, 0x1, R22 ;  /* 0x000000012f177824 */ /* 0x000fe200078e0216 */
[----:B------:R-:W-:Y:S02]  /*cb50*/  MOV R22, R46 ;  /* 0x0000002e00167202 */ /* 0x000fe40000000f00 */
[----:B------:R-:W-:Y:S02]  /*cb60*/  SHF.R.S32.HI R47, RZ, 0x1f, R45 ;  /* 0x0000001fff2f7819 */ /* 0x000fe4000001142d */
[----:B------:R-:W-:Y:S01]  /*cb70*/  IADD3 R44, P2, R36, UR10, RZ ;  /* 0x0000000a242c7c10 */ /* 0x000fe2000ff5e0ff */
[----:B------:R-:W-:-:S03]  /*cb80*/  IMAD.WIDE.U32 R22, R45, R42, R22 ;  /* 0x0000002a2d167225 */ /* 0x000fc600078e0016 */
[----:B------:R-:W-:Y:S01]  /*cb90*/  IADD3.X R45, R37, UR14, RZ, P2, !PT ;  /* 0x0000000e252d7c10 */ /* 0x000fe200097fe4ff */
[----:B------:R-:W-:Y:S01]  /*cba0*/  IMAD R34, R42, R47, R34 ;  /* 0x0000002f2a227224 */ /* 0x000fe200078e0222 */
[----:B------:R-:W3:Y:S03]  /*cbb0*/  LDG.E.64 R36, desc[UR6][R26.64+0x38] ;  /* 0x000038061a247981 */ /* 0x000ee6000c1e1b00 */
[----:B------:R-:W-:Y:S02]  /*cbc0*/  IMAD.IADD R23, R23, 0x1, R34 ;  /* 0x0000000117177824 */ /* 0x000fe400078e0222 */
[----:B--2---:R-:W-:Y:S02]  /*cbd0*/  IMAD R34, R39, R43, RZ ;  /* 0x0000002b27227224 */ /* 0x004fe400078e02ff */
[----:B------:R-:W3:Y:S01]  /*cbe0*/  LDG.E.CONSTANT R39, desc[UR6][R44.64] ;  /* 0x000000062c277981 */ /* 0x000ee2000c1e9900 */
[----:B------:R-:W-:-:S02]  /*cbf0*/  SHF.R.S32.HI R47, RZ, 0x1f, R43 ;  /* 0x0000001fff2f7819 */ /* 0x000fc4000001142b */
[----:B------:R-:W-:Y:S01]  /*cc00*/  IADD3 R42, P2, R44, UR10, RZ ;  /* 0x0000000a2c2a7c10 */ /* 0x000fe2000ff5e0ff */
[----:B------:R-:W-:-:S03]  /*cc10*/  IMAD.WIDE.U32 R22, R43, R38, R22 ;  /* 0x000000262b167225 */ /* 0x000fc600078e0016 */
[----:B------:R-:W-:Y:S01]  /*cc20*/  IADD3.X R43, R45, UR14, RZ, P2, !PT ;  /* 0x0000000e2d2b7c10 */ /* 0x000fe200097fe4ff */
[----:B------:R-:W-:Y:S01]  /*cc30*/  IMAD R34, R38, R47, R34 ;  /* 0x0000002f26227224 */ /* 0x000fe200078e0222 */
[----:B------:R-:W2:Y:S03]  /*cc40*/  LDG.E.64 R44, desc[UR6][R26.64+0x40] ;  /* 0x000040061a2c7981 */ /* 0x000ea6000c1e1b00 */
[----:B------:R-:W-:Y:S02]  /*cc50*/  IMAD.IADD R23, R23, 0x1, R34 ;  /* 0x0000000117177824 */ /* 0x000fe400078e0222 */
[----:B---3--:R-:W-:Y:S02]  /*cc60*/  IMAD R34, R37, R39, RZ ;  /* 0x0000002725227224 */ /* 0x008fe400078e02ff */
[----:B------:R-:W2:Y:S01]  /*cc70*/  LDG.E.CONSTANT R37, desc[UR6][R42.64] ;  /* 0x000000062a257981 */ /* 0x000ea2000c1e9900 */
[----:B------:R-:W-:-:S02]  /*cc80*/  SHF.R.S32.HI R47, RZ, 0x1f, R39 ;  /* 0x0000001fff2f7819 */ /* 0x000fc40000011427 */
[----:B------:R-:W-:Y:S01]  /*cc90*/  IADD3 R38, P2, R42, UR10, RZ ;  /* 0x0000000a2a267c10 */ /* 0x000fe2000ff5e0ff */
[----:B------:R-:W-:-:S04]  /*cca0*/  IMAD.WIDE.U32 R22, R39, R36, R22 ;  /* 0x0000002427167225 */ /* 0x000fc800078e0016 */
[----:B------:R-:W-:Y:S01]  /*ccb0*/  IMAD R34, R36, R47, R34 ;  /* 0x0000002f24227224 */ /* 0x000fe200078e0222 */
[----:B------:R-:W-:Y:S02]  /*ccc0*/  IADD3.X R39, R43, UR14, RZ, P2, !PT ;  /* 0x0000000e2b277c10 */ /* 0x000fe400097fe4ff */
[----:B------:R-:W3:Y:S02]  /*ccd0*/  LDG.E.64 R42, desc[UR6][R26.64+0x48] ;  /* 0x000048061a2a7981 */ /* 0x000ee4000c1e1b00 */
[----:B------:R-:W-:Y:S01]  /*cce0*/  IADD3 R23, R23, R34, RZ ;  /* 0x0000002217177210 */ /* 0x000fe20007ffe0ff */
[----:B--2---:R-:W-:Y:S02]  /*ccf0*/  IMAD R34, R45, R37, RZ ;  /* 0x000000252d227224 */ /* 0x004fe400078e02ff */
[----:B------:R-:W3:Y:S01]  /*cd00*/  LDG.E.CONSTANT R45, desc[UR6][R38.64] ;  /* 0x00000006262d7981 */ /* 0x000ee2000c1e9900 */
[----:B------:R-:W-:Y:S02]  /*cd10*/  SHF.R.S32.HI R47, RZ, 0x1f, R37 ;  /* 0x0000001fff2f7819 */ /* 0x000fe40000011425 */
        /* <DEDUP_REMOVED lines=34> */
[----:B------:R-:W2:Y:S01]  /*cf40*/  LDG.E.CONSTANT R45, desc[UR6][R38.64] ;  /* 0x00000006262d7981 */ /* 0x000ea2000c1e9900 */
[----:B------:R-:W-:Y:S01]  /*cf50*/  SHF.R.S32.HI R47, RZ, 0x1f, R37 ;  /* 0x0000001fff2f7819 */ /* 0x000fe20000011425 */
[----:B------:R-:W-:Y:S01]  /*cf60*/  IMAD.WIDE.U32 R22, R37, R44, R22 ;  /* 0x0000002c25167225 */ /* 0x000fe200078e0016 */
[----:B------:R-:W-:-:S03]  /*cf70*/  IADD3 R46, P2, R38, UR10, RZ ;  /* 0x0000000a262e7c10 */ /* 0x000fc6000ff5e0ff */
[----:B------:R-:W-:Y:S01]  /*cf80*/  IMAD R34, R44, R47, R34 ;  /* 0x0000002f2c227224 */ /* 0x000fe200078e0222 */
[----:B------:R-:W-:-:S03]  /*cf90*/  IADD3.X R47, R39, UR14, RZ, P2, !PT ;  /* 0x0000000e272f7c10 */ /* 0x000fc600097fe4ff */
[----:B------:R-:W-:Y:S01]  /*cfa0*/  IMAD.IADD R23, R23, 0x1, R34 ;  /* 0x0000000117177824 */ /* 0x000fe200078e0222 */
[----:B--2---:R-:W-:Y:S01]  /*cfb0*/  SHF.R.S32.HI R37, RZ, 0x1f, R45 ;  /* 0x0000001fff257819 */ /* 0x004fe2000001142d */
[----:B---3--:R-:W-:Y:S02]  /*cfc0*/  IMAD R34, R43, R45, RZ ;  /* 0x0000002d2b227224 */ /* 0x008fe400078e02ff */
[----:B------:R-:W2:Y:S02]  /*cfd0*/  LDG.E.CONSTANT R43, desc[UR6][R46.64] ;  /* 0x000000062e2b7981 */ /* 0x000ea4000c1e9900 */
[----:B------:R-:W-:Y:S02]  /*cfe0*/  IMAD R34, R42, R37, R34 ;  /* 0x000000252a227224 */ /* 0x000fe400078e0222 */
[----:B------:R-:W3:Y:S01]  /*cff0*/  LDG.E.64 R36, desc[UR6][R26.64+0x70] ;  /* 0x000070061a247981 */ /* 0x000ee2000c1e1b00 */
[----:B------:R-:W-:Y:S01]  /*d000*/  IMAD.WIDE.U32 R38, R45, R42, R22 ;  /* 0x0000002a2d267225 */ /* 0x000fe200078e0016 */
[----:B------:R-:W-:-:S04]  /*d010*/  IADD3 R22, P2, R46, UR10, RZ ;  /* 0x0000000a2e167c10 */ /* 0x000fc8000ff5e0ff */
[----:B------:R-:W-:Y:S02]  /*d020*/  IADD3 R39, R39, R34, RZ ;  /* 0x0000002227277210 */ /* 0x000fe40007ffe0ff */
[----:B------:R-:W-:Y:S01]  /*d030*/  IADD3.X R23, R47, UR14, RZ, P2, !PT ;  /* 0x0000000e2f177c10 */ /* 0x000fe200097fe4ff */
[----:B------:R-:W4:Y:S01]  /*d040*/  LDG.E.64 R26, desc[UR6][R26.64+0x78] ;  /* 0x000078061a1a7981 */ /* 0x000f22000c1e1b00 */
[----:B--2---:R-:W-:Y:S01]  /*d050*/  SHF.R.S32.HI R45, RZ, 0x1f, R43 ;  /* 0x0000001fff2d7819 */ /* 0x004fe2000001142b */
[----:B---3--:R-:W-:-:S04]  /*d060*/  IMAD R34, R37, R43, RZ ;  /* 0x0000002b25227224 */ /* 0x008fc800078e02ff */
[----:B------:R-:W-:Y:S02]  /*d070*/  IMAD R45, R36, R45, R34 ;  /* 0x0000002d242d7224 */ /* 0x000fe400078e0222 */
[----:B------:R-:W-:Y:S02]  /*d080*/  IMAD.WIDE.U32 R36, R43, R36, R38 ;  /* 0x000000242b247225 */ /* 0x000fe400078e0026 */
[----:B------:R-:W2:Y:S01]  /*d090*/  LDG.E.CONSTANT R39, desc[UR6][R22.64] ;  /* 0x0000000616277981 */ /* 0x000ea2000c1e9900 */
[----:B------:R-:W-:-:S04]  /*d0a0*/  UIADD3 UR9, UP0, UR9, -0x10, URZ ;  /* 0xfffffff009097890 */ /* 0x000fc8000ff1e03f */
[----:B------:R-:W-:Y:S02]  /*d0b0*/  UIADD3.X UR15, UR15, -0x1, URZ, UP0, !UPT ;  /* 0xffffffff0f0f7890 */ /* 0x000fe400087fe43f */
[----:B------:R-:W-:-:S04]  /*d0c0*/  UISETP.GT.U32.AND UP0, UPT, UR9, 0xc, UPT ;  /* 0x0000000c0900788c */ /* 0x000fc8000bf04070 */
[----:B------:R-:W-:Y:S01]  /*d0d0*/  UISETP.GT.AND.EX UP0, UPT, UR15, URZ, UPT, UP0 ;  /* 0x0000003f0f00728c */ /* 0x000fe2000bf04300 */
[----:B------:R-:W-:-:S05]  /*d0e0*/  IMAD.IADD R37, R37, 0x1, R45 ;  /* 0x0000000125257824 */ /* 0x000fca00078e022d */
[----:B------:R-:W-:Y:S01]  /*d0f0*/  PLOP3.LUT P3, PT, PT, PT, UP0, 0x80, 0x0 ;  /* 0x000000000000781c */ /* 0x000fe20003f6f008 */
[----:B------:R-:W-:-:S04]  /*d100*/  UIADD3 UR4, UP1, UR4, 0x10, URZ ;  /* 0x0000001004047890 */ /* 0x000fc8000ff3e03f */
[----:B------:R-:W-:Y:S01]  /*d110*/  UIADD3.X UR5, URZ, UR5, URZ, UP1, !UPT ;  /* 0x000000053f057290 */ /* 0x000fe20008ffe43f */
[----:B--2---:R-:W-:Y:S01]  /*d120*/  SHF.R.S32.HI R43, RZ, 0x1f, R39 ;  /* 0x0000001fff2b7819 */ /* 0x004fe20000011427 */
[----:B----4-:R-:W-:-:S04]  /*d130*/  IMAD R34, R27, R39, RZ ;  /* 0x000000271b227224 */ /* 0x010fc800078e02ff */
[----:B------:R-:W-:Y:S02]  /*d140*/  IMAD R43, R26, R43, R34 ;  /* 0x0000002b1a2b7224 */ /* 0x000fe400078e0222 */
[----:B------:R-:W-:Y:S01]  /*d150*/  IMAD.WIDE.U32 R26, R39, R26, R36 ;  /* 0x0000001a271a7225 */ /* 0x000fe200078e0024 */
[----:B------:R-:W-:-:S04]  /*d160*/  IADD3 R36, P2, R22, UR10, RZ ;  /* 0x0000000a16247c10 */ /* 0x000fc8000ff5e0ff */
[----:B------:R-:W-:Y:S01]  /*d170*/  IADD3.X R39, R23, UR14, RZ, P2, !PT ;  /* 0x0000000e17277c10 */ /* 0x000fe200097fe4ff */
[----:B------:R-:W-:Y:S01]  /*d180*/  IMAD.IADD R37, R27, 0x1, R43 ;  /* 0x000000011b257824 */ /* 0x000fe200078e022b */
[----:B------:R-:W-:Y:S01]  /*d190*/  MOV R34, R26 ;  /* 0x0000001a00227202 */ /* 0x000fe20000000f00 */
[----:B------:R-:W-:Y:S06]  /*d1a0*/  @P3 BRA `(.L_x_2673) ;  /* 0xfffffff4007c3947 */ /* 0x000fec000383ffff */
.L_x_2672:
        /* <DEDUP_REMOVED lines=10> */
[----:B------:R-:W2:Y:S03]  /*d250*/  LDG.E.CONSTANT R45, desc[UR6][R44.64] ;  /* 0x000000062c2d7981 */ /* 0x000ea6000c1e9900 */
[----:B------:R-:W-:Y:S01]  /*d260*/  IMAD.U32 R27, RZ, RZ, UR13 ;  /* 0x0000000dff1b7e24 */ /* 0x000fe2000f8e00ff */
[----:B------:R-:W-:-:S04]  /*d270*/  IADD3 R38, P0, R36, UR10, RZ ;  /* 0x0000000a24267c10 */ /* 0x000fc8000ff1e0ff */
[----:B------:R-:W3:Y:S01]  /*d280*/  LDG.E.64 R22, desc[UR6][R26.64] ;  /* 0x000000061a167981 */ /* 0x000ee2000c1e1b00 */
[----:B------:R-:W-:-:S03]  /*d290*/  IADD3.X R39, R39, UR14, RZ, P0, !PT ;  /* 0x0000000e27277c10 */ /* 0x000fc600087fe4ff */
[----:B------:R-:W4:Y:S04]  /*d2a0*/  LDG.E.64 R42, desc[UR6][R26.64+0x8] ;  /* 0x000008061a2a7981 */ /* 0x000f28000c1e1b00 */
[----:B------:R-:W4:Y:S01]  /*d2b0*/  LDG.E.CONSTANT R47, desc[UR6][R38.64] ;  /* 0x00000006262f7981 */ /* 0x000f22000c1e9900 */
[----:B------:R-:W-:Y:S01]  /*d2c0*/  IMAD.MOV.U32 R36, RZ, RZ, R34 ;  /* 0x000000ffff247224 */ /* 0x000fe200078e0022 */
[----:B--2---:R-:W-:Y:S01]  /*d2d0*/  SHF.R.S32.HI R49, RZ, 0x1f, R45 ;  /* 0x0000001fff317819 */ /* 0x004fe2000001142d */
[----:B---3--:R-:W-:Y:S02]  /*d2e0*/  IMAD R23, R23, R45, RZ ;  /* 0x0000002d17177224 */ /* 0x008fe400078e02ff */
[----:B------:R-:W-:-:S04]  /*d2f0*/  IMAD.WIDE.U32 R36, R45, R22, R36 ;  /* 0x000000162d247225 */ /* 0x000fc800078e0024 */
[----:B------:R-:W-:Y:S01]  /*d300*/  IMAD R23, R22, R49, R23 ;  /* 0x0000003116177224 */ /* 0x000fe200078e0217 */
[----:B------:R-:W-:Y:S01]  /*d310*/  IADD3 R22, P0, R38, UR10, RZ ;  /* 0x0000000a26167c10 */ /* 0x000fe2000ff1e0ff */
[----:B----4-:R-:W-:-:S03]  /*d320*/  IMAD R34, R43, R47, RZ ;  /* 0x0000002f2b227224 */ /* 0x010fc600078e02ff */
[----:B------:R-:W-:Y:S02]  /*d330*/  IADD3 R37, R37, R23, RZ ;  /* 0x0000001725257210 */ /* 0x000fe40007ffe0ff */
[----:B------:R-:W-:Y:S02]  /*d340*/  IADD3.X R23, R39, UR14, RZ, P0, !PT ;  /* 0x0000000e27177c10 */ /* 0x000fe400087fe4ff */
        /* <DEDUP_REMOVED lines=20> */
[----:B------:R-:W-:Y:S01]  /*d490*/  IADD3 R38, P0, R42, UR10, RZ ;  /* 0x0000000a2a267c10 */ /* 0x000fe2000ff1e0ff */
[----:B------:R-:W-:Y:S01]  /*d4a0*/  IMAD.WIDE.U32 R36, R39, R22, R36 ;  /* 0x0000001627247225 */ /* 0x000fe200078e0024 */
[----:B------:R-:W-:-:S02]  /*d4b0*/  SHF.R.S32.HI R47, RZ, 0x1f, R39 ;  /* 0x0000001fff2f7819 */ /* 0x000fc40000011427 */
[----:B------:R-:W-:-:S03]  /*d4c0*/  IADD3.X R39, R43, UR14, RZ, P0, !PT ;  /* 0x0000000e2b277c10 */ /* 0x000fc600087fe4ff */
[----:B------:R-:W-:Y:S01]  /*d4d0*/  IMAD R34, R22, R47, R34 ;  /* 0x0000002f16227224 */ /* 0x000fe200078e0222 */
[----:B------:R-:W3:Y:S01]  /*d4e0*/  LDG.E.64 R42, desc[UR6][R26.64+0x28] ;  /* 0x000028061a2a7981 */ /* 0x000ee2000c1e1b00 */
[----:B--2---:R-:W-:-:S03]  /*d4f0*/  IMAD R22, R45, R23, RZ ;  /* 0x000000172d167224 */ /* 0x004fc600078e02ff */
[----:B------:R-:W2:Y:S01]  /*d500*/  LDG.E.CONSTANT R45, desc[UR6][R38.64] ;  /* 0x00000006262d7981 */ /* 0x000ea2000c1e9900 */
[----:B------:R-:W-:Y:S02]  /*d510*/  IADD3 R37, R37, R34, RZ ;  /* 0x0000002225257210 */ /* 0x000fe40007ffe0ff */
[----:B------:R-:W-:Y:S02]  /*d520*/  SHF.R.S32.HI R47, RZ, 0x1f, R23 ;  /* 0x0000001fff2f7819 */ /* 0x000fe40000011417 */
[----:B------:R-:W-:Y:S01]  /*d530*/  IADD3 R46, P0, R38, UR10, RZ ;  /* 0x0000000a262e7c10 */ /* 0x000fe2000ff1e0ff */
[----:B------:R-:W-:-:S04]  /*d540*/  IMAD.WIDE.U32 R36, R23, R44, R36 ;  /* 0x0000002c17247225 */ /* 0x000fc800078e0024 */
[----:B------:R-:W-:Y:S01]  /*d550*/  IMAD R22, R44, R47, R22 ;  /* 0x0000002f2c167224 */ /* 0x000fe200078e0216 */
[----:B------:R-:W-:-:S03]  /*d560*/  IADD3.X R47, R39, UR14, RZ, P0, !PT ;  /* 0x0000000e272f7c10 */ /* 0x000fc600087fe4ff */
[----:B------:R-:W-:Y:S02]  /*d570*/  IMAD.IADD R23, R37, 0x1, R22 ;  /* 0x0000000125177824 */ /* 0x000fe400078e0216 */
[----:B------:R-:W-:Y:S01]  /*d580*/  IMAD.MOV.U32 R22, RZ, RZ, R36 ;  /* 0x000000ffff167224 */ /* 0x000fe200078e0024 */
        /* <DEDUP_REMOVED lines=14> */
[----:B------:R-:W2:Y:S02]  /*d670*/  LDG.E.CONSTANT R39, desc[UR6][R22.64] ;  /* 0x0000000616277981 */ /* 0x000ea4000c1e9900 */
[----:B------:R-:W-:Y:S01]  /*d680*/  IMAD.IADD R37, R37, 0x1, R45 ;  /* 0x0000000125257824 */ /* 0x000fe200078e022d */
[----:B------:R-:W-:Y:S01]  /*d690*/  UIADD3 UR9, UP1, UR9, -0x8, URZ ;  /* 0xfffffff809097890 */ /* 0x000fe2000ff3e03f */
[----:B------:R-:W-:Y:S01]  /*d6a0*/  PLOP3.LUT P0, PT, PT, PT, PT, 0x8, 0x0 ;  /* 0x000000000000781c */ /* 0x000fe20003f0e170 */
[----:B------:R-:W-:Y:S02]  /*d6b0*/  UIADD3 UR4, UP0, UR4, 0x8, URZ ;  /* 0x0000000804047890 */ /* 0x000fe4000ff1e03f */
[----:B------:R-:W-:-:S02]  /*d6c0*/  UIADD3.X UR15, UR15, -0x1, URZ, UP1, !UPT ;  /* 0xffffffff0f0f7890 */ /* 0x000fc40008ffe43f */
[----:B------:R-:W-:Y:S01]  /*d6d0*/  UIADD3.X UR5, URZ, UR5, URZ, UP0, !UPT ;  /* 0x000000053f057290 */ /* 0x000fe200087fe43f */
[----:B--2---:R-:W-:Y:S01]  /*d6e0*/  SHF.R.S32.HI R43, RZ, 0x1f, R39 ;  /* 0x0000001fff2b7819 */ /* 0x004fe20000011427 */
[----:B----4-:R-:W-:Y:S02]  /*d6f0*/  IMAD R34, R27, R39, RZ ;  /* 0x000000271b227224 */ /* 0x010fe400078e02ff */
[----:B------:R-:W-:Y:S01]  /*d700*/  IMAD.WIDE.U32 R38, R39, R26, R36 ;  /* 0x0000001a27267225 */ /* 0x000fe200078e0024 */
[----:B------:R-:W-:-:S03]  /*d710*/  IADD3 R36, P2, R22, UR10, RZ ;  /* 0x0000000a16247c10 */ /* 0x000fc6000ff5e0ff */
[----:B------:R-:W-:Y:S01]  /*d720*/  IMAD R43, R26, R43, R34 ;  /* 0x0000002b1a2b7224 */ /* 0x000fe200078e0222 */
[----:B------:R-:W-:-:S03]  /*d730*/  MOV R34, R38 ;  /* 0x0000002600227202 */ /* 0x000fc60000000f00 */
[----:B------:R-:W-:Y:S01]  /*d740*/  IMAD.IADD R37, R39, 0x1, R43 ;  /* 0x0000000127257824 */ /* 0x000fe200078e022b */
[----:B------:R-:W-:-:S07]  /*d750*/  IADD3.X R39, R23, UR14, RZ, P2, !PT ;  /* 0x0000000e17277c10 */ /* 0x000fce00097fe4ff */
.L_x_2674:
[----:B------:R-:W-:-:S04]  /*d760*/  ISETP.NE.U32.AND P2, PT, RZ, UR9, PT ;  /* 0x00000009ff007c0c */ /* 0x000fc8000bf45070 */
[----:B------:R-:W-:-:S13]  /*d770*/  ISETP.NE.OR.EX P0, PT, RZ, UR15, P0, P2 ;  /* 0x0000000fff007c0c */ /* 0x000fda0008705720 */
[----:B------:R-:W-:Y:S05]  /*d780*/  @!P0 BRA `(.L_x_2670) ;  /* 0x0000000000cc8947 */ /* 0x000fea0003800000 */
.L_x_2671:
        /* <DEDUP_REMOVED lines=10> */
[----:B------:R-:W5:Y:S01]  /*d830*/  LDG.E.CONSTANT R36, desc[UR6][R22.64] ;  /* 0x0000000616247981 */ /* 0x000f62000c1e9900 */
[----:B------:R-:W-:Y:S02]  /*d840*/  IMAD.MOV.U32 R46, RZ, RZ, R34 ;  /* 0x000000ffff2e7224 */ /* 0x000fe400078e0022 */
[----:B------:R-:W-:Y:S01]  /*d850*/  IMAD.MOV.U32 R47, RZ, RZ, R37 ;  /* 0x000000ffff2f7224 */ /* 0x000fe200078e0025 */
[----:B--2---:R-:W-:Y:S01]  /*d860*/  SHF.R.S32.HI R37, RZ, 0x1f, R45 ;  /* 0x0000001fff257819 */ /* 0x004fe2000001142d */
[----:B---3--:R-:W-:-:S04]  /*d870*/  IMAD.WIDE.U32 R46, R42, R45, R46 ;  /* 0x0000002d2a2e7225 */ /* 0x008fc800078e002e */
[----:B------:R-:W-:-:S04]  /*d880*/  IMAD R45, R43, R45, RZ ;  /* 0x0000002d2b2d7224 */ /* 0x000fc800078e02ff */
[----:B------:R-:W-:Y:S01]  /*d890*/  IMAD R37, R42, R37, R45 ;  /* 0x000000252a257224 */ /* 0x000fe200078e022d */
[----:B------:R-:W-:Y:S02]  /*d8a0*/  IADD3 R42, P0, R22, UR10, RZ ;  /* 0x0000000a162a7c10 */ /* 0x000fe4000ff1e0ff */
[----:B-----5:R-:W-:Y:S02]  /*d8b0*/  SHF.R.S32.HI R34, RZ, 0x1f, R36 ;  /* 0x0000001fff227819 */ /* 0x020fe40000011424 */
[----:B------:R-:W-:Y:S01]  /*d8c0*/  IADD3.X R43, R23, UR14, RZ, P0, !PT ;  /* 0x0000000e172b7c10 */ /* 0x000fe200087fe4ff */
[----:B----4-:R-:W-:Y:S01]  /*d8d0*/  IMAD R23, R39, R36, RZ ;  /* 0x0000002427177224 */ /* 0x010fe200078e02ff */
[----:B------:R-:W-:-:S03]  /*d8e0*/  IADD3 R47, R47, R37, RZ ;  /* 0x000000252f2f7210 */ /* 0x000fc60007ffe0ff */
[C---:B------:R-:W-:Y:S01]  /*d8f0*/  IMAD R34, R38.reuse, R34, R23 ;  /* 0x0000002226227224 */ /* 0x040fe200078e0217 */
[----:B------:R-:W2:Y:S04]  /*d900*/  LDG.E.CONSTANT R37, desc[UR6][R42.64] ;  /* 0x000000062a257981 */ /* 0x000ea8000c1e9900 */
[----:B------:R-:W3:Y:S01]  /*d910*/  LDG.E.64 R22, desc[UR6][R26.64+0x10] ;  /* 0x000010061a167981 */ /* 0x000ee2000c1e1b00 */
[----:B------:R-:W-:Y:S01]  /*d920*/  IMAD.WIDE.U32 R46, R38, R36, R46 ;  /* 0x00000024262e7225 */ /* 0x000fe200078e002e */
[----:B------:R-:W-:-:S03]  /*d930*/  IADD3 R38, P0, R42, UR10, RZ ;  /* 0x0000000a2a267c10 */ /* 0x000fc6000ff1e0ff */
[----:B------:R-:W-:Y:S01]  /*d940*/  IMAD.IADD R47, R47, 0x1, R34 ;  /* 0x000000012f2f7824 */ /* 0x000fe200078e0222 */
[----:B------:R-:W-:Y:S01]  /*d950*/  IADD3.X R39, R43, UR14, RZ, P0, !PT ;  /* 0x0000000e2b277c10 */ /* 0x000fe200087fe4ff */
[----:B------:R-:W4:Y:S01]  /*d960*/  LDG.E.64 R26, desc[UR6][R26.64+0x18] ;  /* 0x000018061a1a7981 */ /* 0x000f22000c1e1b00 */
[----:B--2---:R-:W-:Y:S01]  /*d970*/  SHF.R.S32.HI R34, RZ, 0x1f, R37 ;  /* 0x0000001fff227819 */ /* 0x004fe20000011425 */
[----:B---3--:R-:W-:-:S04]  /*d980*/  IMAD R45, R23, R37, RZ ;  /* 0x00000025172d7224 */ /* 0x008fc800078e02ff */
[C---:B------:R-:W-:Y:S02]  /*d990*/  IMAD R45, R22.reuse, R34, R45 ;  /* 0x00000022162d7224 */ /* 0x040fe400078e022d */
[----:B------:R-:W-:Y:S02]  /*d9a0*/  IMAD.WIDE.U32 R22, R22, R37, R46 ;  /* 0x0000002516167225 */ /* 0x000fe400078e002e */
[----:B------:R0:W2:Y:S01]  /*d9b0*/  LDG.E.CONSTANT R37, desc[UR6][R38.64] ;  /* 0x0000000626257981 */ /* 0x0000a2000c1e9900 */
        /* <DEDUP_REMOVED lines=8> */
[----:B0-----:R-:W-:Y:S02]  /*da40*/  IADD3.X R39, R39, UR14, RZ, P2, !PT ;  /* 0x0000000e27277c10 */ /* 0x001fe400097fe4ff */
[----:B--2---:R-:W-:Y:S01]  /*da50*/  SHF.R.S32.HI R34, RZ, 0x1f, R37 ;  /* 0x0000001fff227819 */ /* 0x004fe20000011425 */
[-C--:B----4-:R-:W-:Y:S02]  /*da60*/  IMAD R43, R27, R37.reuse, RZ ;  /* 0x000000251b2b7224 */ /* 0x090fe400078e02ff */
[----:B------:R-:W-:-:S04]  /*da70*/  IMAD.WIDE.U32 R22, R26, R37, R22 ;  /* 0x000000251a167225 */ /* 0x000fc800078e0016 */
[----:B------:R-:W-:Y:S02]  /*da80*/  IMAD R43, R26, R34, R43 ;  /* 0x000000221a2b7224 */ /* 0x000fe400078e022b */
[----:B------:R-:W-:-:S03]  /*da90*/  IMAD.MOV.U32 R34, RZ, RZ, R22 ;  /* 0x000000ffff227224 */ /* 0x000fc600078e0016 */
[----:B------:R-:W-:Y:S01]  /*daa0*/  IADD3 R37, R23, R43, RZ ;  /* 0x0000002b17257210 */ /* 0x000fe20007ffe0ff */
[----:B------:R-:W-:Y:S06]  /*dab0*/  @P0 BRA `(.L_x_2671) ;  /* 0xfffffffc00340947 */ /* 0x000fec000383ffff */
.L_x_2670:
        /* <DEDUP_REMOVED lines=18> */
[----:B------:R-:W-:Y:S02]  /*dbe0*/  IMAD.U32 R27, RZ, RZ, UR5 ;  /* 0x00000005ff1b7e24 */ /* 0x000fe4000f8e00ff */
[----:B------:R-:W2:Y:S04]  /*dbf0*/  LDG.E.CONSTANT R43, desc[UR6][R46.64] ;  /* 0x000000062e2b7981 */ /* 0x000ea8000c1e9900 */
[----:B------:R-:W3:Y:S01]  /*dc00*/  LDG.E.64 R38, desc[UR6][R26.64] ;  /* 0x000000061a267981 */ /* 0x000ee2000c1e1b00 */
[----:B------:R-:W-:-:S02]  /*dc10*/  ISETP.NE.U32.AND P0, PT, R42, 0x1, PT ;  /* 0x000000012a00780c */ /* 0x000fc40003f05070 */
[----:B------:R-:W-:Y:S02]  /*dc20*/  MOV R36, R34 ;  /* 0x0000002200247202 */ /* 0x000fe40000000f00 */
[----:B------:R-:W-:Y:S02]  /*dc30*/  ISETP.NE.AND.EX P0, PT, RZ, RZ, PT, P0 ;  /* 0x000000ffff00720c */ /* 0x000fe40003f05300 */
[----:B--2---:R-:W-:Y:S01]  /*dc40*/  SHF.R.S32.HI R49, RZ, 0x1f, R43 ;  /* 0x0000001fff317819 */ /* 0x004fe2000001142b */
[----:B---3--:R-:W-:-:S04]  /*dc50*/  IMAD.WIDE.U32 R36, R43, R38, R36 ;  /* 0x000000262b247225 */ /* 0x008fc800078e0024 */
[----:B------:R-:W-:Y:S02]  /*dc60*/  IMAD R43, R39, R43, RZ ;  /* 0x0000002b272b7224 */ /* 0x000fe400078e02ff */
[----:B------:R-:W-:Y:S02]  /*dc70*/  IMAD.MOV.U32 R34, RZ, RZ, R36 ;  /* 0x000000ffff227224 */ /* 0x000fe400078e0024 */
[----:B------:R-:W-:-:S04]  /*dc80*/  IMAD R43, R38, R49, R43 ;  /* 0x00000031262b7224 */ /* 0x000fc800078e022b */
[----:B------:R-:W-:Y:S01]  /*dc90*/  IMAD.IADD R37, R37, 0x1, R43 ;  /* 0x0000000125257824 */ /* 0x000fe200078e022b */
        /* <DEDUP_REMOVED lines=29> */
.L_x_2669:
[----:B------:R-:W-:Y:S05]  /*de70*/  BSYNC B0 ;  /* 0x0000000000007941 */ /* 0x000fea0003800000 */
.L_x_2668:
        /* <DEDUP_REMOVED lines=10> */
[----:B------:R-:W-:Y:S02]  /*df20*/  IMAD.MOV.U32 R10, RZ, RZ, RZ ;  /* 0x000000ffff0a7224 */ /* 0x000fe400078e00ff */
[----:B------:R-:W-:Y:S01]  /*df30*/  IMAD.MOV.U32 R35, RZ, RZ, RZ ;  /* 0x000000ffff237224 */ /* 0x000fe200078e00ff */
        /* <DEDUP_REMOVED lines=10> */
[----:B------:R-:W-:-:S04]  /*dfe0*/  UMOV UR5, URZ ;  /* 0x0000003f00057c82 */ /* 0x000fc80008000000 */
        /* <DEDUP_REMOVED lines=9> */
[----:B------:R-:W-:Y:S01]  /*e080*/  IMAD.U32 R26, RZ, RZ, UR11 ;  /* 0x0000000bff1a7e24 */ /* 0x000fe2000f8e00ff */
[----:B------:R-:W-:Y:S01]  /*e090*/  UMOV UR5, URZ ;  /* 0x0000003f00057c82 */ /* 0x000fe20008000000 */
[----:B------:R-:W-:Y:S01]  /*e0a0*/  UIADD3 UR14, UR19, UR4, URZ ;  /* 0x00000004130e7290 */ /* 0x000fe2000fffe03f */
[----:B------:R-:W-:-:S02]  /*e0b0*/  ULDC.64 UR22, c[0x0][0x230] ;  /* 0x00008c0000167ab9 */ /* 0x000fc40000000a00 */
[----:B------:R-:W-:Y:S01]  /*e0c0*/  ISETP.GT.AND.EX P0, PT, R26, RZ, PT, P0 ;  /* 0x000000ff1a00720c */ /* 0x000fe20003f04300 */
[----:B------:R-:W-:Y:S01]  /*e0d0*/  UMOV UR4, URZ ;  /* 0x0000003f00047c82 */ /* 0x000fe20008000000 */
[----:B------:R-:W-:-:S04]  /*e0e0*/  LEA R26, P2, R22, UR12, 0x2 ;  /* 0x0000000c161a7c11 */ /* 0x000fc8000f8410ff */
        /* <DEDUP_REMOVED lines=9> */
.L_x_2680:
        /* <DEDUP_REMOVED lines=9> */
[----:B------:R-:W5:Y:S01]  /*e210*/  LDG.E.CONSTANT R47, desc[UR6][R26.64] ;  /* 0x000000061a2f7981 */ /* 0x000f62000c1e9900 */
[----:B------:R-:W-:Y:S01]  /*e220*/  MOV R43, R35 ;  /* 0x00000023002b7202 */ /* 0x000fe20000000f00 */
[----:B------:R-:W-:Y:S01]  /*e230*/  IMAD.MOV.U32 R42, RZ, RZ, R10 ;  /* 0x000000ffff2a7224 */ /* 0x000fe200078e000a */
[----:B--2---:R-:W-:-:S03]  /*e240*/  SHF.R.S32.HI R35, RZ, 0x1f, R45 ;  /* 0x0000001fff237819 */ /* 0x004fc6000001142d */
[----:B---3--:R-:W-:-:S04]  /*e250*/  IMAD.WIDE.U32 R42, R45, R28, R42 ;  /* 0x0000001c2d2a7225 */ /* 0x008fc800078e002a */
[----:B------:R-:W-:-:S04]  /*e260*/  IMAD R45, R29, R45, RZ ;  /* 0x0000002d1d2d7224 */ /* 0x000fc800078e02ff */
[----:B------:R-:W-:Y:S01]  /*e270*/  IMAD R35, R28, R35, R45 ;  /* 0x000000231c237224 */ /* 0x000fe200078e022d */
[----:B------:R-:W-:-:S04]  /*e280*/  IADD3 R28, P2, R26, UR18, RZ ;  /* 0x000000121a1c7c10 */ /* 0x000fc8000ff5e0ff */
[----:B------:R-:W-:Y:S02]  /*e290*/  IADD3.X R29, R27, UR14, RZ, P2, !PT ;  /* 0x0000000e1b1d7c10 */ /* 0x000fe400097fe4ff */
[----:B------:R-:W2:Y:S04]  /*e2a0*/  LDG.E.64 R26, desc[UR6][R38.64+0x10] ;  /* 0x00001006261a7981 */ /* 0x000ea8000c1e1b00 */
[----:B------:R0:W3:Y:S01]  /*e2b0*/  LDG.E.CONSTANT R45, desc[UR6][R28.64] ;  /* 0x000000061c2d7981 */ /* 0x0000e2000c1e9900 */
[----:B------:R-:W-:Y:S01]  /*e2c0*/  IMAD.IADD R43, R43, 0x1, R35 ;  /* 0x000000012b2b7824 */ /* 0x000fe200078e0223 */
[----:B-----5:R-:W-:Y:S01]  /*e2d0*/  SHF.R.S32.HI R35, RZ, 0x1f, R47 ;  /* 0x0000001fff237819 */ /* 0x020fe2000001142f */
[----:B----4-:R-:W-:-:S04]  /*e2e0*/  IMAD R10, R41, R47, RZ ;  /* 0x0000002f290a7224 */ /* 0x010fc800078e02ff */
[----:B------:R-:W-:Y:S02]  /*e2f0*/  IMAD R35, R40, R35, R10 ;  /* 0x0000002328237224 */ /* 0x000fe400078e020a */
[----:B------:R-:W-:Y:S01]  /*e300*/  IMAD.WIDE.U32 R40, R47, R40, R42 ;  /* 0x000000282f287225 */ /* 0x000fe200078e002a */
[----:B------:R-:W-:Y:S01]  /*e310*/  IADD3 R42, P2, R28, UR18, RZ ;  /* 0x000000121c2a7c10 */ /* 0x000fe2000ff5e0ff */
[----:B------:R-:W4:Y:S03]  /*e320*/  LDG.E.64 R46, desc[UR6][R38.64+0x18] ;  /* 0x00001806262e7981 */ /* 0x000f26000c1e1b00 */
[----:B------:R-:W-:-:S05]  /*e330*/  IADD3.X R43, R29, UR14, RZ, P2, !PT ;  /* 0x0000000e1d2b7c10 */ /* 0x000fca00097fe4ff */
[----:B------:R-:W4:Y:S01]  /*e340*/  LDG.E.CONSTANT R49, desc[UR6][R42.64] ;  /* 0x000000062a317981 */ /* 0x000f22000c1e9900 */
[----:B------:R-:W-:Y:S01]  /*e350*/  IMAD.IADD R41, R41, 0x1, R35 ;  /* 0x0000000129297824 */ /* 0x000fe200078e0223 */
[----:B0-----:R-:W-:Y:S02]  /*e360*/  IADD3 R28, P2, R42, UR18, RZ ;  /* 0x000000122a1c7c10 */ /* 0x001fe4000ff5e0ff */
[----:B---3--:R-:W-:Y:S01]  /*e370*/  SHF.R.S32.HI R29, RZ, 0x1f, R45 ;  /* 0x0000001fff1d7819 */ /* 0x008fe2000001142d */
[----:B--2---:R-:W-:-:S04]  /*e380*/  IMAD R10, R27, R45, RZ ;  /* 0x0000002d1b0a7224 */ /* 0x004fc800078e02ff */
[----:B------:R-:W-:Y:S02]  /*e390*/  IMAD R29, R26, R29, R10 ;  /* 0x0000001d1a1d7224 */ /* 0x000fe400078e020a */
[----:B------:R-:W-:Y:S02]  /*e3a0*/  IMAD.WIDE.U32 R26, R45, R26, R40 ;  /* 0x0000001a2d1a7225 */ /* 0x000fe400078e0028 */
[----:B------:R-:W2:Y:S03]  /*e3b0*/  LDG.E.64 R40, desc[UR6][R38.64+0x20] ;  /* 0x0000200626287981 */ /* 0x000ea6000c1e1b00 */
[----:B------:R-:W-:Y:S02]  /*e3c0*/  IADD3 R27, R27, R29, RZ ;  /* 0x0000001d1b1b7210 */ /* 0x000fe40007ffe0ff */
[----:B------:R-:W-:-:S05]  /*e3d0*/  IADD3.X R29, R43, UR14, RZ, P2, !PT ;  /* 0x0000000e2b1d7c10 */ /* 0x000fca00097fe4ff */
[----:B------:R0:W3:Y:S01]  /*e3e0*/  LDG.E.CONSTANT R43, desc[UR6][R28.64] ;  /* 0x000000061c2b7981 */ /* 0x0000e2000c1e9900 */
[----:B------:R-:W-:Y:S01]  /*e3f0*/  IADD3 R44, P2, R28, UR18, RZ ;  /* 0x000000121c2c7c10 */ /* 0x000fe2000ff5e0ff */
[----:B----4-:R-:W-:Y:S01]  /*e400*/  IMAD R10, R47, R49, RZ ;  /* 0x000000312f0a7224 */ /* 0x010fe200078e02ff */
[----:B------:R-:W-:Y:S02]  /*e410*/  SHF.R.S32.HI R35, RZ, 0x1f, R49 ;  /* 0x0000001fff237819 */ /* 0x000fe40000011431 */
[----:B------:R-:W-:Y:S01]  /*e420*/  IADD3.X R45, R29, UR14, RZ, P2, !PT ;  /* 0x0000000e1d2d7c10 */ /* 0x000fe200097fe4ff */
[----:B------:R-:W-:-:S04]  /*e430*/  IMAD.WIDE.U32 R26, R49, R46, R26 ;  /* 0x0000002e311a7225 */ /* 0x000fc800078e001a */
[----:B------:R-:W-:Y:S01]  /*e440*/  IMAD R35, R46, R35, R10 ;  /* 0x000000232e237224 */ /* 0x000fe200078e020a */
[----:B------:R1:W4:Y:S04]  /*e450*/  LDG.E.CONSTANT R49, desc[UR6][R44.64] ;  /* 0x000000062c317981 */ /* 0x000328000c1e9900 */
[----:B------:R-:W4:Y:S01]  /*e460*/  LDG.E.64 R46, desc[UR6][R38.64+0x28] ;  /* 0x00002806262e7981 */ /* 0x000f22000c1e1b00 */
[----:B------:R-:W-:Y:S01]  /*e470*/  IMAD.IADD R27, R27, 0x1, R35 ;  /* 0x000000011b1b7824 */ /* 0x000fe200078e0223 */
[----:B0-----:R-:W-:Y:S02]  /*e480*/  IADD3 R28, P2, R44, UR18, RZ ;  /* 0x000000122c1c7c10 */ /* 0x001fe4000ff5e0ff */
[----:B---3--:R-:W-:Y:S01]  /*e490*/  SHF.R.S32.HI R29, RZ, 0x1f, R43 ;  /* 0x0000001fff1d7819 */ /* 0x008fe2000001142b */
[----:B--2---:R-:W-:-:S02]  /*e4a0*/  IMAD R10, R41, R43, RZ ;  /* 0x0000002b290a7224 */ /* 0x004fc400078e02ff */
[----:B------:R-:W-:-:S04]  /*e4b0*/  IMAD.WIDE.U32 R26, R43, R40, R26 ;  /* 0x000000282b1a7225 */ /* 0x000fc800078e001a */
[----:B------:R-:W-:Y:S02]  /*e4c0*/  IMAD R29, R40, R29, R10 ;  /* 0x0000001d281d7224 */ /* 0x000fe400078e020a */
[----:B------:R-:W2:Y:S02]  /*e4d0*/  LDG.E.64 R40, desc[UR6][R38.64+0x30] ;  /* 0x0000300626287981 */ /* 0x000ea4000c1e1b00 */
[----:B------:R-:W-:Y:S01]  /*e4e0*/  IMAD.IADD R27, R27, 0x1, R29 ;  /* 0x000000011b1b7824 */ /* 0x000fe200078e021d */
[----:B------:R-:W-:-:S05]  /*e4f0*/  IADD3.X R29, R45, UR14, RZ, P2, !PT ;  /* 0x0000000e2d1d7c10 */ /* 0x000fca00097fe4ff */
[----:B------:R0:W3:Y:S01]  /*e500*/  LDG.E.CONSTANT R43, desc[UR6][R28.64] ;  /* 0x000000061c2b7981 */ /* 0x0000e2000c1e9900 */
[----:B-1----:R-:W-:Y:S01]  /*e510*/  IADD3 R44, P2, R28, UR18, RZ ;  /* 0x000000121c2c7c10 */ /* 0x002fe2000ff5e0ff */
[----:B----4-:R-:W-:Y:S01]  /*e520*/  IMAD R10, R47, R49, RZ ;  /* 0x000000312f0a7224 */ /* 0x010fe200078e02ff */
[----:B------:R-:W-:Y:S02]  /*e530*/  SHF.R.S32.HI R35, RZ, 0x1f, R49 ;  /* 0x0000001fff237819 */ /* 0x000fe40000011431 */
[----:B------:R-:W-:Y:S01]  /*e540*/  IADD3.X R45, R29, UR14, RZ, P2, !PT ;  /* 0x0000000e1d2d7c10 */ /* 0x000fe200097fe4ff */
[----:B------:R-:W-:-:S04]  /*e550*/  IMAD.WIDE.U32 R26, R49, R46, R26 ;  /* 0x0000002e311a7225 */ /* 0x000fc800078e001a */
[----:B------:R-:W-:Y:S01]  /*e560*/  IMAD R35, R46, R35, R10 ;  /* 0x000000232e237224 */ /* 0x000fe200078e020a */
[----:B------:R1:W4:Y:S04]  /*e570*/  LDG.E.CONSTANT R49, desc[UR6][R44.64] ;  /* 0x000000062c317981 */ /* 0x000328000c1e9900 */
[----:B------:R-:W4:Y:S01]  /*e580*/  LDG.E.64 R46, desc[UR6][R38.64+0x38] ;  /* 0x00003806262e7981 */ /* 0x000f22000c1e1b00 */
[----:B------:R-:W-:Y:S02]  /*e590*/  IADD3 R27, R27, R35, RZ ;  /* 0x000000231b1b7210 */ /* 0x000fe40007ffe0ff */
        /* <DEDUP_REMOVED lines=23> */
[----:B------:R-:W2:Y:S03]  /*e710*/  LDG.E.64 R40, desc[UR6][R38.64+0x50] ;  /* 0x0000500626287981 */ /* 0x000ea6000c1e1b00 */
[----:B------:R-:W-:Y:S02]  /*e720*/  IADD3 R27, R27, R29, RZ ;  /* 0x0000001d1b1b7210 */ /* 0x000fe40007ffe0ff */
        /* <DEDUP_REMOVED lines=9> */
[----:B------:R-:W5:Y:S01]  /*e7c0*/  LDG.E.64 R46, desc[UR6][R38.64+0x58] ;  /* 0x00005806262e7981 */ /* 0x000f62000c1e1b00 */
        /* <DEDUP_REMOVED lines=8> */
[----:B------:R-:W-:Y:S02]  /*e850*/  IADD3.X R29, R45, UR14, RZ, P2, !PT ;  /* 0x0000000e2d1d7c10 */ /* 0x000fe400097fe4ff */
[----:B-1----:R-:W-:-:S03]  /*e860*/  IADD3 R44, P2, R28, UR18, RZ ;  /* 0x000000121c2c7c10 */ /* 0x002fc6000ff5e0ff */
[----:B------:R0:W3:Y:S01]  /*e870*/  LDG.E.CONSTANT R43, desc[UR6][R28.64] ;  /* 0x000000061c2b7981 */ /* 0x0000e2000c1e9900 */
[----:B----4-:R-:W-:Y:S01]  /*e880*/  SHF.R.S32.HI R35, RZ, 0x1f, R49 ;  /* 0x0000001fff237819 */ /* 0x010fe20000011431 */
[----:B-----5:R-:W-:Y:S01]  /*e890*/  IMAD R10, R47, R49, RZ ;  /* 0x000000312f0a7224 */ /* 0x020fe200078e02ff */
[----:B------:R-:W-:Y:S01]  /*e8a0*/  IADD3.X R45, R29, UR14, RZ, P2, !PT ;  /* 0x0000000e1d2d7c10 */ /* 0x000fe200097fe4ff */
[----:B------:R-:W-:-:S04]  /*e8b0*/  IMAD.WIDE.U32 R26, R49, R46, R26 ;  /* 0x0000002e311a7225 */ /* 0x000fc800078e001a */
[----:B------:R-:W-:Y:S01]  /*e8c0*/  IMAD R35, R46, R35, R10 ;  /* 0x000000232e237224 */ /* 0x000fe200078e020a */
[----:B------:R-:W4:Y:S04]  /*e8d0*/  LDG.E.CONSTANT R49, desc[UR6][R44.64] ;  /* 0x000000062c317981 */ /* 0x000f28000c1e9900 */
[----:B------:R-:W5:Y:S01]  /*e8e0*/  LDG.E.64 R46, desc[UR6][R38.64+0x68] ;  /* 0x00006806262e7981 */ /* 0x000f62000c1e1b00 */
[----:B------:R-:W-:Y:S02]  /*e8f0*/  IADD3 R27, R27, R35, RZ ;  /* 0x000000231b1b7210 */ /* 0x000fe40007ffe0ff */
[----:B0-----:R-:W-:Y:S02]  /*e900*/  IADD3 R28, P2, R44, UR18, RZ ;  /* 0x000000122c1c7c10 */ /* 0x001fe4000ff5e0ff */
[----:B---3--:R-:W-:Y:S01]  /*e910*/  SHF.R.S32.HI R29, RZ, 0x1f, R43 ;  /* 0x0000001fff1d7819 */ /* 0x008fe2000001142b */
[----:B--2---:R-:W-:-:S02]  /*e920*/  IMAD R10, R41, R43, RZ ;  /* 0x0000002b290a7224 */ /* 0x004fc400078e02ff */
[----:B------:R-:W-:Y:S02]  /*e930*/  IMAD.WIDE.U32 R26, R43, R40, R26 ;  /* 0x000000282b1a7225 */ /* 0x000fe400078e001a */
[----:B------:R-:W2:Y:S02]  /*e940*/  LDG.E.64 R42, desc[UR6][R38.64+0x78] ;  /* 0x00007806262a7981 */ /* 0x000ea4000c1e1b00 */
[----:B------:R-:W-:Y:S01]  /*e950*/  IMAD R29, R40, R29, R10 ;  /* 0x0000001d281d7224 */ /* 0x000fe200078e020a */
[----:B----4-:R-:W-:Y:S01]  /*e960*/  SHF.R.S32.HI R35, RZ, 0x1f, R49 ;  /* 0x0000001fff237819 */ /* 0x010fe20000011431 */
[----:B------:R-:W3:Y:S02]  /*e970*/  LDG.E.64 R40, desc[UR6][R38.64+0x70] ;  /* 0x0000700626287981 */ /* 0x000ee4000c1e1b00 */
[----:B------:R-:W-:Y:S01]  /*e980*/  IMAD.IADD R27, R27, 0x1, R29 ;  /* 0x000000011b1b7824 */ /* 0x000fe200078e021d */
[----:B------:R-:W-:Y:S01]  /*e990*/  IADD3.X R29, R45, UR14, RZ, P2, !PT ;  /* 0x0000000e2d1d7c10 */ /* 0x000fe200097fe4ff */
[----:B-----5:R-:W-:-:S04]  /*e9a0*/  IMAD R10, R47, R49, RZ ;  /* 0x000000312f0a7224 */ /* 0x020fc800078e02ff */
[----:B------:R-:W-:Y:S01]  /*e9b0*/  IMAD R35, R46, R35, R10 ;  /* 0x000000232e237224 */ /* 0x000fe200078e020a */
[----:B------:R-:W4:Y:S01]  /*e9c0*/  LDG.E.CONSTANT R45, desc[UR6][R28.64] ;  /* 0x000000061c2d7981 */ /* 0x000f22000c1e9900 */
[----:B------:R-:W-:Y:S01]  /*e9d0*/  IMAD.WIDE.U32 R46, R49, R46, R26 ;  /* 0x0000002e312e7225 */ /* 0x000fe200078e001a */
[----:B------:R-:W-:-:S04]  /*e9e0*/  IADD3 R26, P2, R28, UR18, RZ ;  /* 0x000000121c1a7c10 */ /* 0x000fc8000ff5e0ff */
[----:B------:R-:W-:-:S05]  /*e9f0*/  IADD3.X R27, R29, UR14, RZ, P2, !PT ;  /* 0x0000000e1d1b7c10 */ /* 0x000fca00097fe4ff */
[----:B------:R0:W5:Y:S01]  /*ea00*/  LDG.E.CONSTANT R49, desc[UR6][R26.64] ;  /* 0x000000061a317981 */ /* 0x000162000c1e9900 */
[----:B------:R-:W-:-:S04]  /*ea10*/  UIADD3 UR9, UP0, UR9, -0x10, URZ ;  /* 0xfffffff009097890 */ /* 0x000fc8000ff1e03f */
[----:B------:R-:W-:Y:S02]  /*ea20*/  UIADD3.X UR11, UR11, -0x1, URZ, UP0, !UPT ;  /* 0xffffffff0b0b7890 */ /* 0x000fe400087fe43f */
[----:B------:R-:W-:Y:S01]  /*ea30*/  UISETP.GT.U32.AND UP0, UPT, UR9, 0xc, UPT ;  /* 0x0000000c0900788c */ /* 0x000fe2000bf04070 */
[----:B------:R-:W-:-:S03]  /*ea40*/  IMAD.IADD R47, R47, 0x1, R35 ;  /* 0x000000012f2f7824 */ /* 0x000fc600078e0223 */
[----:B------:R-:W-:-:S06]  /*ea50*/  UISETP.GT.AND.EX UP0, UPT, UR11, URZ, UPT, UP0 ;  /* 0x0000003f0b00728c */ /* 0x000fcc000bf04300 */
[----:B------:R-:W-:Y:S01]  /*ea60*/  PLOP3.LUT P3, PT, PT, PT, UP0, 0x80, 0x0 ;  /* 0x000000000000781c */ /* 0x000fe20003f6f008 */
[----:B------:R-:W-:Y:S01]  /*ea70*/  UIADD3 UR4, UP1, UR4, 0x10, URZ ;  /* 0x0000001004047890 */ /* 0x000fe2000ff3e03f */
[----:B0-----:R-:W-:-:S03]  /*ea80*/  IADD3 R26, P2, R26, UR18, RZ ;  /* 0x000000121a1a7c10 */ /* 0x001fc6000ff5e0ff */
[----:B------:R-:W-:Y:S01]  /*ea90*/  UIADD3.X UR5, URZ, UR5, URZ, UP1, !UPT ;  /* 0x000000053f057290 */ /* 0x000fe20008ffe43f */
[----:B------:R-:W-:Y:S02]  /*eaa0*/  IADD3.X R27, R27, UR14, RZ, P2, !PT ;  /* 0x0000000e1b1b7c10 */ /* 0x000fe400097fe4ff */
[----:B----4-:R-:W-:Y:S01]  /*eab0*/  SHF.R.S32.HI R35, RZ, 0x1f, R45 ;  /* 0x0000001fff237819 */ /* 0x010fe2000001142d */
[----:B---3--:R-:W-:Y:S02]  /*eac0*/  IMAD R10, R41, R45, RZ ;  /* 0x0000002d290a7224 */ /* 0x008fe400078e02ff */
[----:B------:R-:W-:-:S04]  /*ead0*/  IMAD.WIDE.U32 R28, R45, R40, R46 ;  /* 0x000000282d1c7225 */ /* 0x000fc800078e002e */
[----:B------:R-:W-:Y:S01]  /*eae0*/  IMAD R41, R40, R35, R10 ;  /* 0x0000002328297224 */ /* 0x000fe200078e020a */
[----:B-----5:R-:W-:Y:S01]  /*eaf0*/  SHF.R.S32.HI R35, RZ, 0x1f, R49 ;  /* 0x0000001fff237819 */ /* 0x020fe20000011431 */
[----:B--2---:R-:W-:-:S03]  /*eb00*/  IMAD R10, R43, R49, RZ ;  /* 0x000000312b0a7224 */ /* 0x004fc600078e02ff */
[----:B------:R-:W-:Y:S01]  /*eb10*/  IADD3 R29, R29, R41, RZ ;  /* 0x000000291d1d7210 */ /* 0x000fe20007ffe0ff */
[----:B------:R-:W-:Y:S02]  /*eb20*/  IMAD R35, R42, R35, R10 ;  /* 0x000000232a237224 */ /* 0x000fe400078e020a */
[----:B------:R-:W-:-:S04]  /*eb30*/  IMAD.WIDE.U32 R28, R49, R42, R28 ;  /* 0x0000002a311c7225 */ /* 0x000fc800078e001c */
[----:B------:R-:W-:Y:S02]  /*eb40*/  IMAD.IADD R35, R29, 0x1, R35 ;  /* 0x000000011d237824 */ /* 0x000fe400078e0223 */
[----:B------:R-:W-:Y:S01]  /*eb50*/  IMAD.MOV.U32 R10, RZ, RZ, R28 ;  /* 0x000000ffff0a7224 */ /* 0x000fe200078e001c */
[----:B------:R-:W-:Y:S06]  /*eb60*/  @P3 BRA `(.L_x_2680) ;  /* 0xfffffff400843947 */ /* 0x000fec000383ffff */
.L_x_2679:
        /* <DEDUP_REMOVED lines=23> */
[----:B------:R-:W2:Y:S01]  /*ece0*/  LDG.E.64 R26, desc[UR6][R38.64+0x10] ;  /* 0x00001006261a7981 */ /* 0x000ea2000c1e1b00 */
[----:B------:R-:W-:-:S03]  /*ecf0*/  IMAD.IADD R43, R43, 0x1, R35 ;  /* 0x000000012b2b7824 */ /* 0x000fc600078e0223 */
[----:B------:R0:W3:Y:S01]  /*ed00*/  LDG.E.CONSTANT R45, desc[UR6][R28.64] ;  /* 0x000000061c2d7981 */ /* 0x0000e2000c1e9900 */
[----:B-----5:R-:W-:Y:S01]  /*ed10*/  SHF.R.S32.HI R35, RZ, 0x1f, R47 ;  /* 0x0000001fff237819 */ /* 0x020fe2000001142f */
[----:B----4-:R-:W-:-:S04]  /*ed20*/  IMAD R10, R41, R47, RZ ;  /* 0x0000002f290a7224 */ /* 0x010fc800078e02ff */
[----:B------:R-:W-:Y:S02]  /*ed30*/  IMAD R35, R40, R35, R10 ;  /* 0x0000002328237224 */ /* 0x000fe400078e020a */
[----:B------:R-:W-:Y:S01]  /*ed40*/  IMAD.WIDE.U32 R40, R47, R40, R42 ;  /* 0x000000282f287225 */ /* 0x000fe200078e002a */
[----:B------:R-:W-:Y:S01]  /*ed50*/  IADD3 R42, P0, R28, UR18, RZ ;  /* 0x000000121c2a7c10 */ /* 0x000fe2000ff1e0ff */
[----:B------:R-:W4:Y:S03]  /*ed60*/  LDG.E.64 R46, desc[UR6][R38.64+0x18] ;  /* 0x00001806262e7981 */ /* 0x000f26000c1e1b00 */
[----:B------:R-:W-:-:S05]  /*ed70*/  IADD3.X R43, R29, UR14, RZ, P0, !PT ;  /* 0x0000000e1d2b7c10 */ /* 0x000fca00087fe4ff */
[----:B------:R-:W5:Y:S01]  /*ed80*/  LDG.E.CONSTANT R49, desc[UR6][R42.64] ;  /* 0x000000062a317981 */ /* 0x000f62000c1e9900 */
        /* <DEDUP_REMOVED lines=8> */
[----:B------:R-:W-:Y:S02]  /*ee10*/  IADD3.X R29, R43, UR14, RZ, P0, !PT ;  /* 0x0000000e2b1d7c10 */ /* 0x000fe400087fe4ff */
[----:B------:R-:W-:-:S03]  /*ee20*/  IADD3 R44, P0, R28, UR18, RZ ;  /* 0x000000121c2c7c10 */ /* 0x000fc6000ff1e0ff */
[----:B------:R0:W3:Y:S01]  /*ee30*/  LDG.E.CONSTANT R43, desc[UR6][R28.64] ;  /* 0x000000061c2b7981 */ /* 0x0000e2000c1e9900 */
[----:B-----5:R-:W-:Y:S01]  /*ee40*/  SHF.R.S32.HI R35, RZ, 0x1f, R49 ;  /* 0x0000001fff237819 */ /* 0x020fe20000011431 */
[----:B----4-:R-:W-:Y:S01]  /*ee50*/  IMAD R10, R47, R49, RZ ;  /* 0x000000312f0a7224 */ /* 0x010fe200078e02ff */
[----:B------:R-:W-:Y:S01]  /*ee60*/  IADD3.X R45, R29, UR14, RZ, P0, !PT ;  /* 0x0000000e1d2d7c10 */ /* 0x000fe200087fe4ff */
[----:B------:R-:W-:-:S04]  /*ee70*/  IMAD.WIDE.U32 R26, R49, R46, R26 ;  /* 0x0000002e311a7225 */ /* 0x000fc800078e001a */
[----:B------:R-:W-:Y:S01]  /*ee80*/  IMAD R35, R46, R35, R10 ;  /* 0x000000232e237224 */ /* 0x000fe200078e020a */
[----:B------:R-:W4:Y:S04]  /*ee90*/  LDG.E.CONSTANT R49, desc[UR6][R44.64] ;  /* 0x000000062c317981 */ /* 0x000f28000c1e9900 */
[----:B------:R-:W5:Y:S01]  /*eea0*/  LDG.E.64 R46, desc[UR6][R38.64+0x28] ;  /* 0x00002806262e7981 */ /* 0x000f62000c1e1b00 */
[----:B------:R-:W-:Y:S01]  /*eeb0*/  IMAD.IADD R27, R27, 0x1, R35 ;  /* 0x000000011b1b7824 */ /* 0x000fe200078e0223 */
        /* <DEDUP_REMOVED lines=25> */
[----:B----4-:R-:W-:Y:S01]  /*f050*/  SHF.R.S32.HI R35, RZ, 0x1f, R45 ;  /* 0x0000001fff237819 */ /* 0x010fe2000001142d */
[----:B---3--:R-:W-:-:S04]  /*f060*/  IMAD R10, R41, R45, RZ ;  /* 0x0000002d290a7224 */ /* 0x008fc800078e02ff */
[----:B------:R-:W-:Y:S02]  /*f070*/  IMAD R51, R40, R35, R10 ;  /* 0x0000002328337224 */ /* 0x000fe400078e020a */
[----:B------:R-:W-:Y:S01]  /*f080*/  IMAD.WIDE.U32 R40, R45, R40, R46 ;  /* 0x000000282d287225 */ /* 0x000fe200078e002e */
[----:B-----5:R-:W-:-:S03]  /*f090*/  SHF.R.S32.HI R35, RZ, 0x1f, R49 ;  /* 0x0000001fff237819 */ /* 0x020fc60000011431 */
[----:B--2---:R-:W-:Y:S02]  /*f0a0*/  IMAD R10, R43, R49, RZ ;  /* 0x000000312b0a7224 */ /* 0x004fe400078e02ff */
[----:B------:R-:W-:Y:S02]  /*f0b0*/  IMAD.IADD R29, R41, 0x1, R51 ;  /* 0x00000001291d7824 */ /* 0x000fe400078e0233 */
[----:B------:R-:W-:Y:S02]  /*f0c0*/  IMAD.MOV.U32 R28, RZ, RZ, R40 ;  /* 0x000000ffff1c7224 */ /* 0x000fe400078e0028 */
[----:B------:R-:W-:Y:S02]  /*f0d0*/  IMAD R35, R42, R35, R10 ;  /* 0x000000232a237224 */ /* 0x000fe400078e020a */
[----:B------:R-:W-:-:S04]  /*f0e0*/  IMAD.WIDE.U32 R28, R49, R42, R28 ;  /* 0x0000002a311c7225 */ /* 0x000fc800078e001c */
[----:B------:R-:W-:Y:S01]  /*f0f0*/  IMAD.MOV.U32 R10, RZ, RZ, R28 ;  /* 0x000000ffff0a7224 */ /* 0x000fe200078e001c */
[----:B------:R-:W-:-:S07]  /*f100*/  IADD3 R35, R29, R35, RZ ;  /* 0x000000231d237210 */ /* 0x000fce0007ffe0ff */
.L_x_2681:
[----:B------:R-:W-:-:S04]  /*f110*/  ISETP.NE.U32.AND P2, PT, RZ, UR9, PT ;  /* 0x00000009ff007c0c */ /* 0x000fc8000bf45070 */
[----:B------:R-:W-:-:S13]  /*f120*/  ISETP.NE.OR.EX P0, PT, RZ, UR11, P0, P2 ;  /* 0x0000000bff007c0c */ /* 0x000fda0008705720 */
[----:B------:R-:W-:Y:S05]  /*f130*/  @!P0 BRA `(.L_x_2677) ;  /* 0x0000000000c88947 */ /* 0x000fea0003800000 */
.L_x_2678:
[----:B------:R-:W-:Y:S01]  /*f140*/  ULEA UR12, UP0, UR4, UR22, 0x3 ;  /* 0x00000016040c7291 */ /* 0x000fe2000f80183f */
[----:B------:R0:W2:Y:S03]  /*f150*/  LDG.E.CONSTANT R47, desc[UR6][R26.64] ;  /* 0x000000061a2f7981 */ /* 0x0000a6000c1e9900 */
[----:B------:R-:W-:Y:S02]  /*f160*/  ULEA.HI.X UR13, UR4, UR23, UR5, 0x3, UP0 ;  /* 0x00000017040d7291 */ /* 0x000fe400080f1c05 */
[----:B------:R-:W-:-:S04]  /*f170*/  IMAD.U32 R28, RZ, RZ, UR12 ;  /* 0x0000000cff1c7e24 */ /* 0x000fc8000f8e00ff */
[----:B------:R-:W-:Y:S02]  /*f180*/  MOV R29, UR13 ;  /* 0x0000000d001d7c02 */ /* 0x000fe40008000f00 */
[----:B0-----:R-:W-:-:S03]  /*f190*/  IADD3 R26, P0, R26, UR18, RZ ;  /* 0x000000121a1a7c10 */ /* 0x001fc6000ff1e0ff */
[----:B------:R-:W3:Y:S01]  /*f1a0*/  LDG.E.64 R40, desc[UR6][R28.64] ;  /* 0x000000061c287981 */ /* 0x000ee2000c1e1b00 */
[----:B------:R-:W-:-:S03]  /*f1b0*/  IADD3.X R27, R27, UR14, RZ, P0, !PT ;  /* 0x0000000e1b1b7c10 */ /* 0x000fc600087fe4ff */
[----:B------:R-:W4:Y:S04]  /*f1c0*/  LDG.E.64 R38, desc[UR6][R28.64+0x8] ;  /* 0x000008061c267981 */ /* 0x000f28000c1e1b00 */
[----:B------:R-:W4:Y:S01]  /*f1d0*/  LDG.E.CONSTANT R45, desc[UR6][R26.64] ;  /* 0x000000061a2d7981 */ /* 0x000f22000c1e9900 */
[----:B------:R-:W-:Y:S02]  /*f1e0*/  IMAD.MOV.U32 R42, RZ, RZ, R10 ;  /* 0x000000ffff2a7224 */ /* 0x000fe400078e000a */
[----:B------:R-:W-:Y:S01]  /*f1f0*/  IMAD.MOV.U32 R43, RZ, RZ, R35 ;  /* 0x000000ffff2b7224 */ /* 0x000fe200078e0023 */
[----:B--2---:R-:W-:Y:S01]  /*f200*/  SHF.R.S32.HI R10, RZ, 0x1f, R47 ;  /* 0x0000001fff0a7819 */ /* 0x004fe2000001142f */
[----:B---3--:R-:W-:-:S04]  /*f210*/  IMAD.WIDE.U32 R42, R40, R47, R42 ;  /* 0x0000002f282a7225 */ /* 0x008fc800078e002a */
[----:B------:R-:W-:-:S04]  /*f220*/  IMAD R47, R41, R47, RZ ;  /* 0x0000002f292f7224 */ /* 0x000fc800078e02ff */
[----:B------:R-:W-:Y:S01]  /*f230*/  IMAD R47, R40, R10, R47 ;  /* 0x0000000a282f7224 */ /* 0x000fe200078e022f */
[----:B------:R-:W-:Y:S01]  /*f240*/  IADD3 R40, P0, R26, UR18, RZ ;  /* 0x000000121a287c10 */ /* 0x000fe2000ff1e0ff */
[----:B----4-:R-:W-:Y:S01]  /*f250*/  IMAD R35, R39, R45, RZ ;  /* 0x0000002d27237224 */ /* 0x010fe200078e02ff */
[----:B------:R-:W-:Y:S02]  /*f260*/  SHF.R.S32.HI R10, RZ, 0x1f, R45 ;  /* 0x0000001fff0a7819 */ /* 0x000fe4000001142d */
[----:B------:R-:W-:Y:S02]  /*f270*/  IADD3 R43, R43, R47, RZ ;  /* 0x0000002f2b2b7210 */ /* 0x000fe40007ffe0ff */
[----:B------:R-:W-:Y:S01]  /*f280*/  IADD3.X R41, R27, UR14, RZ, P0, !PT ;  /* 0x0000000e1b297c10 */ /* 0x000fe200087fe4ff */
[----:B------:R-:W-:Y:S01]  /*f290*/  IMAD R35, R38, R10, R35 ;  /* 0x0000000a26237224 */ /* 0x000fe200078e0223 */
[----:B------:R-:W-:Y:S01]  /*f2a0*/  IADD3 R26, P0, R40, UR18, RZ ;  /* 0x00000012281a7c10 */ /* 0x000fe2000ff1e0ff */
[----:B------:R-:W-:-:S02]  /*f2b0*/  IMAD.WIDE.U32 R38, R38, R45, R42 ;  /* 0x0000002d26267225 */ /* 0x000fc400078e002a */
[----:B------:R-:W2:Y:S01]  /*f2c0*/  LDG.E.CONSTANT R47, desc[UR6][R40.64] ;  /* 0x00000006282f7981 */ /* 0x000ea2000c1e9900 */
[----:B------:R-:W-:-:S03]  /*f2d0*/  IADD3.X R27, R41, UR14, RZ, P0, !PT ;  /* 0x0000000e291b7c10 */ /* 0x000fc600087fe4ff */
[----:B------:R-:W3:Y:S04]  /*f2e0*/  LDG.E.64 R42, desc[UR6][R28.64+0x10] ;  /* 0x000010061c2a7981 */ /* 0x000ee8000c1e1b00 */
[----:B------:R0:W4:Y:S04]  /*f2f0*/  LDG.E.CONSTANT R49, desc[UR6][R26.64] ;  /* 0x000000061a317981 */ /* 0x000128000c1e9900 */
[----:B------:R-:W5:Y:S01]  /*f300*/  LDG.E.64 R44, desc[UR6][R28.64+0x18] ;  /* 0x000018061c2c7981 */ /* 0x000f62000c1e1b00 */
        /* <DEDUP_REMOVED lines=13> */
[----:B----4-:R-:W-:-:S03]  /*f3e0*/  SHF.R.S32.HI R10, RZ, 0x1f, R49 ;  /* 0x0000001fff0a7819 */ /* 0x010fc60000011431 */
[----:B------:R-:W-:Y:S02]  /*f3f0*/  IMAD.IADD R39, R39, 0x1, R35 ;  /* 0x0000000127277824 */ /* 0x000fe400078e0223 */
[-C--:B-----5:R-:W-:Y:S02]  /*f400*/  IMAD R35, R45, R49.reuse, RZ ;  /* 0x000000312d237224 */ /* 0x0a0fe400078e02ff */
[----:B------:R-:W-:-:S04]  /*f410*/  IMAD.WIDE.U32 R38, R44, R49, R38 ;  /* 0x000000312c267225 */ /* 0x000fc800078e0026 */
[----:B------:R-:W-:Y:S02]  /*f420*/  IMAD R35, R44, R10, R35 ;  /* 0x0000000a2c237224 */ /* 0x000fe400078e0223 */
[----:B------:R-:W-:-:S03]  /*f430*/  IMAD.MOV.U32 R10, RZ, RZ, R38 ;  /* 0x000000ffff0a7224 */ /* 0x000fc600078e0026 */
[----:B------:R-:W-:Y:S01]  /*f440*/  IADD3 R35, R39, R35, RZ ;  /* 0x0000002327237210 */ /* 0x000fe20007ffe0ff */
[----:B------:R-:W-:Y:S06]  /*f450*/  @P0 BRA `(.L_x_2678) ;  /* 0xfffffffc00380947 */ /* 0x000fec000383ffff */
.L_x_2677:
        /* <DEDUP_REMOVED lines=12> */
[----:B------:R-:W-:-:S02]  /*f520*/  ULEA.HI.X UR5, UR4, UR13, UR5, 0x3, UP0 ;  /* 0x0000000d04057291 */ /* 0x000fc400080f1c05 */
[----:B------:R-:W-:Y:S01]  /*f530*/  IMAD.U32 R26, RZ, RZ, UR9 ;  /* 0x00000009ff1a7e24 */ /* 0x000fe2000f8e00ff */
[----:B------:R-:W-:Y:S01]  /*f540*/  LEA R28, P0, R38, UR14, 0x2 ;  /* 0x0000000e261c7c11 */ /* 0x000fe2000f8010ff */
[----:B------:R-:W-:-:S05]  /*f550*/  VIADD R27, R39, UR12 ;  /* 0x0000000c271b7c36 */ /* 0x000fca0008000000 */
[----:B------:R-:W-:Y:S02]  /*f560*/  LEA.HI.X R29, R38, UR15, R27, 0x2, P0 ;  /* 0x0000000f261d7c11 */ /* 0x000fe400080f141b */
[----:B------:R-:W-:-:S04]  /*f570*/  MOV R27, UR5 ;  /* 0x00000005001b7c02 */ /* 0x000fc80008000f00 */
[----:B------:R-:W2:Y:S04]  /*f580*/  LDG.E.CONSTANT R29, desc[UR6][R28.64] ;  /* 0x000000061c1d7981 */ /* 0x000ea8000c1e9900 */
[----:B------:R-:W3:Y:S01]  /*f590*/  LDG.E.64 R38, desc[UR6][R26.64] ;  /* 0x000000061a267981 */ /* 0x000ee2000c1e1b00 */
[----:B------:R-:W-:Y:S01]  /*f5a0*/  ULOP3.LUT UR10, UR10, 0x3, URZ, 0xc0, !UPT ;  /* 0x000000030a0a7892 */ /* 0x000fe2000f8ec03f */
[----:B------:R-:W-:Y:S02]  /*f5b0*/  IMAD.MOV.U32 R40, RZ, RZ, R10 ;  /* 0x000000ffff287224 */ /* 0x000fe400078e000a */
[----:B------:R-:W-:Y:S01]  /*f5c0*/  IMAD.MOV.U32 R41, RZ, RZ, R35 ;  /* 0x000000ffff297224 */ /* 0x000fe200078e0023 */
[----:B------:R-:W-:-:S04]  /*f5d0*/  UISETP.NE.U32.AND UP0, UPT, UR10, 0x1, UPT ;  /* 0x000000010a00788c */ /* 0x000fc8000bf05070 */
[----:B------:R-:W-:-:S06]  /*f5e0*/  UISETP.NE.AND.EX UP0, UPT, URZ, URZ, UPT, UP0 ;  /* 0x0000003f3f00728c */ /* 0x000fcc000bf05300 */
[----:B------:R-:W-:Y:S02]  /*f5f0*/  PLOP3.LUT P0, PT, PT, PT, UP0, 0x80, 0x0 ;  /* 0x000000000000781c */ /* 0x000fe40003f0f008 */
[----:B--2---:R-:W-:Y:S01]  /*f600*/  SHF.R.S32.HI R43, RZ, 0x1f, R29 ;  /* 0x0000001fff2b7819 */ /* 0x004fe2000001141d */
[----:B---3--:R-:W-:Y:S02]  /*f610*/  IMAD R36, R39, R29, RZ ;  /* 0x0000001d27247224 */ /* 0x008fe400078e02ff */
[----:B------:R-:W-:-:S04]  /*f620*/  IMAD.WIDE.U32 R40, R29, R38, R40 ;  /* 0x000000261d287225 */ /* 0x000fc800078e0028 */
[----:B------:R-:W-:Y:S01]  /*f630*/  IMAD R43, R38, R43, R36 ;  /* 0x0000002b262b7224 */ /* 0x000fe200078e0224 */
[----:B------:R-:W-:-:S03]  /*f640*/  MOV R10, R40 ;  /* 0x00000028000a7202 */ /* 0x000fc60000000f00 */
[----:B------:R-:W-:Y:S01]  /*f650*/  IMAD.IADD R35, R41, 0x1, R43 ;  /* 0x0000000129237824 */ /* 0x000fe200078e022b */
[----:B------:R-:W-:Y:S06]  /*f660*/  @!P0 BRA `(.L_x_2676) ;  /* 0x00000000008c8947 */ /* 0x000fec0003800000 */
[----:B------:R-:W-:Y:S01]  /*f670*/  UISETP.NE.U32.AND UP0, UPT, UR10, 0x2, UPT ;  /* 0x000000020a00788c */ /* 0x000fe2000bf05070 */
[----:B------:R-:W-:Y:S02]  /*f680*/  IMAD.U32 R39, RZ, RZ, UR16 ;  /* 0x00000010ff277e24 */ /* 0x000fe4000f8e00ff */
[----:B------:R-:W-:Y:S01]  /*f690*/  ULDC.64 UR10, c[0x0][0x238] ;  /* 0x00008e00000a7ab9 */ /* 0x000fe20000000a00 */
[----:B------:R-:W-:Y:S02]  /*f6a0*/  UISETP.NE.AND.EX UP0, UPT, URZ, URZ, UPT, UP0 ;  /* 0x0000003f3f00728c */ /* 0x000fe4000bf05300 */
[----:B------:R-:W-:-:S04]  /*f6b0*/  UIMAD.WIDE.U32 UR4, UR4, UR16, UR10 ;  /* 0x00000010040472a5 */ /* 0x000fc8000f8e000a */
[----:B------:R-:W-:Y:S02]  /*f6c0*/  PLOP3.LUT P2, PT, PT, PT, UP0, 0x80, 0x0 ;  /* 0x000000000000781c */ /* 0x000fe40003f4f008 */
[----:B------:R-:W-:Y:S01]  /*f6d0*/  IMAD.U32 R23, RZ, RZ, UR5 ;  /* 0x00000005ff177e24 */ /* 0x000fe2000f8e00ff */
[----:B------:R-:W-:-:S04]  /*f6e0*/  IADD3 R22, P0, R22, UR4, RZ ;  /* 0x0000000416167c10 */ /* 0x000fc8000ff1e0ff */
[----:B------:R-:W-:Y:S02]  /*f6f0*/  IADD3.X R31, R31, UR12, R23, P0, !PT ;  /* 0x0000000c1f1f7c10 */ /* 0x000fe400087fe417 */
[C---:B------:R-:W-:Y:S02]  /*f700*/  LEA R28, P0, R22.reuse, UR14, 0x2 ;  /* 0x0000000e161c7c11 */ /* 0x040fe4000f8010ff */
[----:B------:R-:W-:Y:S02]  /*f710*/  MOV R23, UR16 ;  /* 0x0000001000177c02 */ /* 0x000fe40008000f00 */
[----:B------:R-:W-:Y:S02]  /*f720*/  LEA.HI.X R29, R22, UR15, R31, 0x2, P0 ;  /* 0x0000000f161d7c11 */ /* 0x000fe400080f141f */
[----:B------:R-:W2:Y:S01]  /*f730*/  LDG.E.64 R30, desc[UR6][R26.64+0x8] ;  /* 0x000008061a1e7981 */ /* 0x000ea2000c1e1b00 */
[----:B------:R-:W-:-:S03]  /*f740*/  @P2 LEA R22, P0, R23, R28, 0x2 ;  /* 0x0000001c17162211 */ /* 0x000fc600078010ff */
[----:B------:R-:W3:Y:S01]  /*f750*/  LDG.E.CONSTANT R45, desc[UR6][R28.64] ;  /* 0x000000061c2d7981 */ /* 0x000ee2000c1e9900 */
[----:B------:R-:W-:-:S05]  /*f760*/  IMAD.U32 R23, RZ, RZ, UR17 ;  /* 0x00000011ff177e24 */ /* 0x000fca000f8e00ff */
[----:B------:R-:W-:Y:S02]  /*f770*/  @P2 LEA.HI.X R23, R39, R29, R23, 0x2, P0 ;  /* 0x0000001d27172211 */ /* 0x000fe400000f1417 */
[----:B------:R-:W4:Y:S04]  /*f780*/  @P2 LDG.E.64 R38, desc[UR6][R26.64+0x10] ;  /* 0x000010061a262981 */ /* 0x000f28000c1e1b00 */
[----:B------:R-:W4:Y:S01]  /*f790*/  @P2 LDG.E.CONSTANT R43, desc[UR6][R22.64] ;  /* 0x00000006162b2981 */ /* 0x000f22000c1e9900 */
[----:B------:R-:W-:Y:S01]  /*f7a0*/  MOV R40, R10 ;  /* 0x0000000a00287202 */ /* 0x000fe20000000f00 */
[----:B------:R-:W-:Y:S01]  /*f7b0*/  IMAD.MOV.U32 R41, RZ, RZ, R35 ;  /* 0x000000ffff297224 */ /* 0x000fe200078e0023 */
[----:B---3--:R-:W-:Y:S01]  /*f7c0*/  SHF.R.S32.HI R47, RZ, 0x1f, R45 ;  /* 0x0000001fff2f7819 */ /* 0x008fe2000001142d */
[----:B--2---:R-:W-:-:S02]  /*f7d0*/  IMAD R31, R31, R45, RZ ;  /* 0x0000002d1f1f7224 */ /* 0x004fc400078e02ff */
        /* <DEDUP_REMOVED lines=12> */
.L_x_2676:
[----:B------:R-:W-:Y:S05]  /*f8a0*/  BSYNC B0 ;  /* 0x0000000000007941 */ /* 0x000fea0003800000 */
.L_x_2675:
[----:B------:R-:W0:Y:S01]  /*f8b0*/  S2R R36, SR_TID.X ;  /* 0x0000000000247919 */ /* 0x000e220000002100 */
[----:B------:R-:W-:Y:S01]  /*f8c0*/  ULDC UR14, c[0x0][0x210] ;  /* 0x00008400000e7ab9 */ /* 0x000fe20000000800 */
[----:B------:R-:W-:Y:S01]  /*f8d0*/  BSSY B0, `(.L_x_2682) ;  /* 0x00001a1000007945 */ /* 0x000fe20003800000 */
[----:B------:R-:W-:Y:S01]  /*f8e0*/  UIADD3 UR4, -UR8, UR14, URZ ;  /* 0x0000000e08047290 */ /* 0x000fe2000fffe13f */
[----:B0-----:R-:W-:-:S05]  /*f8f0*/  VIADD R22, R36, 0x100 ;  /* 0x0000010024167836 */ /* 0x001fca0000000000 */
        /* <DEDUP_REMOVED lines=41> */
.L_x_2687:
[----:B------:R-:W-:Y:S01]  /*fb90*/  ULEA UR12, UP0, UR4, UR20, 0x3 ;  /* 0x00000014040c7291 */ /* 0x000fe2000f80183f */
[----:B------:R0:W2:Y:S03]  /*fba0*/  LDG.E.CONSTANT R43, desc[UR6][R20.64] ;  /* 0x00000006142b7981 */ /* 0x0000a6000c1e9900 */
[----:B------:R-:W-:Y:S02]  /*fbb0*/  ULEA.HI.X UR13, UR4, UR21, UR5, 0x3, UP0 ;  /* 0x00000015040d7291 */ /* 0x000fe400080f1c05 */
[----:B------:R-:W-:-:S04]  /*fbc0*/  IMAD.U32 R30, RZ, RZ, UR12 ;  /* 0x0000000cff1e7e24 */ /* 0x000fc8000f8e00ff */
[----:B------:R-:W-:-:S05]  /*fbd0*/  MOV R31, UR13 ;  /* 0x0000000d001f7c02 */ /* 0x000fca0008000f00 */
[----:B------:R-:W3:Y:S01]  /*fbe0*/  LDG.E.64 R26, desc[UR6][R30.64] ;  /* 0x000000061e1a7981 */ /* 0x000ee2000c1e1b00 */
[----:B------:R-:W-:Y:S01]  /*fbf0*/  USHF.L.U32 UR12, UR17, 0x2, URZ ;  /* 0x00000002110c7899 */ /* 0x000fe2000800063f */
[----:B0-----:R-:W-:Y:S02]  /*fc00*/  IADD3 R20, P2, R20, UR18, RZ ;  /* 0x0000001214147c10 */ /* 0x001fe4000ff5e0ff */
[----:B------:R-:W4:Y:S01]  /*fc10*/  LDG.E.64 R38, desc[UR6][R30.64+0x8] ;  /* 0x000008061e267981 */ /* 0x000f22000c1e1b00 */
[----:B------:R-:W-:-:S06]  /*fc20*/  UIADD3 UR12, UR19, UR12, URZ ;  /* 0x0000000c130c7290 */ /* 0x000fcc000fffe03f */
[----:B------:R-:W-:-:S05]  /*fc30*/  IADD3.X R21, R21, UR12, RZ, P2, !PT ;  /* 0x0000000c15157c10 */ /* 0x000fca00097fe4ff */
[----:B------:R0:W5:Y:S01]  /*fc40*/  LDG.E.CONSTANT R45, desc[UR6][R20.64] ;  /* 0x00000006142d7981 */ /* 0x000162000c1e9900 */
[----:B------:R-:W-:-:S04]  /*fc50*/  IADD3 R40, P2, R20, UR18, RZ ;  /* 0x0000001214287c10 */ /* 0x000fc8000ff5e0ff */
[----:B------:R-:W-:Y:S01]  /*fc60*/  IADD3.X R41, R21, UR12, RZ, P2, !PT ;  /* 0x0000000c15297c10 */ /* 0x000fe200097fe4ff */
[----:B0-----:R-:W-:Y:S02]  /*fc70*/  IMAD.MOV.U32 R20, RZ, RZ, R8 ;  /* 0x000000ffff147224 */ /* 0x001fe400078e0008 */
[----:B------:R-:W-:Y:S02]  /*fc80*/  IMAD.MOV.U32 R21, RZ, RZ, R11 ;  /* 0x000000ffff157224 */ /* 0x000fe400078e000b */
[----:B------:R-:W4:Y:S01]  /*fc90*/  LDG.E.CONSTANT R11, desc[UR6][R40.64] ;  /* 0x00000006280b7981 */ /* 0x000f22000c1e9900 */
[----:B--2---:R-:W-:Y:S01]  /*fca0*/  SHF.R.S32.HI R47, RZ, 0x1f, R43 ;  /* 0x0000001fff2f7819 */ /* 0x004fe2000001142b */
[----:B---3--:R-:W-:Y:S02]  /*fcb0*/  IMAD R27, R27, R43, RZ ;  /* 0x0000002b1b1b7224 */ /* 0x008fe400078e02ff */
[----:B------:R-:W-:-:S04]  /*fcc0*/  IMAD.WIDE.U32 R42, R43, R26, R20 ;  /* 0x0000001a2b2a7225 */ /* 0x000fc800078e0014 */
[----:B------:R-:W-:Y:S02]  /*fcd0*/  IMAD R47, R26, R47, R27 ;  /* 0x0000002f1a2f7224 */ /* 0x000fe400078e021b */
[----:B------:R-:W2:Y:S01]  /*fce0*/  LDG.E.64 R26, desc[UR6][R30.64+0x10] ;  /* 0x000010061e1a7981 */ /* 0x000ea2000c1e1b00 */
[----:B------:R-:W-:Y:S02]  /*fcf0*/  IADD3 R20, P2, R40, UR18, RZ ;  /* 0x0000001228147c10 */ /* 0x000fe4000ff5e0ff */
[----:B------:R-:W-:Y:S02]  /*fd00*/  IADD3 R43, R43, R47, RZ ;  /* 0x0000002f2b2b7210 */ /* 0x000fe40007ffe0ff */
[----:B------:R-:W-:Y:S02]  /*fd10*/  IADD3.X R21, R41, UR12, RZ, P2, !PT ;  /* 0x0000000c29157c10 */ /* 0x000fe400097fe4ff */
[----:B------:R-:W3:Y:S01]  /*fd20*/  LDG.E.64 R40, desc[UR6][R30.64+0x18] ;  /* 0x000018061e287981 */ /* 0x000ee2000c1e1b00 */
[----:B-----5:R-:W-:Y:S01]  /*fd30*/  SHF.R.S32.HI R47, RZ, 0x1f, R45 ;  /* 0x0000001fff2f7819 */ /* 0x020fe2000001142d */
[----:B----4-:R-:W-:-:S04]  /*fd40*/  IMAD R8, R39, R45, RZ ;  /* 0x0000002d27087224 */ /* 0x010fc800078e02ff */
[----:B------:R-:W-:Y:S02]  /*fd50*/  IMAD R47, R38, R47, R8 ;  /* 0x0000002f262f7224 */ /* 0x000fe400078e0208 */
[----:B------:R-:W-:Y:S02]  /*fd60*/  IMAD.WIDE.U32 R38, R45, R38, R42 ;  /* 0x000000262d267225 */ /* 0x000fe400078e002a */
[----:B------:R-:W4:Y:S01]  /*fd70*/  LDG.E.CONSTANT R45, desc[UR6][R20.64] ;  /* 0x00000006142d7981 */ /* 0x000f22000c1e9900 */
[----:B------:R-:W-:Y:S01]  /*fd80*/  IADD3 R42, P2, R20, UR18, RZ ;  /* 0x00000012142a7c10 */ /* 0x000fe2000ff5e0ff */
[----:B------:R-:W-:Y:S01]  /*fd90*/  IMAD.IADD R39, R39, 0x1, R47 ;  /* 0x0000000127277824 */ /* 0x000fe200078e022f */
[----:B------:R-:W-:Y:S02]  /*fda0*/  SHF.R.S32.HI R47, RZ, 0x1f, R11 ;  /* 0x0000001fff2f7819 */ /* 0x000fe4000001140b */
[----:B------:R-:W-:Y:S02]  /*fdb0*/  IADD3.X R43, R21, UR12, RZ, P2, !PT ;  /* 0x0000000c152b7c10 */ /* 0x000fe400097fe4ff */
[----:B------:R-:W5:Y:S01]  /*fdc0*/  LDG.E.64 R20, desc[UR6][R30.64+0x20] ;  /* 0x000020061e147981 */ /* 0x000f62000c1e1b00 */
[----:B--2---:R-:W-:-:S04]  /*fdd0*/  IMAD R8, R27, R11, RZ ;  /* 0x0000000b1b087224 */ /* 0x004fc800078e02ff */
[----:B------:R-:W-:Y:S02]  /*fde0*/  IMAD R47, R26, R47, R8 ;  /* 0x0000002f1a2f7224 */ /* 0x000fe400078e0208 */
[----:B------:R-:W-:Y:S02]  /*fdf0*/  IMAD.WIDE.U32 R26, R11, R26, R38 ;  /* 0x0000001a0b1a7225 */ /* 0x000fe400078e0026 */
[----:B------:R-:W2:Y:S01]  /*fe00*/  LDG.E.CONSTANT R11, desc[UR6][R42.64] ;  /* 0x000000062a0b7981 */ /* 0x000ea2000c1e9900 */
[----:B------:R-:W-:Y:S01]  /*fe10*/  IADD3 R38, P2, R42, UR18, RZ ;  /* 0x000000122a267c10 */ /* 0x000fe2000ff5e0ff */
[----:B------:R-:W-:-:S03]  /*fe20*/  IMAD.IADD R27, R27, 0x1, R47 ;  /* 0x000000011b1b7824 */ /* 0x000fc600078e022f */
[----:B------:R-:W-:Y:S02]  /*fe30*/  IADD3.X R39, R43, UR12, RZ, P2, !PT ;  /* 0x0000000c2b277c10 */ /* 0x000fe400097fe4ff */
[----:B----4-:R-:W-:Y:S01]  /*fe40*/  SHF.R.S32.HI R47, RZ, 0x1f, R45 ;  /* 0x0000001fff2f7819 */ /* 0x010fe2000001142d */
[----:B---3--:R-:W-:Y:S01]  /*fe50*/  IMAD R41, R41, R45, RZ ;  /* 0x0000002d29297224 */ /* 0x008fe200078e02ff */
[----:B------:R-:W3:Y:S01]  /*fe60*/  LDG.E.64 R42, desc[UR6][R30.64+0x28] ;  /* 0x000028061e2a7981 */ /* 0x000ee2000c1e1b00 */
[----:B------:R-:W-:-:S03]  /*fe70*/  IMAD.WIDE.U32 R26, R45, R40, R26 ;  /* 0x000000282d1a7225 */ /* 0x000fc600078e001a */
[----:B------:R0:W4:Y:S01]  /*fe80*/  LDG.E.CONSTANT R45, desc[UR6][R38.64] ;  /* 0x00000006262d7981 */ /* 0x000122000c1e9900 */
[----:B------:R-:W-:Y:S01]  /*fe90*/  IMAD R41, R40, R47, R41 ;  /* 0x0000002f28297224 */ /* 0x000fe200078e0229 */
[----:B------:R-:W-:-:S04]  /*fea0*/  IADD3 R40, P2, R38, UR18, RZ ;  /* 0x0000001226287c10 */ /* 0x000fc8000ff5e0ff */
[----:B------:R-:W-:Y:S02]  /*feb0*/  IADD3 R27, R27, R41, RZ ;  /* 0x000000291b1b7210 */ /* 0x000fe40007ffe0ff */
[----:B------:R-:W-:Y:S02]  /*fec0*/  IADD3.X R41, R39, UR12, RZ, P2, !PT ;  /* 0x0000000c27297c10 */ /* 0x000fe400097fe4ff */
[----:B0-----:R-:W-:-:S04]  /*fed0*/  IADD3 R38, P2, R40, UR18, RZ ;  /* 0x0000001228267c10 */ /* 0x001fc8000ff5e0ff */
[----:B------:R-:W-:Y:S02]  /*fee0*/  IADD3.X R39, R41, UR12, RZ, P2, !PT ;  /* 0x0000000c29277c10 */ /* 0x000fe400097fe4ff */
[----:B--2---:R-:W-:Y:S01]  /*fef0*/  SHF.R.S32.HI R47, RZ, 0x1f, R11 ;  /* 0x0000001fff2f7819 */ /* 0x004fe2000001140b */
[----:B-----5:R-:W-:-:S04]  /*ff00*/  IMAD R8, R21, R11, RZ ;  /* 0x0000000b15087224 */ /* 0x020fc800078e02ff */
[----:B------:R-:W-:Y:S02]  /*ff10*/  IMAD R47, R20, R47, R8 ;  /* 0x0000002f142f7224 */ /* 0x000fe400078e0208 */
[----:B------:R-:W-:Y:S02]  /*ff20*/  IMAD.WIDE.U32 R20, R11, R20, R26 ;  /* 0x000000140b147225 */ /* 0x000fe400078e001a */
[----:B------:R-:W2:Y:S04]  /*ff30*/  LDG.E.CONSTANT R11, desc[UR6][R40.64] ;  /* 0x00000006280b7981 */ /* 0x000ea8000c1e9900 */
[----:B------:R-:W5:Y:S01]  /*ff40*/  LDG.E.64 R26, desc[UR6][R30.64+0x30] ;  /* 0x000030061e1a7981 */ /* 0x000f62000c1e1b00 */
[----:B------:R-:W-:Y:S01]  /*ff50*/  IMAD.IADD R21, R21, 0x1, R47 ;  /* 0x0000000115157824 */ /* 0x000fe200078e022f */
[----:B----4-:R-:W-:Y:S01]  /*ff60*/  SHF.R.S32.HI R47, RZ, 0x1f, R45 ;  /* 0x0000001fff2f7819 */ /* 0x010fe2000001142d */
[----:B---3--:R-:W-:-:S02]  /*ff70*/  IMAD R43, R43, R45, RZ ;  /* 0x0000002d2b2b7224 */ /* 0x008fc400078e02ff */
[----:B------:R-:W-:Y:S01]  /*ff80*/  IMAD.WIDE.U32 R20, R45, R42, R20 ;  /* 0x0000002a2d147225 */ /* 0x000fe200078e0014 */
[----:B------:R-:W3:Y:S04]  /*ff90*/  LDG.E.64 R40, desc[UR6][R30.64+0x38] ;  /* 0x000038061e287981 */ /* 0x000ee8000c1e1b00 */
[----:B------:R-:W3:Y:S01]  /*ffa0*/  LDG.E.CONSTANT R45, desc[UR6][R38.64] ;  /* 0x00000006262d7981 */ /* 0x000ee2000c1e9900 */
        /* <DEDUP_REMOVED lines=18> */
[----:B------:R-:W-:Y:S01]  /*100d0*/  IMAD R41, R40, R47, R41 ;  /* 0x0000002f28297224 */ /* 0x000fe200078e0229 */
[----:B------:R-:W-:-:S03]  /*100e0*/  IADD3 R40, P2, R26, UR18, RZ ;  /* 0x000000121a287c10 */ /* 0x000fc6000ff5e0ff */
[----:B------:R-:W-:Y:S01]  /*100f0*/  IMAD.IADD R21, R21, 0x1, R41 ;  /* 0x0000000115157824 */ /* 0x000fe200078e0229 */
[----:B------:R-:W-:Y:S02]  /*10100*/  IADD3.X R41, R27, UR12, RZ, P2, !PT ;  /* 0x0000000c1b297c10 */ /* 0x000fe400097fe4ff */
[----:B------:R-:W3:Y:S01]  /*10110*/  LDG.E.64 R26, desc[UR6][R30.64+0x50] ;  /* 0x000050061e1a7981 */ /* 0x000ee2000c1e1b00 */
[----:B--2---:R-:W-:Y:S01]  /*10120*/  SHF.R.S32.HI R47, RZ, 0x1f, R11 ;  /* 0x0000001fff2f7819 */ /* 0x004fe2000001140b */
[----:B----4-:R-:W-:Y:S02]  /*10130*/  IMAD R39, R39, R11, RZ ;  /* 0x0000000b27277224 */ /* 0x010fe400078e02ff */
[----:B------:R-:W-:Y:S02]  /*10140*/  IMAD.WIDE.U32 R20, R11, R38, R20 ;  /* 0x000000260b147225 */ /* 0x000fe400078e0014 */
[----:B------:R-:W2:Y:S02]  /*10150*/  LDG.E.CONSTANT R11, desc[UR6][R40.64] ;  /* 0x00000006280b7981 */ /* 0x000ea4000c1e9900 */
[----:B------:R-:W-:Y:S01]  /*10160*/  IMAD R39, R38, R47, R39 ;  /* 0x0000002f26277224 */ /* 0x000fe200078e0227 */
[----:B------:R-:W-:-:S03]  /*10170*/  IADD3 R38, P2, R40, UR18, RZ ;  /* 0x0000001228267c10 */ /* 0x000fc6000ff5e0ff */
[----:B------:R-:W-:Y:S01]  /*10180*/  IMAD.IADD R21, R21, 0x1, R39 ;  /* 0x0000000115157824 */ /* 0x000fe200078e0227 */
[----:B------:R-:W-:Y:S02]  /*10190*/  IADD3.X R39, R41, UR12, RZ, P2, !PT ;  /* 0x0000000c29277c10 */ /* 0x000fe400097fe4ff */
[----:B------:R-:W4:Y:S01]  /*101a0*/  LDG.E.64 R40, desc[UR6][R30.64+0x58] ;  /* 0x000058061e287981 */ /* 0x000f22000c1e1b00 */
[----:B-----5:R-:W-:Y:S01]  /*101b0*/  SHF.R.S32.HI R47, RZ, 0x1f, R45 ;  /* 0x0000001fff2f7819 */ /* 0x020fe2000001142d */
[----:B---3--:R-:W-:Y:S02]  /*101c0*/  IMAD R43, R43, R45, RZ ;  /* 0x0000002d2b2b7224 */ /* 0x008fe400078e02ff */
[----:B------:R-:W-:Y:S02]  /*101d0*/  IMAD.WIDE.U32 R20, R45, R42, R20 ;  /* 0x0000002a2d147225 */ /* 0x000fe400078e0014 */
[----:B------:R-:W3:Y:S02]  /*101e0*/  LDG.E.CONSTANT R45, desc[UR6][R38.64] ;  /* 0x00000006262d7981 */ /* 0x000ee4000c1e9900 */
[----:B------:R-:W-:Y:S01]  /*101f0*/  IMAD R43, R42, R47, R43 ;  /* 0x0000002f2a2b7224 */ /* 0x000fe200078e022b */
[----:B------:R-:W-:-:S04]  /*10200*/  IADD3 R42, P2, R38, UR18, RZ ;  /* 0x00000012262a7c10 */ /* 0x000fc8000ff5e0ff */
[----:B------:R-:W-:Y:S02]  /*10210*/  IADD3 R21, R21, R43, RZ ;  /* 0x0000002b15157210 */ /* 0x000fe40007ffe0ff */
[----:B------:R-:W-:Y:S02]  /*10220*/  IADD3.X R43, R39, UR12, RZ, P2, !PT ;  /* 0x0000000c272b7c10 */ /* 0x000fe400097fe4ff */
[----:B------:R-:W5:Y:S01]  /*10230*/  LDG.E.64 R38, desc[UR6][R30.64+0x60] ;  /* 0x000060061e267981 */ /* 0x000f62000c1e1b00 */
        /* <DEDUP_REMOVED lines=19> */
[----:B-----5:R-:W-:-:S04]  /*10370*/  IMAD R8, R39, R11, RZ ;  /* 0x0000000b27087224 */ /* 0x020fc800078e02ff */
[----:B------:R-:W-:Y:S02]  /*10380*/  IMAD R41, R38, R41, R8 ;  /* 0x0000002926297224 */ /* 0x000fe400078e0208 */
[----:B------:R-:W-:Y:S01]  /*10390*/  IMAD.WIDE.U32 R38, R11, R38, R20 ;  /* 0x000000260b267225 */ /* 0x000fe200078e0014 */
[----:B------:R-:W-:Y:S01]  /*103a0*/  IADD3 R20, P2, R46, UR18, RZ ;  /* 0x000000122e147c10 */ /* 0x000fe2000ff5e0ff */
[----:B------:R-:W2:Y:S03]  /*103b0*/  LDG.E.CONSTANT R11, desc[UR6][R46.64] ;  /* 0x000000062e0b7981 */ /* 0x000ea6000c1e9900 */
[----:B------:R-:W-:Y:S02]  /*103c0*/  IADD3 R39, R39, R41, RZ ;  /* 0x0000002927277210 */ /* 0x000fe40007ffe0ff */
[----:B------:R-:W-:Y:S02]  /*103d0*/  IADD3.X R21, R47, UR12, RZ, P2, !PT ;  /* 0x0000000c2f157c10 */ /* 0x000fe400097fe4ff */
[----:B---3--:R-:W-:Y:S01]  /*103e0*/  SHF.R.S32.HI R41, RZ, 0x1f, R45 ;  /* 0x0000001fff297819 */ /* 0x008fe2000001142d */
[----:B------:R-:W-:-:S02]  /*103f0*/  IMAD R8, R43, R45, RZ ;  /* 0x0000002d2b087224 */ /* 0x000fc400078e02ff */
[----:B------:R-:W-:Y:S02]  /*10400*/  IMAD.WIDE.U32 R38, R45, R42, R38 ;  /* 0x0000002a2d267225 */ /* 0x000fe400078e0026 */
[----:B------:R0:W3:Y:S02]  /*10410*/  LDG.E.CONSTANT R45, desc[UR6][R20.64] ;  /* 0x00000006142d7981 */ /* 0x0000e4000c1e9900 */
[----:B------:R-:W-:Y:S02]  /*10420*/  IMAD R41, R42, R41, R8 ;  /* 0x000000292a297224 */ /* 0x000fe400078e0208 */
[----:B------:R-:W5:Y:S01]  /*10430*/  LDG.E.64 R42, desc[UR6][R30.64+0x78] ;  /* 0x000078061e2a7981 */ /* 0x000f62000c1e1b00 */
        /* <DEDUP_REMOVED lines=10> */
[----:B--2---:R-:W-:Y:S01]  /*104e0*/  SHF.R.S32.HI R41, RZ, 0x1f, R11 ;  /* 0x0000001fff297819 */ /* 0x004fe2000001140b */
[----:B----4-:R-:W-:-:S04]  /*104f0*/  IMAD R8, R27, R11, RZ ;  /* 0x0000000b1b087224 */ /* 0x010fc800078e02ff */
[----:B------:R-:W-:Y:S02]  /*10500*/  IMAD R41, R26, R41, R8 ;  /* 0x000000291a297224 */ /* 0x000fe400078e0208 */
[----:B------:R-:W-:-:S04]  /*10510*/  IMAD.WIDE.U32 R26, R11, R26, R38 ;  /* 0x0000001a0b1a7225 */ /* 0x000fc800078e0026 */
[----:B------:R-:W-:Y:S01]  /*10520*/  IMAD.IADD R27, R27, 0x1, R41 ;  /* 0x000000011b1b7824 */ /* 0x000fe200078e0229 */
[----:B---3--:R-:W-:Y:S01]  /*10530*/  SHF.R.S32.HI R11, RZ, 0x1f, R45 ;  /* 0x0000001fff0b7819 */ /* 0x008fe2000001142d */
[----:B-----5:R-:W-:Y:S02]  /*10540*/  IMAD R8, R43, R45, RZ ;  /* 0x0000002d2b087224 */ /* 0x020fe400078e02ff */
[----:B------:R-:W-:-:S04]  /*10550*/  IMAD.WIDE.U32 R26, R45, R42, R26 ;  /* 0x0000002a2d1a7225 */ /* 0x000fc800078e001a */
[----:B------:R-:W-:Y:S02]  /*10560*/  IMAD R11, R42, R11, R8 ;  /* 0x0000000b2a0b7224 */ /* 0x000fe400078e0208 */
[----:B------:R-:W-:-:S03]  /*10570*/  IMAD.MOV.U32 R8, RZ, RZ, R26 ;  /* 0x000000ffff087224 */ /* 0x000fc600078e001a */
[----:B------:R-:W-:Y:S01]  /*10580*/  IADD3 R11, R27, R11, RZ ;  /* 0x0000000b1b0b7210 */ /* 0x000fe20007ffe0ff */
[----:B------:R-:W-:Y:S06]  /*10590*/  @P3 BRA `(.L_x_2687) ;  /* 0xfffffff4007c3947 */ /* 0x000fec000383ffff */
.L_x_2686:
        /* <DEDUP_REMOVED lines=8> */
[----:B------:R-:W-:Y:S01]  /*10620*/  IMAD.U32 R38, RZ, RZ, UR12 ;  /* 0x0000000cff267e24 */ /* 0x000fe2000f8e00ff */
[----:B------:R-:W-:-:S03]  /*10630*/  USHF.L.U32 UR12, UR17, 0x2, URZ ;  /* 0x00000002110c7899 */ /* 0x000fc6000800063f */
[----:B------:R-:W-:Y:S01]  /*10640*/  MOV R39, UR13 ;  /* 0x0000000d00277c02 */ /* 0x000fe20008000f00 */
[----:B------:R-:W-:Y:S01]  /*10650*/  UIADD3 UR12, UR19, UR12, URZ ;  /* 0x0000000c130c7290 */ /* 0x000fe2000fffe03f */
[----:B------:R-:W-:-:S03]  /*10660*/  IADD3 R40, P0, R20, UR18, RZ ;  /* 0x0000001214287c10 */ /* 0x000fc6000ff1e0ff */
[----:B------:R-:W3:Y:S02]  /*10670*/  LDG.E.64 R30, desc[UR6][R38.64] ;  /* 0x00000006261e7981 */ /* 0x000ee4000c1e1b00 */
[----:B------:R-:W-:Y:S02]  /*10680*/  IADD3.X R41, R21, UR12, RZ, P0, !PT ;  /* 0x0000000c15297c10 */ /* 0x000fe400087fe4ff */
[----:B------:R-:W4:Y:S04]  /*10690*/  LDG.E.64 R26, desc[UR6][R38.64+0x8] ;  /* 0x00000806261a7981 */ /* 0x000f28000c1e1b00 */
[----:B------:R1:W4:Y:S01]  /*106a0*/  LDG.E.CONSTANT R45, desc[UR6][R40.64] ;  /* 0x00000006282d7981 */ /* 0x000322000c1e9900 */
[----:B0-----:R-:W-:-:S04]  /*106b0*/  IADD3 R20, P0, R40, UR18, RZ ;  /* 0x0000001228147c10 */ /* 0x001fc8000ff1e0ff */
[----:B------:R-:W-:Y:S01]  /*106c0*/  IADD3.X R21, R41, UR12, RZ, P0, !PT ;  /* 0x0000000c29157c10 */ /* 0x000fe200087fe4ff */
[----:B-1----:R-:W-:Y:S02]  /*106d0*/  IMAD.MOV.U32 R40, RZ, RZ, R8 ;  /* 0x000000ffff287224 */ /* 0x002fe400078e0008 */
[----:B------:R-:W-:Y:S02]  /*106e0*/  IMAD.MOV.U32 R41, RZ, RZ, R11 ;  /* 0x000000ffff297224 */ /* 0x000fe400078e000b */
[----:B------:R-:W5:Y:S01]  /*106f0*/  LDG.E.CONSTANT R11, desc[UR6][R20.64] ;  /* 0x00000006140b7981 */ /* 0x000f62000c1e9900 */
[----:B--2---:R-:W-:Y:S01]  /*10700*/  SHF.R.S32.HI R47, RZ, 0x1f, R43 ;  /* 0x0000001fff2f7819 */ /* 0x004fe2000001142b */
[----:B---3--:R-:W-:Y:S02]  /*10710*/  IMAD R31, R31, R43, RZ ;  /* 0x0000002b1f1f7224 */ /* 0x008fe400078e02ff */
[----:B------:R-:W-:-:S04]  /*10720*/  IMAD.WIDE.U32 R42, R43, R30, R40 ;  /* 0x0000001e2b2a7225 */ /* 0x000fc800078e0028 */
[----:B------:R-:W-:Y:S01]  /*10730*/  IMAD R47, R30, R47, R31 ;  /* 0x0000002f1e2f7224 */ /* 0x000fe200078e021f */
[----:B------:R-:W-:Y:S01]  /*10740*/  IADD3 R40, P0, R20, UR18, RZ ;  /* 0x0000001214287c10 */ /* 0x000fe2000ff1e0ff */
[----:B------:R-:W2:Y:S01]  /*10750*/  LDG.E.64 R30, desc[UR6][R38.64+0x10] ;  /* 0x00001006261e7981 */ /* 0x000ea2000c1e1b00 */
[----:B----4-:R-:W-:Y:S02]  /*10760*/  IMAD R8, R27, R45, RZ ;  /* 0x0000002d1b087224 */ /* 0x010fe400078e02ff */
[----:B------:R-:W-:Y:S02]  /*10770*/  IADD3 R43, R43, R47, RZ ;  /* 0x0000002f2b2b7210 */ /* 0x000fe40007ffe0ff */
[----:B------:R-:W-:Y:S02]  /*10780*/  SHF.R.S32.HI R47, RZ, 0x1f, R45 ;  /* 0x0000001fff2f7819 */ /* 0x000fe4000001142d */
[----:B------:R-:W-:Y:S02]  /*10790*/  IADD3.X R41, R21, UR12, RZ, P0, !PT ;  /* 0x0000000c15297c10 */ /* 0x000fe400087fe4ff */
[----:B------:R-:W3:Y:S01]  /*107a0*/  LDG.E.64 R20, desc[UR6][R38.64+0x18] ;  /* 0x0000180626147981 */ /* 0x000ee2000c1e1b00 */
[----:B------:R-:W-:-:S02]  /*107b0*/  IMAD R47, R26, R47, R8 ;  /* 0x0000002f1a2f7224 */ /* 0x000fc400078e0208 */
[----:B------:R-:W-:Y:S02]  /*107c0*/  IMAD.WIDE.U32 R26, R45, R26, R42 ;  /* 0x0000001a2d1a7225 */ /* 0x000fe400078e002a */
[----:B------:R-:W4:Y:S01]  /*107d0*/  LDG.E.CONSTANT R45, desc[UR6][R40.64] ;  /* 0x00000006282d7981 */ /* 0x000f22000c1e9900 */
[----:B------:R-:W-:Y:S01]  /*107e0*/  IADD3 R42, P0, R40, UR18, RZ ;  /* 0x00000012282a7c10 */ /* 0x000fe2000ff1e0ff */
[----:B------:R-:W-:Y:S01]  /*107f0*/  IMAD.IADD R27, R27, 0x1, R47 ;  /* 0x000000011b1b7824 */ /* 0x000fe200078e022f */
[----:B-----5:R-:W-:Y:S02]  /*10800*/  SHF.R.S32.HI R47, RZ, 0x1f, R11 ;  /* 0x0000001fff2f7819 */ /* 0x020fe4000001140b */
[----:B------:R-:W-:Y:S02]  /*10810*/  IADD3.X R43, R41, UR12, RZ, P0, !PT ;  /* 0x0000000c292b7c10 */ /* 0x000fe400087fe4ff */
[----:B------:R-:W5:Y:S01]  /*10820*/  LDG.E.64 R40, desc[UR6][R38.64+0x20] ;  /* 0x0000200626287981 */ /* 0x000f62000c1e1b00 */
[----:B--2---:R-:W-:-:S02]  /*10830*/  IMAD R31, R31, R11, RZ ;  /* 0x0000000b1f1f7224 */ /* 0x004fc400078e02ff */
[----:B------:R-:W-:Y:S02]  /*10840*/  IMAD.WIDE.U32 R26, R11, R30, R26 ;  /* 0x0000001e0b1a7225 */ /* 0x000fe400078e001a */
[----:B------:R-:W2:Y:S02]  /*10850*/  LDG.E.CONSTANT R11, desc[UR6][R42.64] ;  /* 0x000000062a0b7981 */ /* 0x000ea4000c1e9900 */
[----:B------:R-:W-:Y:S01]  /*10860*/  IMAD R31, R30, R47, R31 ;  /* 0x0000002f1e1f7224 */ /* 0x000fe200078e021f */
[----:B------:R-:W-:-:S03]  /*10870*/  IADD3 R30, P0, R42, UR18, RZ ;  /* 0x000000122a1e7c10 */ /* 0x000fc6000ff1e0ff */
[----:B------:R-:W-:Y:S01]  /*10880*/  IMAD.IADD R27, R27, 0x1, R31 ;  /* 0x000000011b1b7824 */ /* 0x000fe200078e021f */
[----:B------:R-:W-:Y:S02]  /*10890*/  IADD3.X R31, R43, UR12, RZ, P0, !PT ;  /* 0x0000000c2b1f7c10 */ /* 0x000fe400087fe4ff */
[----:B----4-:R-:W-:Y:S01]  /*108a0*/  SHF.R.S32.HI R47, RZ, 0x1f, R45 ;  /* 0x0000001fff2f7819 */ /* 0x010fe2000001142d */
[----:B---3--:R-:W-:-:S04]  /*108b0*/  IMAD R8, R21, R45, RZ ;  /* 0x0000002d15087224 */ /* 0x008fc800078e02ff */
[----:B------:R-:W-:Y:S02]  /*108c0*/  IMAD R47, R20, R47, R8 ;  /* 0x0000002f142f7224 */ /* 0x000fe400078e0208 */
[----:B------:R-:W-:Y:S02]  /*108d0*/  IMAD.WIDE.U32 R20, R45, R20, R26 ;  /* 0x000000142d147225 */ /* 0x000fe400078e001a */
[----:B------:R-:W3:Y:S04]  /*108e0*/  LDG.E.CONSTANT R45, desc[UR6][R30.64] ;  /* 0x000000061e2d7981 */ /* 0x000ee8000c1e9900 */
[----:B------:R-:W4:Y:S01]  /*108f0*/  LDG.E.64 R26, desc[UR6][R38.64+0x28] ;  /* 0x00002806261a7981 */ /* 0x000f22000c1e1b00 */
[----:B------:R-:W-:Y:S02]  /*10900*/  IADD3 R46, P0, R30, UR18, RZ ;  /* 0x000000121e2e7c10 */ /* 0x000fe4000ff1e0ff */
[----:B------:R-:W-:-:S02]  /*10910*/  IADD3 R21, R21, R47, RZ ;  /* 0x0000002f15157210 */ /* 0x000fc40007ffe0ff */
[----:B------:R-:W-:Y:S02]  /*10920*/  IADD3.X R47, R31, UR12, RZ, P0, !PT ;  /* 0x0000000c1f2f7c10 */ /* 0x000fe400087fe4ff */
[----:B------:R-:W4:Y:S01]  /*10930*/  LDG.E.64 R30, desc[UR6][R38.64+0x30] ;  /* 0x00003006261e7981 */ /* 0x000f22000c1e1b00 */
[----:B--2---:R-:W-:Y:S01]  /*10940*/  SHF.R.S32.HI R43, RZ, 0x1f, R11 ;  /* 0x0000001fff2b7819 */ /* 0x004fe2000001140b */
[----:B-----5:R-:W-:-:S04]  /*10950*/  IMAD R8, R41, R11, RZ ;  /* 0x0000000b29087224 */ /* 0x020fc800078e02ff */
[----:B------:R-:W-:Y:S02]  /*10960*/  IMAD R43, R40, R43, R8 ;  /* 0x0000002b282b7224 */ /* 0x000fe400078e0208 */
[----:B------:R-:W-:Y:S01]  /*10970*/  IMAD.WIDE.U32 R40, R11, R40, R20 ;  /* 0x000000280b287225 */ /* 0x000fe200078e0014 */
[----:B------:R-:W-:Y:S01]  /*10980*/  IADD3 R20, P0, R46, UR18, RZ ;  /* 0x000000122e147c10 */ /* 0x000fe2000ff1e0ff */
[----:B------:R-:W2:Y:S02]  /*10990*/  LDG.E.CONSTANT R11, desc[UR6][R46.64] ;  /* 0x000000062e0b7981 */ /* 0x000ea4000c1e9900 */
[----:B------:R-:W-:Y:S01]  /*109a0*/  IMAD.IADD R41, R41, 0x1, R43 ;  /* 0x0000000129297824 */ /* 0x000fe200078e022b */
[----:B------:R-:W-:Y:S02]  /*109b0*/  IADD3.X R21, R47, UR12, RZ, P0, !PT ;  /* 0x0000000c2f157c10 */ /* 0x000fe400087fe4ff */
[----:B---3--:R-:W-:Y:S01]  /*109c0*/  SHF.R.S32.HI R43, RZ, 0x1f, R45 ;  /* 0x0000001fff2b7819 */ /* 0x008fe2000001142d */
[----:B----4-:R-:W-:-:S04]  /*109d0*/  IMAD R8, R27, R45, RZ ;  /* 0x0000002d1b087224 */ /* 0x010fc800078e02ff */
[----:B------:R-:W-:Y:S02]  /*109e0*/  IMAD R43, R26, R43, R8 ;  /* 0x0000002b1a2b7224 */ /* 0x000fe400078e0208 */
[----:B------:R-:W-:Y:S02]  /*109f0*/  IMAD.WIDE.U32 R26, R45, R26, R40 ;  /* 0x0000001a2d1a7225 */ /* 0x000fe400078e0028 */
[----:B------:R0:W3:Y:S04]  /*10a00*/  LDG.E.CONSTANT R45, desc[UR6][R20.64] ;  /* 0x00000006142d7981 */ /* 0x0000e8000c1e9900 */
[----:B------:R-:W4:Y:S01]  /*10a10*/  LDG.E.64 R40, desc[UR6][R38.64+0x38] ;  /* 0x0000380626287981 */ /* 0x000f22000c1e1b00 */
        /* <DEDUP_REMOVED lines=9> */
[----:B------:R-:W-:Y:S02]  /*10ab0*/  IMAD R8, R31, R11, RZ ;  /* 0x0000000b1f087224 */ /* 0x000fe400078e02ff */
[----:B------:R-:W-:-:S04]  /*10ac0*/  IMAD.WIDE.U32 R26, R11, R30, R26 ;  /* 0x0000001e0b1a7225 */ /* 0x000fc800078e001a */
[----:B------:R-:W-:-:S05]  /*10ad0*/  IMAD R43, R30, R43, R8 ;  /* 0x0000002b1e2b7224 */ /* 0x000fca00078e0208 */
[----:B------:R-:W-:Y:S02]  /*10ae0*/  IADD3 R27, R27, R43, RZ ;  /* 0x0000002b1b1b7210 */ /* 0x000fe40007ffe0ff */
[----:B---3--:R-:W-:Y:S01]  /*10af0*/  SHF.R.S32.HI R11, RZ, 0x1f, R45 ;  /* 0x0000001fff0b7819 */ /* 0x008fe2000001142d */
[----:B----4-:R-:W-:Y:S02]  /*10b00*/  IMAD R8, R41, R45, RZ ;  /* 0x0000002d29087224 */ /* 0x010fe400078e02ff */
[----:B------:R-:W-:-:S04]  /*10b10*/  IMAD.WIDE.U32 R26, R45, R40, R26 ;  /* 0x000000282d1a7225 */ /* 0x000fc800078e001a */
[----:B------:R-:W-:Y:S02]  /*10b20*/  IMAD R11, R40, R11, R8 ;  /* 0x0000000b280b7224 */ /* 0x000fe400078e0208 */
[----:B------:R-:W-:Y:S02]  /*10b30*/  IMAD.MOV.U32 R8, RZ, RZ, R26 ;  /* 0x000000ffff087224 */ /* 0x000fe400078e001a */
[----:B------:R-:W-:-:S07]  /*10b40*/  IMAD.IADD R11, R27, 0x1, R11 ;  /* 0x000000011b0b7824 */ /* 0x000fce00078e020b */
.L_x_2688:
[----:B------:R-:W-:-:S04]  /*10b50*/  ISETP.NE.U32.AND P2, PT, RZ, UR9, PT ;  /* 0x00000009ff007c0c */ /* 0x000fc8000bf45070 */
[----:B------:R-:W-:-:S13]  /*10b60*/  ISETP.NE.OR.EX P0, PT, RZ, UR11, P0, P2 ;  /* 0x0000000bff007c0c */ /* 0x000fda0008705720 */
[----:B------:R-:W-:Y:S05]  /*10b70*/  @!P0 BRA `(.L_x_2684) ;  /* 0x0000000000d08947 */ /* 0x000fea0003800000 */
.L_x_2685:
[----:B------:R-:W-:Y:S01]  /*10b80*/  ULEA UR12, UP0, UR4, UR22, 0x3 ;  /* 0x00000016040c7291 */ /* 0x000fe2000f80183f */
[----:B------:R0:W2:Y:S03]  /*10b90*/  LDG.E.CONSTANT R47, desc[UR6][R20.64] ;  /* 0x00000006142f7981 */ /* 0x0000a6000c1e9900 */
[----:B------:R-:W-:Y:S02]  /*10ba0*/  ULEA.HI.X UR13, UR4, UR23, UR5, 0x3, UP0 ;  /* 0x00000017040d7291 */ /* 0x000fe400080f1c05 */
[----:B------:R-:W-:-:S04]  /*10bb0*/  MOV R26, UR12 ;  /* 0x0000000c001a7c02 */ /* 0x000fc80008000f00 */
[----:B------:R-:W-:Y:S01]  /*10bc0*/  IMAD.U32 R27, RZ, RZ, UR13 ;  /* 0x0000000dff1b7e24 */ /* 0x000fe2000f8e00ff */
[----:B------:R-:W-:-:S04]  /*10bd0*/  USHF.L.U32 UR12, UR17, 0x2, URZ ;  /* 0x00000002110c7899 */ /* 0x000fc8000800063f */
[----:B------:R-:W3:Y:S01]  /*10be0*/  LDG.E.64 R38, desc[UR6][R26.64] ;  /* 0x000000061a267981 */ /* 0x000ee2000c1e1b00 */
[----:B------:R-:W-:Y:S01]  /*10bf0*/  UIADD3 UR12, UR19, UR12, URZ ;  /* 0x0000000c130c7290 */ /* 0x000fe2000fffe03f */
[----:B0-----:R-:W-:Y:S02]  /*10c00*/  IADD3 R20, P0, R20, UR18, RZ ;  /* 0x0000001214147c10 */ /* 0x001fe4000ff1e0ff */
[----:B------:R-:W4:Y:S03]  /*10c10*/  LDG.E.64 R30, desc[UR6][R26.64+0x8] ;  /* 0x000008061a1e7981 */ /* 0x000f26000c1e1b00 */
[----:B------:R-:W-:-:S05]  /*10c20*/  IADD3.X R21, R21, UR12, RZ, P0, !PT ;  /* 0x0000000c15157c10 */ /* 0x000fca00087fe4ff */
[----:B------:R0:W5:Y:S01]  /*10c30*/  LDG.E.CONSTANT R43, desc[UR6][R20.64] ;  /* 0x00000006142b7981 */ /* 0x000162000c1e9900 */
[----:B------:R-:W-:Y:S01]  /*10c40*/  MOV R41, R11 ;  /* 0x0000000b00297202 */ /* 0x000fe20000000f00 */
[----:B------:R-:W-:Y:S01]  /*10c50*/  IMAD.MOV.U32 R40, RZ, RZ, R8 ;  /* 0x000000ffff287224 */ /* 0x000fe200078e0008 */
[----:B--2---:R-:W-:Y:S01]  /*10c60*/  SHF.R.S32.HI R45, RZ, 0x1f, R47 ;  /* 0x0000001fff2d7819 */ /* 0x004fe2000001142f */
[-C--:B---3--:R-:W-:Y:S02]  /*10c70*/  IMAD R39, R39, R47.reuse, RZ ;  /* 0x0000002f27277224 */ /* 0x088fe400078e02ff */
[----:B------:R-:W-:-:S04]  /*10c80*/  IMAD.WIDE.U32 R40, R38, R47, R40 ;  /* 0x0000002f26287225 */ /* 0x000fc800078e0028 */
[----:B------:R-:W-:Y:S01]  /*10c90*/  IMAD R45, R38, R45, R39 ;  /* 0x0000002d262d7224 */ /* 0x000fe200078e0227 */
[----:B------:R-:W-:-:S04]  /*10ca0*/  IADD3 R38, P0, R20, UR18, RZ ;  /* 0x0000001214267c10 */ /* 0x000fc8000ff1e0ff */
[----:B------:R-:W-:Y:S01]  /*10cb0*/  IADD3.X R39, R21, UR12, RZ, P0, !PT ;  /* 0x0000000c15277c10 */ /* 0x000fe200087fe4ff */
[----:B------:R-:W-:Y:S01]  /*10cc0*/  IMAD.IADD R41, R41, 0x1, R45 ;  /* 0x0000000129297824 */ /* 0x000fe200078e022d */
[----:B0-----:R-:W-:Y:S01]  /*10cd0*/  IADD3 R20, P0, R38, UR18, RZ ;  /* 0x0000001226147c10 */ /* 0x001fe2000ff1e0ff */
[----:B------:R-:W2:Y:S01]  /*10ce0*/  LDG.E.64 R44, desc[UR6][R26.64+0x10] ;  /* 0x000010061a2c7981 */ /* 0x000ea2000c1e1b00 */
[----:B-----5:R-:W-:-:S03]  /*10cf0*/  SHF.R.S32.HI R8, RZ, 0x1f, R43 ;  /* 0x0000001fff087819 */ /* 0x020fc6000001142b */
[----:B------:R-:W3:Y:S01]  /*10d00*/  LDG.E.CONSTANT R11, desc[UR6][R38.64] ;  /* 0x00000006260b7981 */ /* 0x000ee2000c1e9900 */
[----:B----4-:R-:W-:Y:S01]  /*10d10*/  IMAD R47, R31, R43, RZ ;  /* 0x0000002b1f2f7224 */ /* 0x010fe200078e02ff */
[----:B------:R-:W-:-:S03]  /*10d20*/  IADD3.X R21, R39, UR12, RZ, P0, !PT ;  /* 0x0000000c27157c10 */ /* 0x000fc600087fe4ff */
[C---:B------:R-:W-:Y:S02]  /*10d30*/  IMAD R47, R30.reuse, R8, R47 ;  /* 0x000000081e2f7224 */ /* 0x040fe400078e022f */
[----:B------:R-:W-:Y:S02]  /*10d40*/  IMAD.WIDE.U32 R30, R30, R43, R40 ;  /* 0x0000002b1e1e7225 */ /* 0x000fe400078e0028 */
        /* <DEDUP_REMOVED lines=11> */
[----:B---3--:R-:W-:Y:S01]  /*10e00*/  SHF.R.S32.HI R8, RZ, 0x1f, R11 ;  /* 0x0000001fff087819 */ /* 0x008fe2000001140b */
[-C--:B--2---:R-:W-:Y:S02]  /*10e10*/  IMAD R39, R45, R11.reuse, RZ ;  /* 0x0000000b2d277224 */ /* 0x084fe400078e02ff */
[----:B------:R-:W-:-:S04]  /*10e20*/  IMAD.WIDE.U32 R30, R44, R11, R30 ;  /* 0x0000000b2c1e7225 */ /* 0x000fc800078e001e */
[----:B------:R-:W-:Y:S01]  /*10e30*/  IMAD R39, R44, R8, R39 ;  /* 0x000000082c277224 */ /* 0x000fe200078e0227 */
[----:B----4-:R-:W-:-:S04]  /*10e40*/  SHF.R.S32.HI R8, RZ, 0x1f, R43 ;  /* 0x0000001fff087819 */ /* 0x010fc8000001142b */
[----:B------:R-:W-:Y:S01]  /*10e50*/  IADD3 R31, R31, R39, RZ ;  /* 0x000000271f1f7210 */ /* 0x000fe20007ffe0ff */
[----:B-----5:R-:W-:-:S04]  /*10e60*/  IMAD R11, R41, R43, RZ ;  /* 0x0000002b290b7224 */ /* 0x020fc800078e02ff */
[C---:B------:R-:W-:Y:S02]  /*10e70*/  IMAD R11, R40.reuse, R8, R11 ;  /* 0x00000008280b7224 */ /* 0x040fe400078e020b */
[----:B------:R-:W-:-:S04]  /*10e80*/  IMAD.WIDE.U32 R30, R40, R43, R30 ;  /* 0x0000002b281e7225 */ /* 0x000fc800078e001e */
[----:B------:R-:W-:Y:S02]  /*10e90*/  IMAD.IADD R11, R31, 0x1, R11 ;  /* 0x000000011f0b7824 */ /* 0x000fe400078e020b */
[----:B------:R-:W-:Y:S01]  /*10ea0*/  IMAD.MOV.U32 R8, RZ, RZ, R30 ;  /* 0x000000ffff087224 */ /* 0x000fe200078e001e */
[----:B------:R-:W-:Y:S06]  /*10eb0*/  @P0 BRA `(.L_x_2685) ;  /* 0xfffffffc00300947 */ /* 0x000fec000383ffff */
.L_x_2684:
        /* <DEDUP_REMOVED lines=20> */
[----:B------:R-:W-:Y:S01]  /*11000*/  UISETP.NE.U32.AND UP0, UPT, UR11, 0x1, UPT ;  /* 0x000000010b00788c */ /* 0x000fe2000bf05070 */
[----:B------:R-:W-:Y:S01]  /*11010*/  MOV R39, R11 ;  /* 0x0000000b00277202 */ /* 0x000fe20000000f00 */
[----:B------:R-:W-:Y:S02]  /*11020*/  IMAD.MOV.U32 R38, RZ, RZ, R8 ;  /* 0x000000ffff267224 */ /* 0x000fe400078e0008 */
[----:B------:R-:W-:-:S06]  /*11030*/  UISETP.NE.AND.EX UP0, UPT, URZ, URZ, UPT, UP0 ;  /* 0x0000003f3f00728c */ /* 0x000fcc000bf05300 */
[----:B------:R-:W-:Y:S02]  /*11040*/  PLOP3.LUT P0, PT, PT, PT, UP0, 0x80, 0x0 ;  /* 0x000000000000781c */ /* 0x000fe40003f0f008 */
[----:B--2---:R-:W-:Y:S01]  /*11050*/  SHF.R.S32.HI R41, RZ, 0x1f, R27 ;  /* 0x0000001fff297819 */ /* 0x004fe2000001141b */
[----:B---3--:R-:W-:Y:S02]  /*11060*/  IMAD R31, R31, R27, RZ ;  /* 0x0000001b1f1f7224 */ /* 0x008fe400078e02ff */
[----:B------:R-:W-:-:S04]  /*11070*/  IMAD.WIDE.U32 R38, R27, R30, R38 ;  /* 0x0000001e1b267225 */ /* 0x000fc800078e0026 */
[----:B------:R-:W-:Y:S02]  /*11080*/  IMAD R31, R30, R41, R31 ;  /* 0x000000291e1f7224 */ /* 0x000fe400078e021f */
[----:B------:R-:W-:Y:S02]  /*11090*/  IMAD.MOV.U32 R8, RZ, RZ, R38 ;  /* 0x000000ffff087224 */ /* 0x000fe400078e0026 */
        /* <DEDUP_REMOVED lines=14> */
[----:B------:R-:W2:Y:S01]  /*11180*/  LDG.E.64 R28, desc[UR6][R20.64+0x8] ;  /* 0x00000806141c7981 */ /* 0x000ea2000c1e1b00 */
[----:B------:R-:W-:-:S03]  /*11190*/  @P2 LEA R22, P0, R23, R26, 0x2 ;  /* 0x0000001a17162211 */ /* 0x000fc600078010ff */
[----:B------:R-:W3:Y:S01]  /*111a0*/  LDG.E.CONSTANT R41, desc[UR6][R26.64] ;  /* 0x000000061a297981 */ /* 0x000ee2000c1e9900 */
[----:B------:R-:W-:-:S03]  /*111b0*/  @P2 LEA.HI.X R23, R23, R27, R30, 0x2, P0 ;  /* 0x0000001b17172211 */ /* 0x000fc600000f141e */
[----:B------:R-:W4:Y:S04]  /*111c0*/  @P2 LDG.E.64 R30, desc[UR6][R20.64+0x10] ;  /* 0x00001006141e2981 */ /* 0x000f28000c1e1b00 */
        /* <DEDUP_REMOVED lines=17> */
.L_x_2683:
[----:B------:R-:W-:Y:S05]  /*112e0*/  BSYNC B0 ;  /* 0x0000000000007941 */ /* 0x000fea0003800000 */
.L_x_2682:
[----:B------:R-:W-:Y:S01]  /*112f0*/  UIADD3 UR9, -UR8, UR14, URZ ;  /* 0x0000000e08097290 */ /* 0x000fe2000fffe13f */
[----:B------:R-:W-:Y:S01]  /*11300*/  VIADD R20, R36, 0x180 ;  /* 0x0000018024147836 */ /* 0x000fe20000000000 */
[----:B------:R-:W-:Y:S04]  /*11310*/  BSSY B0, `(.L_x_2689) ;  /* 0x00001a1000007945 */ /* 0x000fe80003800000 */
        /* <DEDUP_REMOVED lines=43> */
.L_x_2694:
[----:B------:R-:W-:Y:S01]  /*115d0*/  ULEA UR12, UP0, UR4, UR22, 0x3 ;  /* 0x00000016040c7291 */ /* 0x000fe2000f80183f */
[----:B------:R-:W-:Y:S02]  /*115e0*/  IMAD.MOV.U32 R40, RZ, RZ, R48 ;  /* 0x000000ffff287224 */ /* 0x000fe400078e0030 */
[----:B------:R-:W-:Y:S01]  /*115f0*/  IMAD.MOV.U32 R41, RZ, RZ, R49 ;  /* 0x000000ffff297224 */ /* 0x000fe200078e0031 */
[----:B------:R-:W-:Y:S02]  /*11600*/  ULEA.HI.X UR13, UR4, UR23, UR5, 0x3, UP0 ;  /* 0x00000017040d7291 */ /* 0x000fe400080f1c05 */
[----:B------:R-:W-:Y:S02]  /*11610*/  IMAD.U32 R38, RZ, RZ, UR12 ;  /* 0x0000000cff267e24 */ /* 0x000fe4000f8e00ff */
[----:B------:R0:W2:Y:S02]  /*11620*/  LDG.E.CONSTANT R47, desc[UR6][R40.64] ;  /* 0x00000006282f7981 */ /* 0x0000a4000c1e9900 */
[----:B------:R-:W-:-:S02]  /*11630*/  MOV R39, UR13 ;  /* 0x0000000d00277c02 */ /* 0x000fc40008000f00 */
[----:B------:R-:W-:-:S03]  /*11640*/  IADD3 R48, P2, R48, UR20, RZ ;  /* 0x0000001430307c10 */ /* 0x000fc6000ff5e0ff */
[----:B------:R-:W3:Y:S01]  /*11650*/  LDG.E.64 R30, desc[UR6][R38.64] ;  /* 0x00000006261e7981 */ /* 0x000ee2000c1e1b00 */
[----:B------:R-:W-:-:S03]  /*11660*/  IADD3.X R49, R49, UR14, RZ, P2, !PT ;  /* 0x0000000e31317c10 */ /* 0x000fc600097fe4ff */
[----:B------:R-:W4:Y:S04]  /*11670*/  LDG.E.64 R28, desc[UR6][R38.64+0x8] ;  /* 0x00000806261c7981 */ /* 0x000f28000c1e1b00 */
[----:B------:R-:W4:Y:S01]  /*11680*/  LDG.E.CONSTANT R45, desc[UR6][R48.64] ;  /* 0x00000006302d7981 */ /* 0x000f22000c1e9900 */
[----:B------:R-:W-:Y:S01]  /*11690*/  IADD3 R24, P2, R48, UR20, RZ ;  /* 0x0000001430187c10 */ /* 0x000fe2000ff5e0ff */
[----:B0-----:R-:W-:Y:S01]  /*116a0*/  IMAD.MOV.U32 R41, RZ, RZ, R9 ;  /* 0x000000ffff297224 */ /* 0x001fe200078e0009 */
[----:B------:R-:W-:Y:S01]  /*116b0*/  MOV R40, R6 ;  /* 0x0000000600287202 */ /* 0x000fe20000000f00 */
[----:B------:R-:W5:Y:S01]  /*116c0*/  LDG.E.64 R26, desc[UR6][R38.64+0x10] ;  /* 0x00001006261a7981 */ /* 0x000f62000c1e1b00 */
[----:B------:R-:W-:-:S05]  /*116d0*/  IADD3.X R25, R49, UR14, RZ, P2, !PT ;  /* 0x0000000e31197c10 */ /* 0x000fca00097fe4ff */
[----:B------:R-:W5:Y:S01]  /*116e0*/  LDG.E.CONSTANT R43, desc[UR6][R24.64] ;  /* 0x00000006182b7981 */ /* 0x000f62000c1e9900 */
[----:B--2---:R-:W-:Y:S01]  /*116f0*/  SHF.R.S32.HI R9, RZ, 0x1f, R47 ;  /* 0x0000001fff097819 */ /* 0x004fe2000001142f */
[----:B---3--:R-:W-:-:S04]  /*11700*/  IMAD.WIDE.U32 R40, R47, R30, R40 ;  /* 0x0000001e2f287225 */ /* 0x008fc800078e0028 */
[----:B------:R-:W-:-:S04]  /*11710*/  IMAD R47, R31, R47, RZ ;  /* 0x0000002f1f2f7224 */ /* 0x000fc800078e02ff */
[----:B------:R-:W-:Y:S01]  /*11720*/  IMAD R9, R30, R9, R47 ;  /* 0x000000091e097224 */ /* 0x000fe200078e022f */
[----:B------:R-:W-:Y:S01]  /*11730*/  IADD3 R30, P2, R24, UR20, RZ ;  /* 0x00000014181e7c10 */ /* 0x000fe2000ff5e0ff */
[----:B----4-:R-:W-:Y:S01]  /*11740*/  IMAD R6, R29, R45, RZ ;  /* 0x0000002d1d067224 */ /* 0x010fe200078e02ff */
[----:B------:R-:W-:Y:S02]  /*11750*/  SHF.R.S32.HI R47, RZ, 0x1f, R45 ;  /* 0x0000001fff2f7819 */ /* 0x000fe4000001142d */
[----:B------:R-:W-:Y:S01]  /*11760*/  IADD3.X R31, R25, UR14, RZ, P2, !PT ;  /* 0x0000000e191f7c10 */ /* 0x000fe200097fe4ff */
[----:B------:R-:W-:Y:S01]  /*11770*/  IMAD.IADD R41, R41, 0x1, R9 ;  /* 0x0000000129297824 */ /* 0x000fe200078e0209 */
[----:B------:R-:W2:Y:S01]  /*11780*/  LDG.E.64 R24, desc[UR6][R38.64+0x18] ;  /* 0x0000180626187981 */ /* 0x000ea2000c1e1b00 */
[----:B------:R-:W-:-:S03]  /*11790*/  IMAD R47, R28, R47, R6 ;  /* 0x0000002f1c2f7224 */ /* 0x000fc600078e0206 */
[----:B------:R-:W3:Y:S01]  /*117a0*/  LDG.E.CONSTANT R9, desc[UR6][R30.64] ;  /* 0x000000061e097981 */ /* 0x000ee2000c1e9900 */
[----:B------:R-:W-:Y:S01]  /*117b0*/  IMAD.WIDE.U32 R28, R45, R28, R40 ;  /* 0x0000001c2d1c7225 */ /* 0x000fe200078e0028 */
[----:B------:R-:W-:-:S04]  /*117c0*/  IADD3 R40, P2, R30, UR20, RZ ;  /* 0x000000141e287c10 */ /* 0x000fc8000ff5e0ff */
[----:B------:R-:W-:Y:S02]  /*117d0*/  IADD3.X R41, R31, UR14, RZ, P2, !PT ;  /* 0x0000000e1f297c10 */ /* 0x000fe400097fe4ff */
[----:B------:R-:W4:Y:S04]  /*117e0*/  LDG.E.64 R30, desc[UR6][R38.64+0x20] ;  /* 0x00002006261e7981 */ /* 0x000f28000c1e1b00 */
[----:B------:R-:W4:Y:S01]  /*117f0*/  LDG.E.CONSTANT R45, desc[UR6][R40.64] ;  /* 0x00000006282d7981 */ /* 0x000f22000c1e9900 */
[----:B------:R-:W-:Y:S01]  /*11800*/  IADD3 R29, R29, R47, RZ ;  /* 0x0000002f1d1d7210 */ /* 0x000fe20007ffe0ff */
[----:B-----5:R-:W-:Y:S01]  /*11810*/  IMAD R6, R27, R43, RZ ;  /* 0x0000002b1b067224 */ /* 0x020fe200078e02ff */
[----:B------:R-:W-:-:S05]  /*11820*/  SHF.R.S32.HI R47, RZ, 0x1f, R43 ;  /* 0x0000001fff2f7819 */ /* 0x000fca000001142b */
[----:B------:R-:W-:Y:S02]  /*11830*/  IMAD R47, R26, R47, R6 ;  /* 0x0000002f1a2f7224 */ /* 0x000fe400078e0206 */
[----:B------:R-:W-:Y:S01]  /*11840*/  IMAD.WIDE.U32 R26, R43, R26, R28 ;  /* 0x0000001a2b1a7225 */ /* 0x000fe200078e001c */
[----:B------:R-:W-:-:S04]  /*11850*/  IADD3 R28, P2, R40, UR20, RZ ;  /* 0x00000014281c7c10 */ /* 0x000fc8000ff5e0ff */
[----:B------:R-:W-:Y:S01]  /*11860*/  IADD3.X R29, R41, UR14, RZ, P2, !PT ;  /* 0x0000000e291d7c10 */ /* 0x000fe200097fe4ff */
[----:B------:R-:W-:Y:S01]  /*11870*/  IMAD.IADD R27, R27, 0x1, R47 ;  /* 0x000000011b1b7824 */ /* 0x000fe200078e022f */
[----:B------:R-:W5:Y:S04]  /*11880*/  LDG.E.64 R40, desc[UR6][R38.64+0x28] ;  /* 0x0000280626287981 */ /* 0x000f68000c1e1b00 */
[----:B------:R4:W5:Y:S01]  /*11890*/  LDG.E.CONSTANT R43, desc[UR6][R28.64] ;  /* 0x000000061c2b7981 */ /* 0x000962000c1e9900 */
[----:B---3--:R-:W-:Y:S01]  /*118a0*/  SHF.R.S32.HI R47, RZ, 0x1f, R9 ;  /* 0x0000001fff2f7819 */ /* 0x008fe20000011409 */
[----:B--2---:R-:W-:-:S04]  /*118b0*/  IMAD R6, R25, R9, RZ ;  /* 0x0000000919067224 */ /* 0x004fc800078e02ff */
[----:B------:R-:W-:Y:S02]  /*118c0*/  IMAD R47, R24, R47, R6 ;  /* 0x0000002f182f7224 */ /* 0x000fe400078e0206 */
[----:B------:R-:W-:Y:S01]  /*118d0*/  IMAD.WIDE.U32 R24, R9, R24, R26 ;  /* 0x0000001809187225 */ /* 0x000fe200078e001a */
[----:B------:R-:W-:-:S04]  /*118e0*/  IADD3 R26, P2, R28, UR20, RZ ;  /* 0x000000141c1a7c10 */ /* 0x000fc8000ff5e0ff */
[----:B------:R-:W-:Y:S02]  /*118f0*/  IADD3.X R27, R29, UR14, RZ, P2, !PT ;  /* 0x0000000e1d1b7c10 */ /* 0x000fe400097fe4ff */
[----:B----4-:R-:W-:Y:S01]  /*11900*/  SHF.R.S32.HI R29, RZ, 0x1f, R45 ;  /* 0x0000001fff1d7819 */ /* 0x010fe2000001142d */
[----:B------:R-:W-:Y:S02]  /*11910*/  IMAD R31, R31, R45, RZ ;  /* 0x0000002d1f1f7224 */ /* 0x000fe400078e02ff */
[----:B------:R5:W2:Y:S02]  /*11920*/  LDG.E.CONSTANT R9, desc[UR6][R26.64] ;  /* 0x000000061a097981 */ /* 0x000aa4000c1e9900 */
[----:B------:R-:W-:Y:S02]  /*11930*/  IMAD R31, R30, R29, R31 ;  /* 0x0000001d1e1f7224 */ /* 0x000fe400078e021f */
[----:B------:R-:W3:Y:S01]  /*11940*/  LDG.E.64 R28, desc[UR6][R38.64+0x30] ;  /* 0x00003006261c7981 */ /* 0x000ee2000c1e1b00 */
[----:B------:R-:W-:-:S02]  /*11950*/  IMAD.IADD R25, R25, 0x1, R47 ;  /* 0x0000000119197824 */ /* 0x000fc400078e022f */
[----:B------:R-:W-:Y:S01]  /*11960*/  IMAD.WIDE.U32 R24, R45, R30, R24 ;  /* 0x0000001e2d187225 */ /* 0x000fe200078e0018 */
[----:B------:R-:W-:-:S04]  /*11970*/  IADD3 R30, P2, R26, UR20, RZ ;  /* 0x000000141a1e7c10 */ /* 0x000fc8000ff5e0ff */
[----:B------:R-:W-:Y:S02]  /*11980*/  IADD3 R25, R25, R31, RZ ;  /* 0x0000001f19197210 */ /* 0x000fe40007ffe0ff */
[----:B------:R-:W-:Y:S02]  /*11990*/  IADD3.X R31, R27, UR14, RZ, P2, !PT ;  /* 0x0000000e1b1f7c10 */ /* 0x000fe400097fe4ff */
[----:B-----5:R-:W-:Y:S01]  /*119a0*/  SHF.R.S32.HI R27, RZ, 0x1f, R43 ;  /* 0x0000001fff1b7819 */ /* 0x020fe2000001142b */
[----:B------:R-:W-:Y:S02]  /*119b0*/  IMAD R41, R41, R43, RZ ;  /* 0x0000002b29297224 */ /* 0x000fe400078e02ff */
[----:B------:R2:W4:Y:S02]  /*119c0*/  LDG.E.CONSTANT R45, desc[UR6][R30.64] ;  /* 0x000000061e2d7981 */ /* 0x000524000c1e9900 */
[----:B------:R-:W-:Y:S02]  /*119d0*/  IMAD R41, R40, R27, R41 ;  /* 0x0000001b28297224 */ /* 0x000fe400078e0229 */
[----:B------:R-:W5:Y:S01]  /*119e0*/  LDG.E.64 R26, desc[UR6][R38.64+0x38] ;  /* 0x00003806261a7981 */ /* 0x000f62000c1e1b00 */
[----:B------:R-:W-:Y:S01]  /*119f0*/  IMAD.WIDE.U32 R24, R43, R40, R24 ;  /* 0x000000282b187225 */ /* 0x000fe200078e0018 */
[----:B------:R-:W-:-:S03]  /*11a00*/  IADD3 R40, P2, R30, UR20, RZ ;  /* 0x000000141e287c10 */ /* 0x000fc6000ff5e0ff */
[----:B------:R-:W-:Y:S01]  /*11a10*/  IMAD.IADD R25, R25, 0x1, R41 ;  /* 0x0000000119197824 */ /* 0x000fe200078e0229 */
[----:B------:R-:W-:-:S05]  /*11a20*/  IADD3.X R41, R31, UR14, RZ, P2, !PT ;  /* 0x0000000e1f297c10 */ /* 0x000fca00097fe4ff */
[----:B------:R0:W5:Y:S01]  /*11a30*/  LDG.E.CONSTANT R43, desc[UR6][R40.64] ;  /* 0x00000006282b7981 */ /* 0x000162000c1e9900 */
[----:B--2---:R-:W-:Y:S01]  /*11a40*/  SHF.R.S32.HI R31, RZ, 0x1f, R9 ;  /* 0x0000001fff1f7819 */ /* 0x004fe20000011409 */
[----:B---3--:R-:W-:-:S04]  /*11a50*/  IMAD R6, R29, R9, RZ ;  /* 0x000000091d067224 */ /* 0x008fc800078e02ff */
[----:B------:R-:W-:Y:S02]  /*11a60*/  IMAD R29, R28, R31, R6 ;  /* 0x0000001f1c1d7224 */ /* 0x000fe400078e0206 */
[----:B------:R-:W2:Y:S01]  /*11a70*/  LDG.E.64 R30, desc[UR6][R38.64+0x40] ;  /* 0x00004006261e7981 */ /* 0x000ea2000c1e1b00 */
[----:B------:R-:W-:Y:S01]  /*11a80*/  IMAD.WIDE.U32 R24, R9, R28, R24 ;  /* 0x0000001c09187225 */ /* 0x000fe200078e0018 */
[----:B------:R-:W-:-:S03]  /*11a90*/  IADD3 R28, P2, R40, UR20, RZ ;  /* 0x00000014281c7c10 */ /* 0x000fc6000ff5e0ff */
[----:B------:R-:W-:Y:S01]  /*11aa0*/  IMAD.IADD R25, R25, 0x1, R29 ;  /* 0x0000000119197824 */ /* 0x000fe200078e021d */
[----:B------:R-:W-:Y:S02]  /*11ab0*/  IADD3.X R29, R41, UR14, RZ, P2, !PT ;  /* 0x0000000e291d7c10 */ /* 0x000fe400097fe4ff */
[----:B----4-:R-:W-:Y:S01]  /*11ac0*/  SHF.R.S32.HI R9, RZ, 0x1f, R45 ;  /* 0x0000001fff097819 */ /* 0x010fe2000001142d */
[----:B-----5:R-:W-:Y:S02]  /*11ad0*/  IMAD R6, R27, R45, RZ ;  /* 0x0000002d1b067224 */ /* 0x020fe400078e02ff */
[----:B------:R-:W-:Y:S02]  /*11ae0*/  IMAD.WIDE.U32 R24, R45, R26, R24 ;  /* 0x0000001a2d187225 */ /* 0x000fe400078e0018 */
[----:B------:R1:W3:Y:S02]  /*11af0*/  LDG.E.CONSTANT R45, desc[UR6][R28.64] ;  /* 0x000000061c2d7981 */ /* 0x0002e4000c1e9900 */
[----:B------:R-:W-:-:S02]  /*11b00*/  IMAD R9, R26, R9, R6 ;  /* 0x000000091a097224 */ /* 0x000fc400078e0206 */
[----:B------:R-:W4:Y:S01]  /*11b10*/  LDG.E.64 R26, desc[UR6][R38.64+0x48] ;  /* 0x00004806261a7981 */ /* 0x000f22000c1e1b00 */
[----:B0-----:R-:W-:Y:S02]  /*11b20*/  IADD3 R40, P2, R28, UR20, RZ ;  /* 0x000000141c287c10 */ /* 0x001fe4000ff5e0ff */
[----:B------:R-:W-:Y:S02]  /*11b30*/  SHF.R.S32.HI R47, RZ, 0x1f, R43 ;  /* 0x0000001fff2f7819 */ /* 0x000fe4000001142b */
[----:B------:R-:W-:Y:S02]  /*11b40*/  IADD3.X R41, R29, UR14, RZ, P2, !PT ;  /* 0x0000000e1d297c10 */ /* 0x000fe400097fe4ff */
[----:B------:R-:W-:-:S03]  /*11b50*/  IADD3 R25, R25, R9, RZ ;  /* 0x0000000919197210 */ /* 0x000fc60007ffe0ff */
[----:B------:R-:W5:Y:S01]  /*11b60*/  LDG.E.CONSTANT R9, desc[UR6][R40.64] ;  /* 0x0000000628097981 */ /* 0x000f62000c1e9900 */
[----:B--2---:R-:W-:-:S04]  /*11b70*/  IMAD R6, R31, R43, RZ ;  /* 0x0000002b1f067224 */ /* 0x004fc800078e02ff */
[----:B------:R-:W-:Y:S02]  /*11b80*/  IMAD R31, R30, R47, R6 ;  /* 0x0000002f1e1f7224 */ /* 0x000fe400078e0206 */
[----:B------:R-:W2:Y:S01]  /*11b90*/  LDG.E.64 R46, desc[UR6][R38.64+0x50] ;  /* 0x00005006262e7981 */ /* 0x000ea2000c1e1b00 */
[----:B------:R-:W-:Y:S01]  /*11ba0*/  IMAD.WIDE.U32 R24, R43, R30, R24 ;  /* 0x0000001e2b187225 */ /* 0x000fe200078e0018 */
[----:B-1----:R-:W-:-:S03]  /*11bb0*/  IADD3 R28, P2, R40, UR20, RZ ;  /* 0x00000014281c7c10 */ /* 0x002fc6000ff5e0ff */
[----:B------:R-:W-:Y:S01]  /*11bc0*/  IMAD.IADD R25, R25, 0x1, R31 ;  /* 0x0000000119197824 */ /* 0x000fe200078e021f */
[----:B------:R-:W-:-:S05]  /*11bd0*/  IADD3.X R29, R41, UR14, RZ, P2, !PT ;  /* 0x0000000e291d7c10 */ /* 0x000fca00097fe4ff */
[----:B------:R0:W2:Y:S01]  /*11be0*/  LDG.E.CONSTANT R41, desc[UR6][R28.64] ;  /* 0x000000061c297981 */ /* 0x0000a2000c1e9900 */
[----:B---3--:R-:W-:Y:S01]  /*11bf0*/  SHF.R.S32.HI R31, RZ, 0x1f, R45 ;  /* 0x0000001fff1f7819 */ /* 0x008fe2000001142d */
[----:B----4-:R-:W-:Y:S02]  /*11c00*/  IMAD R6, R27, R45, RZ ;  /* 0x0000002d1b067224 */ /* 0x010fe400078e02ff */
[----:B------:R-:W-:-:S04]  /*11c10*/  IMAD.WIDE.U32 R24, R45, R26, R24 ;  /* 0x0000001a2d187225 */ /* 0x000fc800078e0018 */
[----:B------:R-:W-:Y:S02]  /*11c20*/  IMAD R31, R26, R31, R6 ;  /* 0x0000001f1a1f7224 */ /* 0x000fe400078e0206 */
[----:B------:R-:W3:Y:S01]  /*11c30*/  LDG.E.64 R26, desc[UR6][R38.64+0x58] ;  /* 0x00005806261a7981 */ /* 0x000ee2000c1e1b00 */
[----:B------:R-:W-:Y:S01]  /*11c40*/  IADD3 R30, P2, R28, UR20, RZ ;  /* 0x000000141c1e7c10 */ /* 0x000fe2000ff5e0ff */
[----:B------:R-:W-:Y:S01]  /*11c50*/  IMAD.IADD R25, R25, 0x1, R31 ;  /* 0x0000000119197824 */ /* 0x000fe200078e021f */
[----:B-----5:R-:W-:Y:S02]  /*11c60*/  SHF.R.S32.HI R43, RZ, 0x1f, R9 ;  /* 0x0000001fff2b7819 */ /* 0x020fe40000011409 */
[----:B------:R-:W-:-:S05]  /*11c70*/  IADD3.X R31, R29, UR14, RZ, P2, !PT ;  /* 0x0000000e1d1f7c10 */ /* 0x000fca00097fe4ff */
[----:B------:R1:W4:Y:S01]  /*11c80*/  LDG.E.CONSTANT R45, desc[UR6][R30.64] ;  /* 0x000000061e2d7981 */ /* 0x000322000c1e9900 */
[----:B--2---:R-:W-:-:S04]  /*11c90*/  IMAD R6, R47, R9, RZ ;  /* 0x000000092f067224 */ /* 0x004fc800078e02ff */
[----:B------:R-:W-:Y:S02]  /*11ca0*/  IMAD R47, R46, R43, R6 ;  /* 0x0000002b2e2f7224 */ /* 0x000fe400078e0206 */
[----:B------:R-:W2:Y:S01]  /*11cb0*/  LDG.E.64 R42, desc[UR6][R38.64+0x60] ;  /* 0x00006006262a7981 */ /* 0x000ea2000c1e1b00 */
[----:B------:R-:W-:Y:S01]  /*11cc0*/  IMAD.WIDE.U32 R24, R9, R46, R24 ;  /* 0x0000002e09187225 */ /* 0x000fe200078e0018 */
[----:B0-----:R-:W-:Y:S02]  /*11cd0*/  IADD3 R28, P2, R30, UR20, RZ ;  /* 0x000000141e1c7c10 */ /* 0x001fe4000ff5e0ff */
[----:B------:R-:W-:Y:S02]  /*11ce0*/  SHF.R.S32.HI R9, RZ, 0x1f, R41 ;  /* 0x0000001fff097819 */ /* 0x000fe40000011429 */
[----:B------:R-:W-:Y:S02]  /*11cf0*/  IADD3 R25, R25, R47, RZ ;  /* 0x0000002f19197210 */ /* 0x000fe40007ffe0ff */
[----:B------:R-:W-:Y:S01]  /*11d00*/  IADD3.X R29, R31, UR14, RZ, P2, !PT ;  /* 0x0000000e1f1d7c10 */ /* 0x000fe200097fe4ff */
[----:B---3--:R-:W-:-:S02]  /*11d10*/  IMAD R6, R27, R41, RZ ;  /* 0x000000291b067224 */ /* 0x008fc400078e02ff */
[----:B------:R-:W-:-:S04]  /*11d20*/  IMAD.WIDE.U32 R24, R41, R26, R24 ;  /* 0x0000001a29187225 */ /* 0x000fc800078e0018 */
[----:B------:R-:W-:Y:S01]  /*11d30*/  IMAD R9, R26, R9, R6 ;  /* 0x000000091a097224 */ /* 0x000fe200078e0206 */
[----:B-1----:R-:W-:Y:S01]  /*11d40*/  IADD3 R30, P2, R28, UR20, RZ ;  /* 0x000000141c1e7c10 */ /* 0x002fe2000ff5e0ff */
[----:B------:R-:W3:Y:S02]  /*11d50*/  LDG.E.64 R26, desc[UR6][R38.64+0x68] ;  /* 0x00006806261a7981 */ /* 0x000ee4000c1e1b00 */
[----:B------:R-:W-:Y:S02]  /*11d60*/  IMAD.IADD R25, R25, 0x1, R9 ;  /* 0x0000000119197824 */ /* 0x000fe400078e0209 */
[----:B------:R-:W5:Y:S01]  /*11d70*/  LDG.E.CONSTANT R9, desc[UR6][R28.64] ;  /* 0x000000061c097981 */ /* 0x000f62000c1e9900 */
[----:B----4-:R-:W-:Y:S02]  /*11d80*/  SHF.R.S32.HI R41, RZ, 0x1f, R45 ;  /* 0x0000001fff297819 */ /* 0x010fe4000001142d */
[----:B------:R-:W-:-:S05]  /*11d90*/  IADD3.X R31, R29, UR14, RZ, P2, !PT ;  /* 0x0000000e1d1f7c10 */ /* 0x000fca00097fe4ff */
[----:B------:R-:W4:Y:S04]  /*11da0*/  LDG.E.CONSTANT R47, desc[UR6][R30.64] ;  /* 0x000000061e2f7981 */ /* 0x000f28000c1e9900 */
[----:B------:R-:W4:Y:S01]  /*11db0*/  LDG.E.64 R28, desc[UR6][R38.64+0x70] ;  /* 0x00007006261c7981 */ /* 0x000f22000c1e1b00 */
[----:B--2---:R-:W-:-:S04]  /*11dc0*/  IMAD R6, R43, R45, RZ ;  /* 0x0000002d2b067224 */ /* 0x004fc800078e02ff */
[----:B------:R-:W-:Y:S02]  /*11dd0*/  IMAD R41, R42, R41, R6 ;  /* 0x000000292a297224 */ /* 0x000fe400078e0206 */
[----:B------:R-:W-:Y:S01]  /*11de0*/  IMAD.WIDE.U32 R42, R45, R42, R24 ;  /* 0x0000002a2d2a7225 */ /* 0x000fe200078e0018 */
[----:B------:R-:W-:Y:S01]  /*11df0*/  IADD3 R24, P2, R30, UR20, RZ ;  /* 0x000000141e187c10 */ /* 0x000fe2000ff5e0ff */
[----:B------:R-:W2:Y:S03]  /*11e00*/  LDG.E.64 R44, desc[UR6][R38.64+0x78] ;  /* 0x00007806262c7981 */ /* 0x000ea6000c1e1b00 */
[----:B------:R-:W-:-:S05]  /*11e10*/  IADD3.X R25, R31, UR14, RZ, P2, !PT ;  /* 0x0000000e1f197c10 */ /* 0x000fca00097fe4ff */
[----:B------:R-:W2:Y:S01]  /*11e20*/  LDG.E.CONSTANT R49, desc[UR6][R24.64] ;  /* 0x0000000618317981 */ /* 0x000ea2000c1e9900 */
[----:B------:R-:W-:Y:S01]  /*11e30*/  IMAD.IADD R43, R43, 0x1, R41 ;  /* 0x000000012b2b7824 */ /* 0x000fe200078e0229 */
[----:B------:R-:W-:-:S04]  /*11e40*/  UIADD3 UR10, UP0, UR10, -0x10, URZ ;  /* 0xfffffff00a0a7890 */ /* 0x000fc8000ff1e03f */
[----:B------:R-:W-:Y:S02]  /*11e50*/  UIADD3.X UR11, UR11, -0x1, URZ, UP0, !UPT ;  /* 0xffffffff0b0b7890 */ /* 0x000fe400087fe43f */
[----:B------:R-:W-:Y:S01]  /*11e60*/  UISETP.GT.U32.AND UP0, UPT, UR10, 0xc, UPT ;  /* 0x0000000c0a00788c */ /* 0x000fe2000bf04070 */
[----:B-----5:R-:W-:Y:S01]  /*11e70*/  SHF.R.S32.HI R41, RZ, 0x1f, R9 ;  /* 0x0000001fff297819 */ /* 0x020fe20000011409 */
[----:B---3--:R-:W-:Y:S02]  /*11e80*/  IMAD R6, R27, R9, RZ ;  /* 0x000000091b067224 */ /* 0x008fe400078e02ff */
[----:B------:R-:W-:Y:S02]  /*11e90*/  UISETP.GT.AND.EX UP0, UPT, UR11, URZ, UPT, UP0 ;  /* 0x0000003f0b00728c */ /* 0x000fe4000bf04300 */
[----:B------:R-:W-:Y:S02]  /*11ea0*/  IMAD R41, R26, R41, R6 ;  /* 0x000000291a297224 */ /* 0x000fe400078e0206 */
[----:B------:R-:W-:Y:S01]  /*11eb0*/  IMAD.WIDE.U32 R26, R9, R26, R42 ;  /* 0x0000001a091a7225 */ /* 0x000fe200078e002a */
[----:B----4-:R-:W-:-:S04]  /*11ec0*/  SHF.R.S32.HI R9, RZ, 0x1f, R47 ;  /* 0x0000001fff097819 */ /* 0x010fc8000001142f */
[----:B------:R-:W-:Y:S01]  /*11ed0*/  IADD3 R27, R27, R41, RZ ;  /* 0x000000291b1b7210 */ /* 0x000fe20007ffe0ff */
[----:B------:R-:W-:Y:S01]  /*11ee0*/  IMAD R6, R29, R47, RZ ;  /* 0x0000002f1d067224 */ /* 0x000fe200078e02ff */
[----:B------:R-:W-:-:S03]  /*11ef0*/  PLOP3.LUT P3, PT, PT, PT, UP0, 0x80, 0x0 ;  /* 0x000000000000781c */ /* 0x000fc60003f6f008 */
[----:B------:R-:W-:Y:S02]  /*11f00*/  IMAD R29, R28, R9, R6 ;  /* 0x000000091c1d7224 */ /* 0x000fe400078e0206 */
[----:B------:R-:W-:Y:S01]  /*11f10*/  IMAD.WIDE.U32 R26, R47, R28, R26 ;  /* 0x0000001c2f1a7225 */ /* 0x000fe200078e001a */
[----:B------:R-:W-:Y:S01]  /*11f20*/  UIADD3 UR4, UP1, UR4, 0x10, URZ ;  /* 0x0000001004047890 */ /* 0x000fe2000ff3e03f */
[----:B------:R-:W-:Y:S02]  /*11f30*/  IADD3 R48, P2, R24, UR20, RZ ;  /* 0x0000001418307c10 */ /* 0x000fe4000ff5e0ff */
[----:B------:R-:W-:Y:S01]  /*11f40*/  IMAD.IADD R27, R27, 0x1, R29 ;  /* 0x000000011b1b7824 */ /* 0x000fe200078e021d */
[----:B------:R-:W-:Y:S01]  /*11f50*/  UIADD3.X UR5, URZ, UR5, URZ, UP1, !UPT ;  /* 0x000000053f057290 */ /* 0x000fe20008ffe43f */
[----:B--2---:R-:W-:Y:S01]  /*11f60*/  SHF.R.S32.HI R9, RZ, 0x1f, R49 ;  /* 0x0000001fff097819 */ /* 0x004fe20000011431 */
[----:B------:R-:W-:Y:S02]  /*11f70*/  IMAD R6, R45, R49, RZ ;  /* 0x000000312d067224 */ /* 0x000fe400078e02ff */
[----:B------:R-:W-:Y:S01]  /*11f80*/  IMAD.WIDE.U32 R26, R49, R44, R26 ;  /* 0x0000002c311a7225 */ /* 0x000fe200078e001a */
[----:B------:R-:W-:-:S03]  /*11f90*/  IADD3.X R49, R25, UR14, RZ, P2, !PT ;  /* 0x0000000e19317c10 */ /* 0x000fc600097fe4ff */
[----:B------:R-:W-:Y:S01]  /*11fa0*/  IMAD R9, R44, R9, R6 ;  /* 0x000000092c097224 */ /* 0x000fe200078e0206 */
[----:B------:R-:W-:-:S03]  /*11fb0*/  MOV R6, R26 ;  /* 0x0000001a00067202 */ /* 0x000fc60000000f00 */
[----:B------:R-:W-:Y:S01]  /*11fc0*/  IMAD.IADD R9, R27, 0x1, R9 ;  /* 0x000000011b097824 */ /* 0x000fe200078e0209 */
[----:B------:R-:W-:Y:S06]  /*11fd0*/  @P3 BRA `(.L_x_2694) ;  /* 0xfffffff4007c3947 */ /* 0x000fec000383ffff */
.L_x_2693:
        /* <DEDUP_REMOVED lines=10> */
[----:B------:R0:W2:Y:S03]  /*12080*/  LDG.E.CONSTANT R47, desc[UR6][R40.64] ;  /* 0x00000006282f7981 */ /* 0x0000a6000c1e9900 */
        /* <DEDUP_REMOVED lines=8> */
[----:B------:R-:W-:-:S05]  /*12110*/  IADD3.X R25, R49, UR14, RZ, P0, !PT ;  /* 0x0000000e31197c10 */ /* 0x000fca00087fe4ff */
[----:B------:R-:W5:Y:S01]  /*12120*/  LDG.E.CONSTANT R43, desc[UR6][R24.64] ;  /* 0x00000006182b7981 */ /* 0x000f62000c1e9900 */
[----:B0-----:R-:W-:Y:S01]  /*12130*/  MOV R41, R9 ;  /* 0x0000000900297202 */ /* 0x001fe20000000f00 */
[----:B------:R-:W-:Y:S01]  /*12140*/  IMAD.MOV.U32 R40, RZ, RZ, R6 ;  /* 0x000000ffff287224 */ /* 0x000fe200078e0006 */
[----:B--2---:R-:W-:-:S03]  /*12150*/  SHF.R.S32.HI R9, RZ, 0x1f, R47 ;  /* 0x0000001fff097819 */ /* 0x004fc6000001142f */
[----:B---3--:R-:W-:-:S04]  /*12160*/  IMAD.WIDE.U32 R40, R47, R30, R40 ;  /* 0x0000001e2f287225 */ /* 0x008fc800078e0028 */
[----:B------:R-:W-:-:S04]  /*12170*/  IMAD R47, R31, R47, RZ ;  /* 0x0000002f1f2f7224 */ /* 0x000fc800078e02ff */
[----:B------:R-:W-:Y:S01]  /*12180*/  IMAD R9, R30, R9, R47 ;  /* 0x000000091e097224 */ /* 0x000fe200078e022f */
[----:B------:R-:W-:Y:S01]  /*12190*/  IADD3 R30, P0, R24, UR20, RZ ;  /* 0x00000014181e7c10 */ /* 0x000fe2000ff1e0ff */
[----:B----4-:R-:W-:Y:S02]  /*121a0*/  IMAD R6, R29, R45, RZ ;  /* 0x0000002d1d067224 */ /* 0x010fe400078e02ff */
[----:B------:R-:W-:Y:S01]  /*121b0*/  IMAD.IADD R41, R41, 0x1, R9 ;  /* 0x0000000129297824 */ /* 0x000fe200078e0209 */
[----:B------:R-:W-:Y:S02]  /*121c0*/  SHF.R.S32.HI R9, RZ, 0x1f, R45 ;  /* 0x0000001fff097819 */ /* 0x000fe4000001142d */
[----:B------:R-:W-:Y:S02]  /*121d0*/  IADD3.X R31, R25, UR14, RZ, P0, !PT ;  /* 0x0000000e191f7c10 */ /* 0x000fe400087fe4ff */
[----:B------:R-:W2:Y:S01]  /*121e0*/  LDG.E.64 R24, desc[UR6][R38.64+0x18] ;  /* 0x0000180626187981 */ /* 0x000ea2000c1e1b00 */
[----:B------:R-:W-:-:S02]  /*121f0*/  IMAD R9, R28, R9, R6 ;  /* 0x000000091c097224 */ /* 0x000fc400078e0206 */
[----:B------:R-:W-:Y:S02]  /*12200*/  IMAD.WIDE.U32 R28, R45, R28, R40 ;  /* 0x0000001c2d1c7225 */ /* 0x000fe400078e0028 */
[----:B------:R-:W3:Y:S01]  /*12210*/  LDG.E.CONSTANT R45, desc[UR6][R30.64] ;  /* 0x000000061e2d7981 */ /* 0x000ee2000c1e9900 */
[----:B------:R-:W-:Y:S01]  /*12220*/  IADD3 R40, P0, R30, UR20, RZ ;  /* 0x000000141e287c10 */ /* 0x000fe2000ff1e0ff */
[----:B-----5:R-:W-:Y:S01]  /*12230*/  IMAD R6, R27, R43, RZ ;  /* 0x0000002b1b067224 */ /* 0x020fe200078e02ff */
[----:B------:R-:W-:Y:S02]  /*12240*/  SHF.R.S32.HI R47, RZ, 0x1f, R43 ;  /* 0x0000001fff2f7819 */ /* 0x000fe4000001142b */
[----:B------:R-:W-:Y:S01]  /*12250*/  IADD3.X R41, R31, UR14, RZ, P0, !PT ;  /* 0x0000000e1f297c10 */ /* 0x000fe200087fe4ff */
[----:B------:R-:W-:Y:S02]  /*12260*/  IMAD.IADD R29, R29, 0x1, R9 ;  /* 0x000000011d1d7824 */ /* 0x000fe400078e0209 */
[----:B------:R-:W-:-:S02]  /*12270*/  IMAD R49, R26, R47, R6 ;  /* 0x0000002f1a317224 */ /* 0x000fc400078e0206 */
[----:B------:R-:W4:Y:S04]  /*12280*/  LDG.E.CONSTANT R9, desc[UR6][R40.64] ;  /* 0x0000000628097981 */ /* 0x000f28000c1e9900 */
[----:B------:R-:W5:Y:S01]  /*12290*/  LDG.E.64 R46, desc[UR6][R38.64+0x20] ;  /* 0x00002006262e7981 */ /* 0x000f62000c1e1b00 */
[----:B------:R-:W-:Y:S01]  /*122a0*/  IMAD.WIDE.U32 R26, R43, R26, R28 ;  /* 0x0000001a2b1a7225 */ /* 0x000fe200078e001c */
[----:B------:R-:W-:-:S04]  /*122b0*/  IADD3 R28, P0, R40, UR20, RZ ;  /* 0x00000014281c7c10 */ /* 0x000fc8000ff1e0ff */
[----:B------:R-:W-:Y:S02]  /*122c0*/  IADD3 R27, R27, R49, RZ ;  /* 0x000000311b1b7210 */ /* 0x000fe40007ffe0ff */
[----:B---3--:R-:W-:Y:S01]  /*122d0*/  SHF.R.S32.HI R29, RZ, 0x1f, R45 ;  /* 0x0000001fff1d7819 */ /* 0x008fe2000001142d */
[----:B--2---:R-:W-:-:S04]  /*122e0*/  IMAD R6, R25, R45, RZ ;  /* 0x0000002d19067224 */ /* 0x004fc800078e02ff */
[----:B------:R-:W-:Y:S01]  /*122f0*/  IMAD R31, R24, R29, R6 ;  /* 0x0000001d181f7224 */ /* 0x000fe200078e0206 */
[----:B------:R-:W-:Y:S01]  /*12300*/  IADD3.X R29, R41, UR14, RZ, P0, !PT ;  /* 0x0000000e291d7c10 */ /* 0x000fe200087fe4ff */
[----:B------:R-:W-:Y:S01]  /*12310*/  IMAD.WIDE.U32 R24, R45, R24, R26 ;  /* 0x000000182d187225 */ /* 0x000fe200078e001a */
[----:B------:R-:W-:Y:S01]  /*12320*/  IADD3 R30, P0, R28, UR20, RZ ;  /* 0x000000141c1e7c10 */ /* 0x000fe2000ff1e0ff */
[----:B------:R-:W2:Y:S04]  /*12330*/  LDG.E.64 R26, desc[UR6][R38.64+0x28] ;  /* 0x00002806261a7981 */ /* 0x000ea8000c1e1b00 */
[----:B------:R-:W3:Y:S01]  /*12340*/  LDG.E.CONSTANT R41, desc[UR6][R28.64] ;  /* 0x000000061c297981 */ /* 0x000ee2000c1e9900 */
[----:B----4-:R-:W-:Y:S01]  /*12350*/  SHF.R.S32.HI R43, RZ, 0x1f, R9 ;  /* 0x0000001fff2b7819 */ /* 0x010fe20000011409 */
[----:B------:R-:W-:Y:S01]  /*12360*/  IMAD.IADD R25, R25, 0x1, R31 ;  /* 0x0000000119197824 */ /* 0x000fe200078e021f */
[----:B------:R-:W-:Y:S01]  /*12370*/  IADD3.X R31, R29, UR14, RZ, P0, !PT ;  /* 0x0000000e1d1f7c10 */ /* 0x000fe200087fe4ff */
[----:B-----5:R-:W-:Y:S01]  /*12380*/  IMAD R6, R47, R9, RZ ;  /* 0x000000092f067224 */ /* 0x020fe200078e02ff */
[----:B------:R-:W4:Y:S03]  /*12390*/  LDG.E.64 R44, desc[UR6][R38.64+0x38] ;  /* 0x00003806262c7981 */ /* 0x000f26000c1e1b00 */
[----:B------:R-:W-:-:S02]  /*123a0*/  IMAD R43, R46, R43, R6 ;  /* 0x0000002b2e2b7224 */ /* 0x000fc400078e0206 */
[----:B------:R-:W-:Y:S01]  /*123b0*/  IMAD.WIDE.U32 R46, R9, R46, R24 ;  /* 0x0000002e092e7225 */ /* 0x000fe200078e0018 */
[----:B------:R-:W-:Y:S01]  /*123c0*/  IADD3 R24, P0, R30, UR20, RZ ;  /* 0x000000141e187c10 */ /* 0x000fe2000ff1e0ff */
[----:B------:R-:W5:Y:S04]  /*123d0*/  LDG.E.CONSTANT R9, desc[UR6][R30.64] ;  /* 0x000000061e097981 */ /* 0x000f68000c1e9900 */
[----:B------:R-:W4:Y:S01]  /*123e0*/  LDG.E.64 R28, desc[UR6][R38.64+0x30] ;  /* 0x00003006261c7981 */ /* 0x000f22000c1e1b00 */
[----:B------:R-:W-:-:S05]  /*123f0*/  IADD3.X R25, R31, UR14, RZ, P0, !PT ;  /* 0x0000000e1f197c10 */ /* 0x000fca00087fe4ff */
[----:B------:R-:W4:Y:S01]  /*12400*/  LDG.E.CONSTANT R49, desc[UR6][R24.64] ;  /* 0x0000000618317981 */ /* 0x000f22000c1e9900 */
[----:B------:R-:W-:Y:S01]  /*12410*/  IMAD.IADD R47, R47, 0x1, R43 ;  /* 0x000000012f2f7824 */ /* 0x000fe200078e022b */
[----:B------:R-:W-:Y:S01]  /*12420*/  IADD3 R48, P2, R24, UR20, RZ ;  /* 0x0000001418307c10 */ /* 0x000fe2000ff5e0ff */
[----:B------:R-:W-:Y:S01]  /*12430*/  UIADD3 UR10, UP1, UR10, -0x8, URZ ;  /* 0xfffffff80a0a7890 */ /* 0x000fe2000ff3e03f */
[----:B------:R-:W-:Y:S01]  /*12440*/  PLOP3.LUT P0, PT, PT, PT, PT, 0x8, 0x0 ;  /* 0x000000000000781c */ /* 0x000fe20003f0e170 */
[----:B------:R-:W-:Y:S02]  /*12450*/  UIADD3 UR4, UP0, UR4, 0x8, URZ ;  /* 0x0000000804047890 */ /* 0x000fe4000ff1e03f */
[----:B------:R-:W-:Y:S02]  /*12460*/  UIADD3.X UR11, UR11, -0x1, URZ, UP1, !UPT ;  /* 0xffffffff0b0b7890 */ /* 0x000fe40008ffe43f */
[----:B------:R-:W-:Y:S01]  /*12470*/  UIADD3.X UR5, URZ, UR5, URZ, UP0, !UPT ;  /* 0x000000053f057290 */ /* 0x000fe200087fe43f */
[----:B---3--:R-:W-:Y:S01]  /*12480*/  SHF.R.S32.HI R43, RZ, 0x1f, R41 ;  /* 0x0000001fff2b7819 */ /* 0x008fe20000011429 */
[----:B--2---:R-:W-:-:S04]  /*12490*/  IMAD R6, R27, R41, RZ ;  /* 0x000000291b067224 */ /* 0x004fc800078e02ff */
[----:B------:R-:W-:Y:S02]  /*124a0*/  IMAD R43, R26, R43, R6 ;  /* 0x0000002b1a2b7224 */ /* 0x000fe400078e0206 */
[----:B------:R-:W-:-:S05]  /*124b0*/  IMAD.WIDE.U32 R26, R41, R26, R46 ;  /* 0x0000001a291a7225 */ /* 0x000fca00078e002e */
[----:B------:R-:W-:Y:S02]  /*124c0*/  IADD3 R27, R27, R43, RZ ;  /* 0x0000002b1b1b7210 */ /* 0x000fe40007ffe0ff */
[----:B-----5:R-:W-:Y:S01]  /*124d0*/  SHF.R.S32.HI R31, RZ, 0x1f, R9 ;  /* 0x0000001fff1f7819 */ /* 0x020fe20000011409 */
[----:B----4-:R-:W-:Y:S02]  /*124e0*/  IMAD R6, R29, R9, RZ ;  /* 0x000000091d067224 */ /* 0x010fe400078e02ff */
[----:B------:R-:W-:-:S04]  /*124f0*/  IMAD.WIDE.U32 R26, R9, R28, R26 ;  /* 0x0000001c091a7225 */ /* 0x000fc800078e001a */
[----:B------:R-:W-:Y:S01]  /*12500*/  IMAD R31, R28, R31, R6 ;  /* 0x0000001f1c1f7224 */ /* 0x000fe200078e0206 */
[----:B------:R-:W-:Y:S01]  /*12510*/  SHF.R.S32.HI R9, RZ, 0x1f, R49 ;  /* 0x0000001fff097819 */ /* 0x000fe20000011431 */
[----:B------:R-:W-:Y:S02]  /*12520*/  IMAD R6, R45, R49, RZ ;  /* 0x000000312d067224 */ /* 0x000fe400078e02ff */
[----:B------:R-:W-:Y:S02]  /*12530*/  IMAD.IADD R27, R27, 0x1, R31 ;  /* 0x000000011b1b7824 */ /* 0x000fe400078e021f */
[----:B------:R-:W-:Y:S02]  /*12540*/  IMAD R9, R44, R9, R6 ;  /* 0x000000092c097224 */ /* 0x000fe400078e0206 */
[----:B------:R-:W-:Y:S01]  /*12550*/  IMAD.WIDE.U32 R26, R49, R44, R26 ;  /* 0x0000002c311a7225 */ /* 0x000fe200078e001a */
[----:B------:R-:W-:-:S03]  /*12560*/  IADD3.X R49, R25, UR14, RZ, P2, !PT ;  /* 0x0000000e19317c10 */ /* 0x000fc600097fe4ff */
[----:B------:R-:W-:Y:S01]  /*12570*/  IMAD.IADD R9, R27, 0x1, R9 ;  /* 0x000000011b097824 */ /* 0x000fe200078e0209 */
[----:B------:R-:W-:-:S07]  /*12580*/  MOV R6, R26 ;  /* 0x0000001a00067202 */ /* 0x000fce0000000f00 */
.L_x_2695:
[----:B------:R-:W-:-:S04]  /*12590*/  ISETP.NE.U32.AND P2, PT, RZ, UR10, PT ;  /* 0x0000000aff007c0c */ /* 0x000fc8000bf45070 */
[----:B------:R-:W-:-:S13]  /*125a0*/  ISETP.NE.OR.EX P0, PT, RZ, UR11, P0, P2 ;  /* 0x0000000bff007c0c */ /* 0x000fda0008705720 */
[----:B------:R-:W-:Y:S05]  /*125b0*/  @!P0 BRA `(.L_x_2691) ;  /* 0x0000000000d08947 */ /* 0x000fea0003800000 */
.L_x_2692:
[----:B------:R-:W-:Y:S01]  /*125c0*/  ULEA UR12, UP0, UR4, UR24, 0x3 ;  /* 0x00000018040c7291 */ /* 0x000fe2000f80183f */
[----:B------:R-:W-:Y:S01]  /*125d0*/  MOV R38, R48 ;  /* 0x0000003000267202 */ /* 0x000fe20000000f00 */
[----:B------:R-:W-:Y:S02]  /*125e0*/  IMAD.MOV.U32 R39, RZ, RZ, R49 ;  /* 0x000000ffff277224 */ /* 0x000fe400078e0031 */
[----:B------:R-:W-:Y:S02]  /*125f0*/  ULEA.HI.X UR13, UR4, UR25, UR5, 0x3, UP0 ;  /* 0x00000019040d7291 */ /* 0x000fe400080f1c05 */
[----:B------:R-:W-:Y:S01]  /*12600*/  IMAD.U32 R24, RZ, RZ, UR12 ;  /* 0x0000000cff187e24 */ /* 0x000fe2000f8e00ff */
[----:B------:R0:W2:Y:S03]  /*12610*/  LDG.E.CONSTANT R43, desc[UR6][R38.64] ;  /* 0x00000006262b7981 */ /* 0x0000a6000c1e9900 */
[----:B------:R-:W-:-:S05]  /*12620*/  IMAD.U32 R25, RZ, RZ, UR13 ;  /* 0x0000000dff197e24 */ /* 0x000fca000f8e00ff */
[----:B------:R-:W3:Y:S01]  /*12630*/  LDG.E.64 R26, desc[UR6][R24.64] ;  /* 0x00000006181a7981 */ /* 0x000ee2000c1e1b00 */
[----:B------:R-:W-:-:S03]  /*12640*/  IADD3 R48, P0, R48, UR20, RZ ;  /* 0x0000001430307c10 */ /* 0x000fc6000ff1e0ff */
[----:B------:R-:W4:Y:S01]  /*12650*/  LDG.E.64 R28, desc[UR6][R24.64+0x8] ;  /* 0x00000806181c7981 */ /* 0x000f22000c1e1b00 */
[----:B------:R-:W-:Y:S02]  /*12660*/  IADD3.X R49, R49, UR14, RZ, P0, !PT ;  /* 0x0000000e31317c10 */ /* 0x000fe400087fe4ff */
[----:B------:R-:W-:Y:S01]  /*12670*/  IADD3 R30, P0, R48, UR20, RZ ;  /* 0x00000014301e7c10 */ /* 0x000fe2000ff1e0ff */
[----:B0-----:R-:W-:Y:S01]  /*12680*/  IMAD.MOV.U32 R38, RZ, RZ, R6 ;  /* 0x000000ffff267224 */ /* 0x001fe200078e0006 */
[----:B------:R-:W-:Y:S01]  /*12690*/  MOV R39, R9 ;  /* 0x0000000900277202 */ /* 0x000fe20000000f00 */
[----:B------:R-:W5:Y:S01]  /*126a0*/  LDG.E.CONSTANT R41, desc[UR6][R48.64] ;  /* 0x0000000630297981 */ /* 0x000f62000c1e9900 */
[----:B------:R-:W-:-:S03]  /*126b0*/  IADD3.X R31, R49, UR14, RZ, P0, !PT ;  /* 0x0000000e311f7c10 */ /* 0x000fc600087fe4ff */
[----:B------:R0:W4:Y:S04]  /*126c0*/  LDG.E.64 R44, desc[UR6][R24.64+0x18] ;  /* 0x00001806182c7981 */ /* 0x000128000c1e1b00 */
[----:B------:R-:W4:Y:S01]  /*126d0*/  LDG.E.CONSTANT R9, desc[UR6][R30.64] ;  /* 0x000000061e097981 */ /* 0x000f22000c1e9900 */
[----:B--2---:R-:W-:Y:S01]  /*126e0*/  SHF.R.S32.HI R51, RZ, 0x1f, R43 ;  /* 0x0000001fff337819 */ /* 0x004fe2000001142b */
[-C--:B---3--:R-:W-:Y:S02]  /*126f0*/  IMAD R27, R27, R43.reuse, RZ ;  /* 0x0000002b1b1b7224 */ /* 0x088fe400078e02ff */
[C---:B------:R-:W-:Y:S02]  /*12700*/  IMAD.WIDE.U32 R38, R26.reuse, R43, R38 ;  /* 0x0000002b1a267225 */ /* 0x040fe400078e0026 */
[----:B------:R-:W2:Y:S02]  /*12710*/  LDG.E.64 R42, desc[UR6][R24.64+0x10] ;  /* 0x00001006182a7981 */ /* 0x000ea4000c1e1b00 */
[----:B------:R-:W-:Y:S01]  /*12720*/  IMAD R51, R26, R51, R27 ;  /* 0x000000331a337224 */ /* 0x000fe200078e021b */
[----:B------:R-:W-:-:S04]  /*12730*/  IADD3 R26, P0, R30, UR20, RZ ;  /* 0x000000141e1a7c10 */ /* 0x000fc8000ff1e0ff */
[----:B------:R-:W-:-:S05]  /*12740*/  IADD3.X R27, R31, UR14, RZ, P0, !PT ;  /* 0x0000000e1f1b7c10 */ /* 0x000fca00087fe4ff */
[----:B------:R-:W3:Y:S01]  /*12750*/  LDG.E.CONSTANT R47, desc[UR6][R26.64] ;  /* 0x000000061a2f7981 */ /* 0x000ee2000c1e9900 */
[----:B-----5:R-:W-:Y:S01]  /*12760*/  SHF.R.S32.HI R49, RZ, 0x1f, R41 ;  /* 0x0000001fff317819 */ /* 0x020fe20000011429 */
[----:B----4-:R-:W-:Y:S01]  /*12770*/  IMAD R29, R29, R41, RZ ;  /* 0x000000291d1d7224 */ /* 0x010fe200078e02ff */
[----:B------:R-:W-:Y:S01]  /*12780*/  UIADD3 UR10, UP0, UR10, -0x4, URZ ;  /* 0xfffffffc0a0a7890 */ /* 0x000fe2000ff1e03f */
[----:B------:R-:W-:Y:S02]  /*12790*/  IMAD.IADD R39, R39, 0x1, R51 ;  /* 0x0000000127277824 */ /* 0x000fe400078e0233 */
[C---:B------:R-:W-:Y:S01]  /*127a0*/  IMAD R49, R28.reuse, R49, R29 ;  /* 0x000000311c317224 */ /* 0x040fe200078e021d */
[----:B------:R-:W-:Y:S01]  /*127b0*/  UIADD3.X UR11, UR11, -0x1, URZ, UP0, !UPT ;  /* 0xffffffff0b0b7890 */ /* 0x000fe200087fe43f */
[----:B------:R-:W-:Y:S01]  /*127c0*/  IMAD.WIDE.U32 R28, R28, R41, R38 ;  /* 0x000000291c1c7225 */ /* 0x000fe200078e0026 */
[----:B------:R-:W-:Y:S02]  /*127d0*/  SHF.R.S32.HI R6, RZ, 0x1f, R9 ;  /* 0x0000001fff067819 */ /* 0x000fe40000011409 */
[----:B------:R-:W-:Y:S01]  /*127e0*/  ISETP.NE.U32.AND P0, PT, RZ, UR10, PT ;  /* 0x0000000aff007c0c */ /* 0x000fe2000bf05070 */
[----:B------:R-:W-:-:S03]  /*127f0*/  IMAD.IADD R29, R29, 0x1, R49 ;  /* 0x000000011d1d7824 */ /* 0x000fc600078e0231 */
[----:B------:R-:W-:Y:S01]  /*12800*/  ISETP.NE.AND.EX P0, PT, RZ, UR11, PT, P0 ;  /* 0x0000000bff007c0c */ /* 0x000fe2000bf05300 */
[----:B------:R-:W-:Y:S01]  /*12810*/  UIADD3 UR4, UP0, UR4, 0x4, URZ ;  /* 0x0000000404047890 */ /* 0x000fe2000ff1e03f */
[----:B------:R-:W-:-:S03]  /*12820*/  IADD3 R48, P2, R26, UR20, RZ ;  /* 0x000000141a307c10 */ /* 0x000fc6000ff5e0ff */
[----:B------:R-:W-:Y:S01]  /*12830*/  UIADD3.X UR5, URZ, UR5, URZ, UP0, !UPT ;  /* 0x000000053f057290 */ /* 0x000fe200087fe43f */
[----:B------:R-:W-:Y:S01]  /*12840*/  IADD3.X R49, R27, UR14, RZ, P2, !PT ;  /* 0x0000000e1b317c10 */ /* 0x000fe200097fe4ff */
[-C--:B--2---:R-:W-:Y:S02]  /*12850*/  IMAD R31, R43, R9.reuse, RZ ;  /* 0x000000092b1f7224 */ /* 0x084fe400078e02ff */
[----:B0-----:R-:W-:-:S04]  /*12860*/  IMAD.WIDE.U32 R24, R42, R9, R28 ;  /* 0x000000092a187225 */ /* 0x001fc800078e001c */
[----:B------:R-:W-:-:S05]  /*12870*/  IMAD R31, R42, R6, R31 ;  /* 0x000000062a1f7224 */ /* 0x000fca00078e021f */
[----:B------:R-:W-:Y:S01]  /*12880*/  IADD3 R25, R25, R31, RZ ;  /* 0x0000001f19197210 */ /* 0x000fe20007ffe0ff */
[-C--:B---3--:R-:W-:Y:S01]  /*12890*/  IMAD R9, R45, R47.reuse, RZ ;  /* 0x0000002f2d097224 */ /* 0x088fe200078e02ff */
[----:B------:R-:W-:Y:S01]  /*128a0*/  SHF.R.S32.HI R6, RZ, 0x1f, R47 ;  /* 0x0000001fff067819 */ /* 0x000fe2000001142f */
[----:B------:R-:W-:-:S04]  /*128b0*/  IMAD.WIDE.U32 R24, R44, R47, R24 ;  /* 0x0000002f2c187225 */ /* 0x000fc800078e0018 */
[----:B------:R-:W-:Y:S02]  /*128c0*/  IMAD R9, R44, R6, R9 ;  /* 0x000000062c097224 */ /* 0x000fe400078e0209 */
[----:B------:R-:W-:Y:S02]  /*128d0*/  IMAD.MOV.U32 R6, RZ, RZ, R24 ;  /* 0x000000ffff067224 */ /* 0x000fe400078e0018 */
[----:B------:R-:W-:Y:S01]  /*128e0*/  IMAD.IADD R9, R25, 0x1, R9 ;  /* 0x0000000119097824 */ /* 0x000fe200078e0209 */
[----:B------:R-:W-:Y:S06]  /*128f0*/  @P0 BRA `(.L_x_2692) ;  /* 0xfffffffc00300947 */ /* 0x000fec000383ffff */
.L_x_2691:
        /* <DEDUP_REMOVED lines=32> */
[----:B------:R-:W-:Y:S01]  /*12b00*/  ULDC.64 UR10, c[0x0][0x238] ;  /* 0x00008e00000a7ab9 */ /* 0x000fe20000000a00 */
[----:B------:R-:W-:Y:S01]  /*12b10*/  UISETP.NE.U32.AND UP0, UPT, UR16, 0x2, UPT ;  /* 0x000000021000788c */ /* 0x000fe2000bf05070 */
[----:B------:R-:W2:Y:S01]  /*12b20*/  LDG.E.64 R26, desc[UR6][R24.64+0x8] ;  /* 0x00000806181a7981 */ /* 0x000ea2000c1e1b00 */
[----:B------:R-:W-:Y:S01]  /*12b30*/  UIMAD.WIDE.U32 UR4, UR4, UR18, UR10 ;  /* 0x00000012040472a5 */ /* 0x000fe2000f8e000a */
[----:B------:R-:W-:Y:S01]  /*12b40*/  IMAD.U32 R28, RZ, RZ, UR19 ;  /* 0x00000013ff1c7e24 */ /* 0x000fe2000f8e00ff */
[----:B------:R-:W-:-:S04]  /*12b50*/  UISETP.NE.AND.EX UP0, UPT, URZ, URZ, UPT, UP0 ;  /* 0x0000003f3f00728c */ /* 0x000fc8000bf05300 */
[----:B------:R-:W-:Y:S02]  /*12b60*/  IADD3 R20, P0, R20, UR4, RZ ;  /* 0x0000000414147c10 */ /* 0x000fe4000ff1e0ff */
[----:B------:R-:W-:Y:S02]  /*12b70*/  MOV R21, UR5 ;  /* 0x0000000500157c02 */ /* 0x000fe40008000f00 */
[----:B------:R-:W-:Y:S02]  /*12b80*/  PLOP3.LUT P2, PT, PT, PT, UP0, 0x80, 0x0 ;  /* 0x000000000000781c */ /* 0x000fe40003f4f008 */
[----:B------:R-:W-:Y:S01]  /*12b90*/  IADD3.X R23, R23, UR12, R21, P0, !PT ;  /* 0x0000000c17177c10 */ /* 0x000fe200087fe415 */
[----:B------:R-:W-:Y:S01]  /*12ba0*/  IMAD.U32 R21, RZ, RZ, UR18 ;  /* 0x00000012ff157e24 */ /* 0x000fe2000f8e00ff */
[----:B------:R-:W-:-:S04]  /*12bb0*/  LEA R22, P0, R20, UR14, 0x2 ;  /* 0x0000000e14167c11 */ /* 0x000fc8000f8010ff */
[----:B------:R-:W-:-:S05]  /*12bc0*/  LEA.HI.X R23, R20, UR15, R23, 0x2, P0 ;  /* 0x0000000f14177c11 */ /* 0x000fca00080f1417 */
[----:B------:R-:W3:Y:S01]  /*12bd0*/  LDG.E.CONSTANT R39, desc[UR6][R22.64] ;  /* 0x0000000616277981 */ /* 0x000ee2000c1e9900 */
[----:B------:R-:W-:-:S04]  /*12be0*/  @P2 LEA R20, P0, R21, R22, 0x2 ;  /* 0x0000001615142211 */ /* 0x000fc800078010ff */
        /* <DEDUP_REMOVED lines=19> */
.L_x_2690:
[----:B------:R-:W-:Y:S05]  /*12d20*/  BSYNC B0 ;  /* 0x0000000000007941 */ /* 0x000fea0003800000 */
.L_x_2689:
[----:B------:R-:W-:Y:S01]  /*12d30*/  VIADD R20, R36, 0x200 ;  /* 0x0000020024147836 */ /* 0x000fe20000000000 */
[----:B------:R-:W-:Y:S04]  /*12d40*/  BSSY B0, `(.L_x_2696) ;  /* 0x000019b000007945 */ /* 0x000fe80003800000 */
[----:B------:R-:W-:-:S13]  /*12d50*/  ISETP.GE.AND P0, PT, R20, UR9, PT ;  /* 0x0000000914007c0c */ /* 0x000fda000bf06270 */
[----:B------:R-:W-:Y:S05]  /*12d60*/  @P0 BRA `(.L_x_2697) ;  /* 0x0000001800600947 */ /* 0x000fea0003800000 */
[----:B------:R-:W-:Y:S01]  /*12d70*/  ULDC.64 UR10, c[0x0][0x228] ;  /* 0x00008a00000a7ab9 */ /* 0x000fe20000000a00 */
[----:B------:R-:W-:Y:S01]  /*12d80*/  ULDC.64 UR16, c[0x0][0x238] ;  /* 0x00008e0000107ab9 */ /* 0x000fe20000000a00 */
[----:B------:R-:W-:Y:S01]  /*12d90*/  UIADD3 UR4, UP0, UR10, -0x1, URZ ;  /* 0xffffffff0a047890 */ /* 0x000fe2000ff1e03f */
[----:B------:R-:W-:Y:S01]  /*12da0*/  HFMA2.MMA R0, -RZ, RZ, 0, 0 ;  /* 0x00000000ff007435 */ /* 0x000fe200000001ff */
        /* <DEDUP_REMOVED lines=37> */
.L_x_2701:
[----:B------:R-:W-:Y:S01]  /*13000*/  ULEA UR12, UP0, UR4, UR20, 0x3 ;  /* 0x00000014040c7291 */ /* 0x000fe2000f80183f */
[----:B------:R0:W2:Y:S03]  /*13010*/  LDG.E.CONSTANT R45, desc[UR6][R18.64] ;  /* 0x00000006122d7981 */ /* 0x0000a6000c1e9900 */
        /* <DEDUP_REMOVED lines=9> */
[----:B------:R-:W-:-:S04]  /*130b0*/  IADD3 R38, P2, R48, UR18, RZ ;  /* 0x0000001230267c10 */ /* 0x000fc8000ff5e0ff */
[----:B------:R-:W-:-:S05]  /*130c0*/  IADD3.X R39, R49, UR14, RZ, P2, !PT ;  /* 0x0000000e31277c10 */ /* 0x000fca00097fe4ff */
[----:B------:R1:W5:Y:S01]  /*130d0*/  LDG.E.CONSTANT R41, desc[UR6][R38.64] ;  /* 0x0000000626297981 */ /* 0x000362000c1e9900 */
[----:B0-----:R-:W-:-:S04]  /*130e0*/  IADD3 R18, P2, R38, UR18, RZ ;  /* 0x0000001226127c10 */ /* 0x001fc8000ff5e0ff */
[----:B------:R-:W-:Y:S01]  /*130f0*/  IADD3.X R19, R39, UR14, RZ, P2, !PT ;  /* 0x0000000e27137c10 */ /* 0x000fe200097fe4ff */
[----:B-1----:R-:W-:Y:S02]  /*13100*/  IMAD.MOV.U32 R38, RZ, RZ, R0 ;  /* 0x000000ffff267224 */ /* 0x002fe400078e0000 */
[----:B------:R-:W-:Y:S02]  /*13110*/  IMAD.MOV.U32 R39, RZ, RZ, R7 ;  /* 0x000000ffff277224 */ /* 0x000fe400078e0007 */
[----:B------:R0:W5:Y:S01]  /*13120*/  LDG.E.CONSTANT R7, desc[UR6][R18.64] ;  /* 0x0000000612077981 */ /* 0x000162000c1e9900 */
[----:B--2---:R-:W-:Y:S01]  /*13130*/  SHF.R.S32.HI R47, RZ, 0x1f, R45 ;  /* 0x0000001fff2f7819 */ /* 0x004fe2000001142d */
[----:B---3--:R-:W-:Y:S02]  /*13140*/  IMAD R29, R29, R45, RZ ;  /* 0x0000002d1d1d7224 */ /* 0x008fe400078e02ff */
[----:B------:R-:W-:-:S04]  /*13150*/  IMAD.WIDE.U32 R44, R45, R28, R38 ;  /* 0x0000001c2d2c7225 */ /* 0x000fc800078e0026 */
[----:B------:R-:W-:Y:S02]  /*13160*/  IMAD R47, R28, R47, R29 ;  /* 0x0000002f1c2f7224 */ /* 0x000fe400078e021d */
[----:B------:R-:W2:Y:S01]  /*13170*/  LDG.E.64 R28, desc[UR6][R30.64+0x18] ;  /* 0x000018061e1c7981 */ /* 0x000ea2000c1e1b00 */
[----:B------:R-:W-:Y:S02]  /*13180*/  IADD3 R38, P2, R18, UR18, RZ ;  /* 0x0000001212267c10 */ /* 0x000fe4000ff5e0ff */
[----:B------:R-:W-:Y:S01]  /*13190*/  IADD3 R45, R45, R47, RZ ;  /* 0x0000002f2d2d7210 */ /* 0x000fe20007ffe0ff */
[----:B----4-:R-:W-:Y:S01]  /*131a0*/  IMAD R0, R27, R43, RZ ;  /* 0x0000002b1b007224 */ /* 0x010fe200078e02ff */
[----:B------:R-:W-:Y:S02]  /*131b0*/  IADD3.X R39, R19, UR14, RZ, P2, !PT ;  /* 0x0000000e13277c10 */ /* 0x000fe400097fe4ff */
[----:B------:R-:W-:Y:S01]  /*131c0*/  SHF.R.S32.HI R47, RZ, 0x1f, R43 ;  /* 0x0000001fff2f7819 */ /* 0x000fe2000001142b */
[----:B------:R-:W-:-:S02]  /*131d0*/  IMAD.WIDE.U32 R44, R43, R26, R44 ;  /* 0x0000001a2b2c7225 */ /* 0x000fc400078e002c */
[----:B------:R1:W3:Y:S02]  /*131e0*/  LDG.E.CONSTANT R49, desc[UR6][R38.64] ;  /* 0x0000000626317981 */ /* 0x0002e4000c1e9900 */
[----:B------:R-:W-:Y:S02]  /*131f0*/  IMAD R47, R26, R47, R0 ;  /* 0x0000002f1a2f7224 */ /* 0x000fe400078e0200 */
[----:B------:R-:W4:Y:S01]  /*13200*/  LDG.E.64 R26, desc[UR6][R30.64+0x20] ;  /* 0x000020061e1a7981 */ /* 0x000f22000c1e1b00 */
[----:B------:R-:W-:Y:S01]  /*13210*/  IADD3 R42, P2, R38, UR18, RZ ;  /* 0x00000012262a7c10 */ /* 0x000fe2000ff5e0ff */
[----:B0-----:R-:W-:Y:S01]  /*13220*/  IMAD.IADD R19, R45, 0x1, R47 ;  /* 0x000000012d137824 */ /* 0x001fe200078e022f */
[----:B-----5:R-:W-:Y:S01]  /*13230*/  SHF.R.S32.HI R45, RZ, 0x1f, R41 ;  /* 0x0000001fff2d7819 */ /* 0x020fe20000011429 */
[----:B------:R-:W-:Y:S01]  /*13240*/  IMAD.MOV.U32 R18, RZ, RZ, R44 ;  /* 0x000000ffff127224 */ /* 0x000fe200078e002c */
[----:B------:R-:W-:Y:S01]  /*13250*/  IADD3.X R43, R39, UR14, RZ, P2, !PT ;  /* 0x0000000e272b7c10 */ /* 0x000fe200097fe4ff */
[----:B------:R-:W-:-:S02]  /*13260*/  IMAD R0, R23, R41, RZ ;  /* 0x0000002917007224 */ /* 0x000fc400078e02ff */
[----:B------:R-:W-:Y:S02]  /*13270*/  IMAD.WIDE.U32 R18, R41, R22, R18 ;  /* 0x0000001629127225 */ /* 0x000fe400078e0012 */
[----:B------:R0:W5:Y:S02]  /*13280*/  LDG.E.CONSTANT R41, desc[UR6][R42.64] ;  /* 0x000000062a297981 */ /* 0x000164000c1e9900 */
[----:B------:R-:W-:Y:S02]  /*13290*/  IMAD R45, R22, R45, R0 ;  /* 0x0000002d162d7224 */ /* 0x000fe400078e0200 */
[----:B------:R-:W5:Y:S01]  /*132a0*/  LDG.E.64 R22, desc[UR6][R30.64+0x28] ;  /* 0x000028061e167981 */ /* 0x000f62000c1e1b00 */
[----:B-1----:R-:W-:Y:S02]  /*132b0*/  IADD3 R38, P2, R42, UR18, RZ ;  /* 0x000000122a267c10 */ /* 0x002fe4000ff5e0ff */
[----:B------:R-:W-:Y:S02]  /*132c0*/  IADD3 R19, R19, R45, RZ ;  /* 0x0000002d13137210 */ /* 0x000fe40007ffe0ff */
[----:B------:R-:W-:-:S02]  /*132d0*/  IADD3.X R39, R43, UR14, RZ, P2, !PT ;  /* 0x0000000e2b277c10 */ /* 0x000fc400097fe4ff */
[----:B------:R-:W-:Y:S02]  /*132e0*/  SHF.R.S32.HI R45, RZ, 0x1f, R7 ;  /* 0x0000001fff2d7819 */ /* 0x000fe40000011407 */
[----:B0-----:R-:W-:Y:S01]  /*132f0*/  IADD3 R42, P2, R38, UR18, RZ ;  /* 0x00000012262a7c10 */ /* 0x001fe2000ff5e0ff */
[----:B--2---:R-:W-:Y:S02]  /*13300*/  IMAD R0, R29, R7, RZ ;  /* 0x000000071d007224 */ /* 0x004fe400078e02ff */
[----:B------:R-:W-:Y:S02]  /*13310*/  IMAD.WIDE.U32 R18, R7, R28, R18 ;  /* 0x0000001c07127225 */ /* 0x000fe400078e0012 */
[----:B------:R0:W2:Y:S02]  /*13320*/  LDG.E.CONSTANT R7, desc[UR6][R38.64] ;  /* 0x0000000626077981 */ /* 0x0000a4000c1e9900 */
[----:B------:R-:W-:Y:S02]  /*13330*/  IMAD R45, R28, R45, R0 ;  /* 0x0000002d1c2d7224 */ /* 0x000fe400078e0200 */
[----:B------:R-:W2:Y:S01]  /*13340*/  LDG.E.64 R28, desc[UR6][R30.64+0x30] ;  /* 0x000030061e1c7981 */ /* 0x000ea2000c1e1b00 */
[----:B------:R-:W-:Y:S01]  /*13350*/  IADD3.X R43, R39, UR14, RZ, P2, !PT ;  /* 0x0000000e272b7c10 */ /* 0x000fe200097fe4ff */
[----:B------:R-:W-:Y:S01]  /*13360*/  IMAD.IADD R19, R19, 0x1, R45 ;  /* 0x0000000113137824 */ /* 0x000fe200078e022d */
[----:B---3--:R-:W-:Y:S01]  /*13370*/  SHF.R.S32.HI R45, RZ, 0x1f, R49 ;  /* 0x0000001fff2d7819 */ /* 0x008fe20000011431 */
[----:B----4-:R-:W-:-:S02]  /*13380*/  IMAD R0, R27, R49, RZ ;  /* 0x000000311b007224 */ /* 0x010fc400078e02ff */
[----:B------:R2:W3:Y:S01]  /*13390*/  LDG.E.CONSTANT R47, desc[UR6][R42.64] ;  /* 0x000000062a2f7981 */ /* 0x0004e2000c1e9900 */
[----:B------:R-:W-:-:S04]  /*133a0*/  IMAD.WIDE.U32 R18, R49, R26, R18 ;  /* 0x0000001a31127225 */ /* 0x000fc800078e0012 */
[----:B------:R-:W-:Y:S02]  /*133b0*/  IMAD R45, R26, R45, R0 ;  /* 0x0000002d1a2d7224 */ /* 0x000fe400078e0200 */
[----:B------:R-:W4:Y:S01]  /*133c0*/  LDG.E.64 R26, desc[UR6][R30.64+0x38] ;  /* 0x000038061e1a7981 */ /* 0x000f22000c1e1b00 */
[----:B0-----:R-:W-:Y:S01]  /*133d0*/  IADD3 R38, P2, R42, UR18, RZ ;  /* 0x000000122a267c10 */ /* 0x001fe2000ff5e0ff */
[----:B------:R-:W-:Y:S01]  /*133e0*/  IMAD.IADD R19, R19, 0x1, R45 ;  /* 0x0000000113137824 */ /* 0x000fe200078e022d */
[----:B-----5:R-:W-:Y:S02]  /*133f0*/  SHF.R.S32.HI R45, RZ, 0x1f, R41 ;  /* 0x0000001fff2d7819 */ /* 0x020fe40000011429 */
[----:B------:R-:W-:Y:S01]  /*13400*/  IADD3.X R39, R43, UR14, RZ, P2, !PT ;  /* 0x0000000e2b277c10 */ /* 0x000fe200097fe4ff */
[----:B------:R-:W-:Y:S02]  /*13410*/  IMAD R0, R23, R41, RZ ;  /* 0x0000002917007224 */ /* 0x000fe400078e02ff */
[----:B------:R-:W-:-:S02]  /*13420*/  IMAD.WIDE.U32 R18, R41, R22, R18 ;  /* 0x0000001629127225 */ /* 0x000fc400078e0012 */
[----:B------:R3:W5:Y:S02]  /*13430*/  LDG.E.CONSTANT R49, desc[UR6][R38.64] ;  /* 0x0000000626317981 */ /* 0x000764000c1e9900 */
[----:B------:R-:W-:Y:S02]  /*13440*/  IMAD R45, R22, R45, R0 ;  /* 0x0000002d162d7224 */ /* 0x000fe400078e0200 */
[----:B------:R-:W5:Y:S01]  /*13450*/  LDG.E.64 R22, desc[UR6][R30.64+0x40] ;  /* 0x000040061e167981 */ /* 0x000f62000c1e1b00 */
[----:B------:R-:W-:Y:S02]  /*13460*/  IADD3 R40, P2, R38, UR18, RZ ;  /* 0x0000001226287c10 */ /* 0x000fe4000ff5e0ff */
[----:B------:R-:W-:Y:S02]  /*13470*/  IADD3 R19, R19, R45, RZ ;  /* 0x0000002d13137210 */ /* 0x000fe40007ffe0ff */
[----:B------:R-:W-:Y:S02]  /*13480*/  IADD3.X R41, R39, UR14, RZ, P2, !PT ;  /* 0x0000000e27297c10 */ /* 0x000fe400097fe4ff */
[----:B--2---:R-:W-:Y:S01]  /*13490*/  SHF.R.S32.HI R43, RZ, 0x1f, R7 ;  /* 0x0000001fff2b7819 */ /* 0x004fe20000011407 */
[----:B------:R-:W-:-:S02]  /*134a0*/  IMAD R0, R29, R7, RZ ;  /* 0x000000071d007224 */ /* 0x000fc400078e02ff */
[----:B------:R-:W-:Y:S02]  /*134b0*/  IMAD.WIDE.U32 R18, R7, R28, R18 ;  /* 0x0000001c07127225 */ /* 0x000fe400078e0012 */
[----:B------:R0:W2:Y:S02]  /*134c0*/  LDG.E.CONSTANT R7, desc[UR6][R40.64] ;  /* 0x0000000628077981 */ /* 0x0000a4000c1e9900 */
[----:B------:R-:W-:Y:S02]  /*134d0*/  IMAD R43, R28, R43, R0 ;  /* 0x0000002b1c2b7224 */ /* 0x000fe400078e0200 */
[----:B------:R-:W2:Y:S01]  /*134e0*/  LDG.E.64 R28, desc[UR6][R30.64+0x48] ;  /* 0x000048061e1c7981 */ /* 0x000ea2000c1e1b00 */
[----:B---3--:R-:W-:Y:S01]  /*134f0*/  SHF.R.S32.HI R39, RZ, 0x1f, R47 ;  /* 0x0000001fff277819 */ /* 0x008fe2000001142f */
[----:B------:R-:W-:Y:S01]  /*13500*/  IMAD.IADD R19, R19, 0x1, R43 ;  /* 0x0000000113137824 */ /* 0x000fe200078e022b */
[----:B------:R-:W-:Y:S01]  /*13510*/  IADD3 R38, P2, R40, UR18, RZ ;  /* 0x0000001228267c10 */ /* 0x000fe2000ff5e0ff */
[----:B----4-:R-:W-:-:S02]  /*13520*/  IMAD R27, R27, R47, RZ ;  /* 0x0000002f1b1b7224 */ /* 0x010fc400078e02ff */
[----:B------:R-:W-:-:S04]  /*13530*/  IMAD.WIDE.U32 R18, R47, R26, R18 ;  /* 0x0000001a2f127225 */ /* 0x000fc800078e0012 */
[----:B------:R-:W-:Y:S01]  /*13540*/  IMAD R27, R26, R39, R27 ;  /* 0x000000271a1b7224 */ /* 0x000fe200078e021b */
[----:B------:R-:W-:-:S03]  /*13550*/  IADD3.X R39, R41, UR14, RZ, P2, !PT ;  /* 0x0000000e29277c10 */ /* 0x000fc600097fe4ff */
[----:B------:R-:W-:Y:S02]  /*13560*/  IMAD.IADD R19, R19, 0x1, R27 ;  /* 0x0000000113137824 */ /* 0x000fe400078e021b */
[----:B------:R1:W3:Y:S01]  /*13570*/  LDG.E.CONSTANT R43, desc[UR6][R38.64] ;  /* 0x00000006262b7981 */ /* 0x0002e2000c1e9900 */
[----:B0-----:R-:W-:-:S03]  /*13580*/  IADD3 R40, P2, R38, UR18, RZ ;  /* 0x0000001226287c10 */ /* 0x001fc6000ff5e0ff */
[----:B------:R-:W4:Y:S01]  /*13590*/  LDG.E.64 R26, desc[UR6][R30.64+0x50] ;  /* 0x000050061e1a7981 */ /* 0x000f22000c1e1b00 */
[----:B------:R-:W-:Y:S01]  /*135a0*/  IADD3.X R41, R39, UR14, RZ, P2, !PT ;  /* 0x0000000e27297c10 */ /* 0x000fe200097fe4ff */
[----:B-----5:R-:W-:Y:S01]  /*135b0*/  IMAD R0, R23, R49, RZ ;  /* 0x0000003117007224 */ /* 0x020fe200078e02ff */
[----:B------:R-:W-:Y:S01]  /*135c0*/  SHF.R.S32.HI R45, RZ, 0x1f, R49 ;  /* 0x0000001fff2d7819 */ /* 0x000fe20000011431 */
[----:B------:R-:W-:Y:S02]  /*135d0*/  IMAD.WIDE.U32 R18, R49, R22, R18 ;  /* 0x0000001631127225 */ /* 0x000fe400078e0012 */
[----:B------:R3:W5:Y:S02]  /*135e0*/  LDG.E.CONSTANT R47, desc[UR6][R40.64] ;  /* 0x00000006282f7981 */ /* 0x000764000c1e9900 */
[----:B------:R-:W-:Y:S02]  /*135f0*/  IMAD R45, R22, R45, R0 ;  /* 0x0000002d162d7224 */ /* 0x000fe400078e0200 */
[----:B------:R-:W5:Y:S01]  /*13600*/  LDG.E.64 R22, desc[UR6][R30.64+0x58] ;  /* 0x000058061e167981 */ /* 0x000f62000c1e1b00 */
[----:B-1----:R-:W-:-:S02]  /*13610*/  IADD3 R38, P2, R40, UR18, RZ ;  /* 0x0000001228267c10 */ /* 0x002fc4000ff5e0ff */
[----:B------:R-:W-:Y:S02]  /*13620*/  IADD3 R19, R19, R45, RZ ;  /* 0x0000002d13137210 */ /* 0x000fe40007ffe0ff */
[----:B------:R-:W-:Y:S02]  /*13630*/  IADD3.X R39, R41, UR14, RZ, P2, !PT ;  /* 0x0000000e29277c10 */ /* 0x000fe400097fe4ff */
[----:B--2---:R-:W-:Y:S01]  /*13640*/  SHF.R.S32.HI R45, RZ, 0x1f, R7 ;  /* 0x0000001fff2d7819 */ /* 0x004fe20000011407 */
[----:B------:R-:W-:Y:S02]  /*13650*/  IMAD R0, R29, R7, RZ ;  /* 0x000000071d007224 */ /* 0x000fe400078e02ff */
[----:B------:R-:W-:Y:S02]  /*13660*/  IMAD.WIDE.U32 R18, R7, R28, R18 ;  /* 0x0000001c07127225 */ /* 0x000fe400078e0012 */
[----:B------:R0:W2:Y:S02]  /*13670*/  LDG.E.CONSTANT R7, desc[UR6][R38.64] ;  /* 0x0000000626077981 */ /* 0x0000a4000c1e9900 */
[----:B------:R-:W-:-:S02]  /*13680*/  IMAD R45, R28, R45, R0 ;  /* 0x0000002d1c2d7224 */ /* 0x000fc400078e0200 */
[----:B------:R-:W2:Y:S02]  /*13690*/  LDG.E.64 R28, desc[UR6][R30.64+0x60] ;  /* 0x000060061e1c7981 */ /* 0x000ea4000c1e1b00 */
[----:B------:R-:W-:Y:S01]  /*136a0*/  IMAD.IADD R19, R19, 0x1, R45 ;  /* 0x0000000113137824 */ /* 0x000fe200078e022d */
[----:B---3--:R-:W-:Y:S01]  /*136b0*/  SHF.R.S32.HI R41, RZ, 0x1f, R43 ;  /* 0x0000001fff297819 */ /* 0x008fe2000001142b */
[----:B----4-:R-:W-:Y:S02]  /*136c0*/  IMAD R0, R27, R43, RZ ;  /* 0x0000002b1b007224 */ /* 0x010fe400078e02ff */
[----:B------:R-:W-:-:S04]  /*136d0*/  IMAD.WIDE.U32 R18, R43, R26, R18 ;  /* 0x0000001a2b127225 */ /* 0x000fc800078e0012 */
[----:B------:R-:W-:Y:S01]  /*136e0*/  IMAD R41, R26, R41, R0 ;  /* 0x000000291a297224 */ /* 0x000fe200078e0200 */
[----:B------:R-:W-:-:S04]  /*136f0*/  IADD3 R26, P2, R38, UR18, RZ ;  /* 0x00000012261a7c10 */ /* 0x000fc8000ff5e0ff */
[----:B------:R-:W-:Y:S01]  /*13700*/  IADD3.X R27, R39, UR14, RZ, P2, !PT ;  /* 0x0000000e271b7c10 */ /* 0x000fe200097fe4ff */
[----:B-----5:R-:W-:Y:S01]  /*13710*/  IMAD R0, R23, R47, RZ ;  /* 0x0000002f17007224 */ /* 0x020fe200078e02ff */
[----:B0-----:R-:W-:Y:S01]  /*13720*/  SHF.R.S32.HI R39, RZ, 0x1f, R47 ;  /* 0x0000001fff277819 */ /* 0x001fe2000001142f */
[----:B------:R-:W-:Y:S01]  /*13730*/  IMAD.IADD R19, R19, 0x1, R41 ;  /* 0x0000000113137824 */ /* 0x000fe200078e0229 */
[----:B------:R-:W-:Y:S01]  /*13740*/  IADD3 R40, P2, R26, UR18, RZ ;  /* 0x000000121a287c10 */ /* 0x000fe2000ff5e0ff */
[----:B------:R2:W3:Y:S02]  /*13750*/  LDG.E.CONSTANT R43, desc[UR6][R26.64] ;  /* 0x000000061a2b7981 */ /* 0x0004e4000c1e9900 */
[----:B------:R-:W-:Y:S02]  /*13760*/  IMAD R45, R22, R39, R0 ;  /* 0x00000027162d7224 */ /* 0x000fe400078e0200 */
[----:B------:R-:W4:Y:S01]  /*13770*/  LDG.E.64 R38, desc[UR6][R30.64+0x68] ;  /* 0x000068061e267981 */ /* 0x000f22000c1e1b00 */
[----:B------:R-:W-:Y:S01]  /*13780*/  IMAD.WIDE.U32 R22, R47, R22, R18 ;  /* 0x000000162f167225 */ /* 0x000fe200078e0012 */
[----:B------:R-:W-:-:S02]  /*13790*/  IADD3.X R41, R27, UR14, RZ, P2, !PT ;  /* 0x0000000e1b297c10 */ /* 0x000fc400097fe4ff */
[----:B------:R-:W-:Y:S02]  /*137a0*/  IADD3 R18, P2, R40, UR18, RZ ;  /* 0x0000001228127c10 */ /* 0x000fe4000ff5e0ff */
[----:B------:R-:W-:Y:S01]  /*137b0*/  IADD3 R23, R23, R45, RZ ;  /* 0x0000002d17177210 */ /* 0x000fe20007ffe0ff */
[----:B------:R-:W5:Y:S04]  /*137c0*/  LDG.E.CONSTANT R47, desc[UR6][R40.64] ;  /* 0x00000006282f7981 */ /* 0x000f68000c1e9900 */
[----:B------:R-:W5:Y:S01]  /*137d0*/  LDG.E.64 R44, desc[UR6][R30.64+0x70] ;  /* 0x000070061e2c7981 */ /* 0x000f62000c1e1b00 */
[----:B------:R-:W-:Y:S02]  /*137e0*/  IADD3.X R19, R41, UR14, RZ, P2, !PT ;  /* 0x0000000e29137c10 */ /* 0x000fe400097fe4ff */
[----:B--2---:R-:W-:Y:S01]  /*137f0*/  SHF.R.S32.HI R27, RZ, 0x1f, R7 ;  /* 0x0000001fff1b7819 */ /* 0x004fe20000011407 */
[----:B------:R-:W-:-:S02]  /*13800*/  IMAD R0, R29, R7, RZ ;  /* 0x000000071d007224 */ /* 0x000fc400078e02ff */
[----:B------:R-:W2:Y:S02]  /*13810*/  LDG.E.CONSTANT R29, desc[UR6][R18.64] ;  /* 0x00000006121d7981 */ /* 0x000ea4000c1e9900 */
[----:B------:R-:W-:Y:S02]  /*13820*/  IMAD R0, R28, R27, R0 ;  /* 0x0000001b1c007224 */ /* 0x000fe400078e0200 */
[----:B------:R0:W2:Y:S01]  /*13830*/  LDG.E.64 R26, desc[UR6][R30.64+0x78] ;  /* 0x000078061e1a7981 */ /* 0x0000a2000c1e1b00 */
[----:B------:R-:W-:Y:S01]  /*13840*/  IMAD.WIDE.U32 R22, R7, R28, R22 ;  /* 0x0000001c07167225 */ /* 0x000fe200078e0016 */
[----:B------:R-:W-:-:S03]  /*13850*/  UIADD3 UR10, UP0, UR10, -0x10, URZ ;  /* 0xfffffff00a0a7890 */ /* 0x000fc6000ff1e03f */
[----:B------:R-:W-:Y:S01]  /*13860*/  IMAD.IADD R23, R23, 0x1, R0 ;  /* 0x0000000117177824 */ /* 0x000fe200078e0200 */
[----:B------:R-:W-:Y:S02]  /*13870*/  UIADD3.X UR11, UR11, -0x1, URZ, UP0, !UPT ;  /* 0xffffffff0b0b7890 */ /* 0x000fe400087fe43f */
[----:B------:R-:W-:-:S04]  /*13880*/  UISETP.GT.U32.AND UP0, UPT, UR10, 0xc, UPT ;  /* 0x0000000c0a00788c */ /* 0x000fc8000bf04070 */
[----:B------:R-:W-:Y:S01]  /*13890*/  UISETP.GT.AND.EX UP0, UPT, UR11, URZ, UPT, UP0 ;  /* 0x0000003f0b00728c */ /* 0x000fe2000bf04300 */
[----:B---3--:R-:W-:Y:S01]  /*138a0*/  SHF.R.S32.HI R7, RZ, 0x1f, R43 ;  /* 0x0000001fff077819 */ /* 0x008fe2000001142b */
[----:B----4-:R-:W-:Y:S02]  /*138b0*/  IMAD R0, R39, R43, RZ ;  /* 0x0000002b27007224 */ /* 0x010fe400078e02ff */
[----:B------:R-:W-:-:S04]  /*138c0*/  IMAD.WIDE.U32 R22, R43, R38, R22 ;  /* 0x000000262b167225 */ /* 0x000fc800078e0016 */
[----:B------:R-:W-:-:S04]  /*138d0*/  IMAD R7, R38, R7, R0 ;  /* 0x0000000726077224 */ /* 0x000fc800078e0200 */
[----:B------:R-:W-:Y:S01]  /*138e0*/  IMAD.IADD R23, R23, 0x1, R7 ;  /* 0x0000000117177824 */ /* 0x000fe200078e0207 */
[----:B-----5:R-:W-:Y:S01]  /*138f0*/  SHF.R.S32.HI R7, RZ, 0x1f, R47 ;  /* 0x0000001fff077819 */ /* 0x020fe2000001142f */
[----:B------:R-:W-:Y:S01]  /*13900*/  IMAD R0, R45, R47, RZ ;  /* 0x0000002f2d007224 */ /* 0x000fe200078e02ff */
[----:B------:R-:W-:Y:S01]  /*13910*/  PLOP3.LUT P3, PT, PT, PT, UP0, 0x80, 0x0 ;  /* 0x000000000000781c */ /* 0x000fe20003f6f008 */
[----:B------:R-:W-:-:S04]  /*13920*/  IMAD.WIDE.U32 R22, R47, R44, R22 ;  /* 0x0000002c2f167225 */ /* 0x000fc800078e0016 */
[----:B0-----:R-:W-:Y:S01]  /*13930*/  IMAD R31, R44, R7, R0 ;  /* 0x000000072c1f7224 */ /* 0x001fe200078e0200 */
[----:B------:R-:W-:Y:S01]  /*13940*/  UIADD3 UR4, UP1, UR4, 0x10, URZ ;  /* 0x0000001004047890 */ /* 0x000fe2000ff3e03f */
[----:B------:R-:W-:-:S03]  /*13950*/  IADD3 R18, P2, R18, UR18, RZ ;  /* 0x0000001212127c10 */ /* 0x000fc6000ff5e0ff */
[----:B------:R-:W-:Y:S01]  /*13960*/  IADD3 R23, R23, R31, RZ ;  /* 0x0000001f17177210 */ /* 0x000fe20007ffe0ff */
[----:B------:R-:W-:Y:S01]  /*13970*/  UIADD3.X UR5, URZ, UR5, URZ, UP1, !UPT ;  /* 0x000000053f057290 */ /* 0x000fe20008ffe43f */
[----:B------:R-:W-:Y:S02]  /*13980*/  IADD3.X R19, R19, UR14, RZ, P2, !PT ;  /* 0x0000000e13137c10 */ /* 0x000fe400097fe4ff */
[----:B--2---:R-:W-:Y:S01]  /*13990*/  SHF.R.S32.HI R7, RZ, 0x1f, R29 ;  /* 0x0000001fff077819 */ /* 0x004fe2000001141d */
[----:B------:R-:W-:Y:S02]  /*139a0*/  IMAD R0, R27, R29, RZ ;  /* 0x0000001d1b007224 */ /* 0x000fe400078e02ff */
[----:B------:R-:W-:-:S04]  /*139b0*/  IMAD.WIDE.U32 R22, R29, R26, R22 ;  /* 0x0000001a1d167225 */ /* 0x000fc800078e0016 */
[----:B------:R-:W-:Y:S02]  /*139c0*/  IMAD R7, R26, R7, R0 ;  /* 0x000000071a077224 */ /* 0x000fe400078e0200 */
[----:B------:R-:W-:Y:S02]  /*139d0*/  IMAD.MOV.U32 R0, RZ, RZ, R22 ;  /* 0x000000ffff007224 */ /* 0x000fe400078e0016 */
[----:B------:R-:W-:Y:S01]  /*139e0*/  IMAD.IADD R7, R23, 0x1, R7 ;  /* 0x0000000117077824 */ /* 0x000fe200078e0207 */
[----:B------:R-:W-:Y:S06]  /*139f0*/  @P3 BRA `(.L_x_2701) ;  /* 0xfffffff400803947 */ /* 0x000fec000383ffff */
.L_x_2700:
        /* <DEDUP_REMOVED lines=15> */
[----:B------:R-:W4:Y:S01]  /*13af0*/  LDG.E.CONSTANT R43, desc[UR6][R48.64] ;  /* 0x00000006302b7981 */ /* 0x000f22000c1e9900 */
[----:B------:R-:W-:-:S04]  /*13b00*/  IADD3 R38, P0, R48, UR18, RZ ;  /* 0x0000001230267c10 */ /* 0x000fc8000ff1e0ff */
[----:B------:R-:W-:Y:S02]  /*13b10*/  IADD3.X R39, R49, UR14, RZ, P0, !PT ;  /* 0x0000000e31277c10 */ /* 0x000fe400087fe4ff */
[----:B0-----:R-:W-:-:S03]  /*13b20*/  IADD3 R18, P0, R38, UR18, RZ ;  /* 0x0000001226127c10 */ /* 0x001fc6000ff1e0ff */
[----:B------:R0:W5:Y:S01]  /*13b30*/  LDG.E.CONSTANT R41, desc[UR6][R38.64] ;  /* 0x0000000626297981 */ /* 0x000162000c1e9900 */
[----:B------:R-:W-:Y:S02]  /*13b40*/  IADD3.X R19, R39, UR14, RZ, P0, !PT ;  /* 0x0000000e27137c10 */ /* 0x000fe400087fe4ff */
[----:B0-----:R-:W-:Y:S01]  /*13b50*/  MOV R39, R7 ;  /* 0x0000000700277202 */ /* 0x001fe20000000f00 */
[----:B------:R-:W-:Y:S02]  /*13b60*/  IMAD.MOV.U32 R38, RZ, RZ, R0 ;  /* 0x000000ffff267224 */ /* 0x000fe400078e0000 */
[----:B------:R-:W5:Y:S01]  /*13b70*/  LDG.E.CONSTANT R7, desc[UR6][R18.64] ;  /* 0x0000000612077981 */ /* 0x000f62000c1e9900 */
[----:B--2---:R-:W-:Y:S01]  /*13b80*/  SHF.R.S32.HI R47, RZ, 0x1f, R45 ;  /* 0x0000001fff2f7819 */ /* 0x004fe2000001142d */
[----:B---3--:R-:W-:Y:S02]  /*13b90*/  IMAD R29, R29, R45, RZ ;  /* 0x0000002d1d1d7224 */ /* 0x008fe400078e02ff */
[----:B------:R-:W-:-:S04]  /*13ba0*/  IMAD.WIDE.U32 R44, R45, R28, R38 ;  /* 0x0000001c2d2c7225 */ /* 0x000fc800078e0026 */
[----:B------:R-:W-:Y:S02]  /*13bb0*/  IMAD R47, R28, R47, R29 ;  /* 0x0000002f1c2f7224 */ /* 0x000fe400078e021d */
[----:B------:R-:W2:Y:S01]  /*13bc0*/  LDG.E.64 R28, desc[UR6][R30.64+0x18] ;  /* 0x000018061e1c7981 */ /* 0x000ea2000c1e1b00 */
[----:B------:R-:W-:Y:S01]  /*13bd0*/  IADD3 R38, P0, R18, UR18, RZ ;  /* 0x0000001212267c10 */ /* 0x000fe2000ff1e0ff */
[----:B------:R-:W-:Y:S01]  /*13be0*/  IMAD.IADD R45, R45, 0x1, R47 ;  /* 0x000000012d2d7824 */ /* 0x000fe200078e022f */
[----:B----4-:R-:W-:Y:S01]  /*13bf0*/  SHF.R.S32.HI R47, RZ, 0x1f, R43 ;  /* 0x0000001fff2f7819 */ /* 0x010fe2000001142b */
[----:B------:R-:W-:Y:S01]  /*13c00*/  IMAD R0, R27, R43, RZ ;  /* 0x0000002b1b007224 */ /* 0x000fe200078e02ff */
[----:B------:R-:W-:Y:S02]  /*13c10*/  IADD3.X R39, R19, UR14, RZ, P0, !PT ;  /* 0x0000000e13277c10 */ /* 0x000fe400087fe4ff */
[----:B------:R-:W3:Y:S01]  /*13c20*/  LDG.E.64 R18, desc[UR6][R30.64+0x20] ;  /* 0x000020061e127981 */ /* 0x000ee2000c1e1b00 */
[----:B------:R-:W-:-:S02]  /*13c30*/  IMAD R47, R26, R47, R0 ;  /* 0x0000002f1a2f7224 */ /* 0x000fc400078e0200 */
[----:B------:R-:W-:Y:S02]  /*13c40*/  IMAD.WIDE.U32 R26, R43, R26, R44 ;  /* 0x0000001a2b1a7225 */ /* 0x000fe400078e002c */
[----:B------:R0:W4:Y:S01]  /*13c50*/  LDG.E.CONSTANT R43, desc[UR6][R38.64] ;  /* 0x00000006262b7981 */ /* 0x000122000c1e9900 */
[----:B-----5:R-:W-:Y:S01]  /*13c60*/  SHF.R.S32.HI R45, RZ, 0x1f, R41 ;  /* 0x0000001fff2d7819 */ /* 0x020fe20000011429 */
[----:B------:R-:W-:Y:S02]  /*13c70*/  IMAD R0, R23, R41, RZ ;  /* 0x0000002917007224 */ /* 0x000fe400078e02ff */
[----:B------:R-:W-:Y:S02]  /*13c80*/  IMAD.IADD R27, R27, 0x1, R47 ;  /* 0x000000011b1b7824 */ /* 0x000fe400078e022f */
[----:B------:R-:W-:Y:S02]  /*13c90*/  IMAD R45, R22, R45, R0 ;  /* 0x0000002d162d7224 */ /* 0x000fe400078e0200 */
[----:B------:R-:W-:Y:S01]  /*13ca0*/  IMAD.WIDE.U32 R22, R41, R22, R26 ;  /* 0x0000001629167225 */ /* 0x000fe200078e001a */
[----:B------:R-:W-:-:S04]  /*13cb0*/  IADD3 R26, P0, R38, UR18, RZ ;  /* 0x00000012261a7c10 */ /* 0x000fc8000ff1e0ff */
[----:B------:R-:W-:Y:S02]  /*13cc0*/  IADD3.X R27, R39, UR14, RZ, P0, !PT ;  /* 0x0000000e271b7c10 */ /* 0x000fe400087fe4ff */
[----:B0-----:R-:W-:Y:S02]  /*13cd0*/  SHF.R.S32.HI R39, RZ, 0x1f, R7 ;  /* 0x0000001fff277819 */ /* 0x001fe40000011407 */
[----:B------:R-:W-:Y:S02]  /*13ce0*/  IADD3 R23, R23, R45, RZ ;  /* 0x0000002d17177210 */ /* 0x000fe40007ffe0ff */
[----:B------:R4:W5:Y:S01]  /*13cf0*/  LDG.E.CONSTANT R45, desc[UR6][R26.64] ;  /* 0x000000061a2d7981 */ /* 0x000962000c1e9900 */
[----:B------:R-:W-:-:S04]  /*13d00*/  IADD3 R40, P0, R26, UR18, RZ ;  /* 0x000000121a287c10 */ /* 0x000fc8000ff1e0ff */
[----:B------:R-:W-:Y:S01]  /*13d10*/  IADD3.X R41, R27, UR14, RZ, P0, !PT ;  /* 0x0000000e1b297c10 */ /* 0x000fe200087fe4ff */
[----:B--2---:R-:W-:-:S04]  /*13d20*/  IMAD R0, R29, R7, RZ ;  /* 0x000000071d007224 */ /* 0x004fc800078e02ff */
[----:B------:R-:W-:Y:S02]  /*13d30*/  IMAD R47, R28, R39, R0 ;  /* 0x000000271c2f7224 */ /* 0x000fe400078e0200 */
[----:B------:R-:W2:Y:S01]  /*13d40*/  LDG.E.64 R38, desc[UR6][R30.64+0x28] ;  /* 0x000028061e267981 */ /* 0x000ea2000c1e1b00 */
[----:B------:R-:W-:Y:S01]  /*13d50*/  IMAD.WIDE.U32 R28, R7, R28, R22 ;  /* 0x0000001c071c7225 */ /* 0x000fe200078e0016 */
[----:B------:R-:W-:Y:S02]  /*13d60*/  IADD3 R22, P0, R40, UR18, RZ ;  /* 0x0000001228167c10 */ /* 0x000fe4000ff1e0ff */
[----:B------:R5:W2:Y:S01]  /*13d70*/  LDG.E.CONSTANT R7, desc[UR6][R40.64] ;  /* 0x0000000628077981 */ /* 0x000aa2000c1e9900 */
[----:B------:R-:W-:Y:S01]  /*13d80*/  IMAD.IADD R29, R29, 0x1, R47 ;  /* 0x000000011d1d7824 */ /* 0x000fe200078e022f */
[----:B------:R-:W-:Y:S02]  /*13d90*/  IADD3.X R23, R41, UR14, RZ, P0, !PT ;  /* 0x0000000e29177c10 */ /* 0x000fe400087fe4ff */
[----:B------:R-:W2:Y:S01]  /*13da0*/  LDG.E.64 R46, desc[UR6][R30.64+0x30] ;  /* 0x000030061e2e7981 */ /* 0x000ea2000c1e1b00 */
[----:B----4-:R-:W-:Y:S01]  /*13db0*/  SHF.R.S32.HI R27, RZ, 0x1f, R43 ;  /* 0x0000001fff1b7819 */ /* 0x010fe2000001142b */
[----:B---3--:R-:W-:-:S02]  /*13dc0*/  IMAD R0, R19, R43, RZ ;  /* 0x0000002b13007224 */ /* 0x008fc400078e02ff */
[----:B------:R-:W3:Y:S02]  /*13dd0*/  LDG.E.CONSTANT R19, desc[UR6][R22.64] ;  /* 0x0000000616137981 */ /* 0x000ee4000c1e9900 */
[----:B------:R-:W-:Y:S02]  /*13de0*/  IMAD R0, R18, R27, R0 ;  /* 0x0000001b12007224 */ /* 0x000fe400078e0200 */
[----:B------:R-:W4:Y:S01]  /*13df0*/  LDG.E.64 R26, desc[UR6][R30.64+0x38] ;  /* 0x000038061e1a7981 */ /* 0x000f22000c1e1b00 */
[----:B------:R-:W-:-:S04]  /*13e00*/  IMAD.WIDE.U32 R28, R43, R18, R28 ;  /* 0x000000122b1c7225 */ /* 0x000fc800078e001c */
[----:B------:R-:W-:Y:S01]  /*13e10*/  IMAD.IADD R29, R29, 0x1, R0 ;  /* 0x000000011d1d7824 */ /* 0x000fe200078e0200 */
[----:B-----5:R-:W-:Y:S02]  /*13e20*/  SHF.R.S32.HI R41, RZ, 0x1f, R45 ;  /* 0x0000001fff297819 */ /* 0x020fe4000001142d */
[----:B------:R-:W-:Y:S01]  /*13e30*/  IADD3 R18, P2, R22, UR18, RZ ;  /* 0x0000001216127c10 */ /* 0x000fe2000ff5e0ff */
[----:B------:R-:W-:Y:S01]  /*13e40*/  UIADD3 UR10, UP1, UR10, -0x8, URZ ;  /* 0xfffffff80a0a7890 */ /* 0x000fe2000ff3e03f */
[----:B------:R-:W-:Y:S01]  /*13e50*/  PLOP3.LUT P0, PT, PT, PT, PT, 0x8, 0x0 ;  /* 0x000000000000781c */ /* 0x000fe20003f0e170 */
[----:B------:R-:W-:Y:S02]  /*13e60*/  UIADD3 UR4, UP0, UR4, 0x8, URZ ;  /* 0x0000000804047890 */ /* 0x000fe4000ff1e03f */
[----:B------:R-:W-:Y:S02]  /*13e70*/  UIADD3.X UR11, UR11, -0x1, URZ, UP1, !UPT ;  /* 0xffffffff0b0b7890 */ /* 0x000fe40008ffe43f */
[----:B------:R-:W-:Y:S01]  /*13e80*/  UIADD3.X UR5, URZ, UR5, URZ, UP0, !UPT ;  /* 0x000000053f057290 */ /* 0x000fe200087fe43f */
[----:B--2---:R-:W-:-:S02]  /*13e90*/  IMAD R0, R39, R45, RZ ;  /* 0x0000002d27007224 */ /* 0x004fc400078e02ff */
[----:B------:R-:W-:-:S04]  /*13ea0*/  IMAD.WIDE.U32 R28, R45, R38, R28 ;  /* 0x000000262d1c7225 */ /* 0x000fc800078e001c */
[----:B------:R-:W-:Y:S01]  /*13eb0*/  IMAD R41, R38, R41, R0 ;  /* 0x0000002926297224 */ /* 0x000fe200078e0200 */
[----:B------:R-:W-:Y:S01]  /*13ec0*/  SHF.R.S32.HI R39, RZ, 0x1f, R7 ;  /* 0x0000001fff277819 */ /* 0x000fe20000011407 */
[----:B------:R-:W-:-:S03]  /*13ed0*/  IMAD R0, R47, R7, RZ ;  /* 0x000000072f007224 */ /* 0x000fc600078e02ff */
[----:B------:R-:W-:Y:S01]  /*13ee0*/  IADD3 R29, R29, R41, RZ ;  /* 0x000000291d1d7210 */ /* 0x000fe20007ffe0ff */
[----:B------:R-:W-:Y:S02]  /*13ef0*/  IMAD R39, R46, R39, R0 ;  /* 0x000000272e277224 */ /* 0x000fe400078e0200 */
[----:B------:R-:W-:Y:S01]  /*13f00*/  IMAD.WIDE.U32 R28, R7, R46, R28 ;  /* 0x0000002e071c7225 */ /* 0x000fe200078e001c */
[----:B---3--:R-:W-:-:S03]  /*13f10*/  SHF.R.S32.HI R7, RZ, 0x1f, R19 ;  /* 0x0000001fff077819 */ /* 0x008fc60000011413 */
[----:B----4-:R-:W-:Y:S02]  /*13f20*/  IMAD R0, R27, R19, RZ ;  /* 0x000000131b007224 */ /* 0x010fe400078e02ff */
[----:B------:R-:W-:Y:S02]  /*13f30*/  IMAD.IADD R29, R29, 0x1, R39 ;  /* 0x000000011d1d7824 */ /* 0x000fe400078e0227 */
[----:B------:R-:W-:Y:S02]  /*13f40*/  IMAD R7, R26, R7, R0 ;  /* 0x000000071a077224 */ /* 0x000fe400078e0200 */
[----:B------:R-:W-:Y:S01]  /*13f50*/  IMAD.WIDE.U32 R26, R19, R26, R28 ;  /* 0x0000001a131a7225 */ /* 0x000fe200078e001c */
[----:B------:R-:W-:-:S03]  /*13f60*/  IADD3.X R19, R23, UR14, RZ, P2, !PT ;  /* 0x0000000e17137c10 */ /* 0x000fc600097fe4ff */
[----:B------:R-:W-:Y:S01]  /*13f70*/  IMAD.IADD R7, R27, 0x1, R7 ;  /* 0x000000011b077824 */ /* 0x000fe200078e0207 */
[----:B------:R-:W-:-:S07]  /*13f80*/  MOV R0, R26 ;  /* 0x0000001a00007202 */ /* 0x000fce0000000f00 */
.L_x_2702:
[----:B------:R-:W-:-:S04]  /*13f90*/  ISETP.NE.U32.AND P2, PT, RZ, UR10, PT ;  /* 0x0000000aff007c0c */ /* 0x000fc8000bf45070 */
[----:B------:R-:W-:-:S13]  /*13fa0*/  ISETP.NE.OR.EX P0, PT, RZ, UR11, P0, P2 ;  /* 0x0000000bff007c0c */ /* 0x000fda0008705720 */
[----:B------:R-:W-:Y:S05]  /*13fb0*/  @!P0 BRA `(.L_x_2698) ;  /* 0x0000000000c88947 */ /* 0x000fea0003800000 */
.L_x_2699:
[----:B------:R-:W-:Y:S01]  /*13fc0*/  ULEA UR12, UP0, UR4, UR22, 0x3 ;  /* 0x00000016040c7291 */ /* 0x000fe2000f80183f */
[----:B------:R0:W2:Y:S03]  /*13fd0*/  LDG.E.CONSTANT R43, desc[UR6][R18.64] ;  /* 0x00000006122b7981 */ /* 0x0000a6000c1e9900 */
        /* <DEDUP_REMOVED lines=18> */
[----:B------:R-:W-:-:S04]  /*14100*/  UIADD3 UR10, UP0, UR10, -0x4, URZ ;  /* 0xfffffffc0a0a7890 */ /* 0x000fc8000ff1e03f */
[----:B------:R-:W-:Y:S02]  /*14110*/  UIADD3.X UR11, UR11, -0x1, URZ, UP0, !UPT ;  /* 0xffffffff0b0b7890 */ /* 0x000fe400087fe43f */
[----:B------:R-:W-:-:S04]  /*14120*/  ISETP.NE.U32.AND P0, PT, RZ, UR10, PT ;  /* 0x0000000aff007c0c */ /* 0x000fc8000bf05070 */
[----:B------:R-:W-:Y:S01]  /*14130*/  ISETP.NE.AND.EX P0, PT, RZ, UR11, PT, P0 ;  /* 0x0000000bff007c0c */ /* 0x000fe2000bf05300 */
[----:B------:R-:W-:Y:S01]  /*14140*/  UIADD3 UR4, UP0, UR4, 0x4, URZ ;  /* 0x0000000404047890 */ /* 0x000fe2000ff1e03f */
[----:B-1----:R-:W-:-:S03]  /*14150*/  IADD3 R18, P2, R18, UR18, RZ ;  /* 0x0000001212127c10 */ /* 0x002fc6000ff5e0ff */
[----:B------:R-:W-:Y:S01]  /*14160*/  UIADD3.X UR5, URZ, UR5, URZ, UP0, !UPT ;  /* 0x000000053f057290 */ /* 0x000fe200087fe43f */
[----:B------:R-:W-:Y:S02]  /*14170*/  IADD3.X R19, R19, UR14, RZ, P2, !PT ;  /* 0x0000000e13137c10 */ /* 0x000fe400097fe4ff */
[----:B--2---:R-:W-:Y:S01]  /*14180*/  SHF.R.S32.HI R0, RZ, 0x1f, R43 ;  /* 0x0000001fff007819 */ /* 0x004fe2000001142b */
[----:B---3--:R-:W-:-:S04]  /*14190*/  IMAD.WIDE.U32 R50, R30, R43, R22 ;  /* 0x0000002b1e327225 */ /* 0x008fc800078e0016 */
[----:B------:R-:W-:-:S04]  /*141a0*/  IMAD R43, R31, R43, RZ ;  /* 0x0000002b1f2b7224 */ /* 0x000fc800078e02ff */
[----:B------:R-:W-:Y:S01]  /*141b0*/  IMAD R43, R30, R0, R43 ;  /* 0x000000001e2b7224 */ /* 0x000fe200078e022b */
[----:B-----5:R-:W-:Y:S01]  /*141c0*/  SHF.R.S32.HI R0, RZ, 0x1f, R47 ;  /* 0x0000001fff007819 */ /* 0x020fe2000001142f */
[-C--:B----4-:R-:W-:Y:S02]  /*141d0*/  IMAD R7, R29, R47.reuse, RZ ;  /* 0x0000002f1d077224 */ /* 0x090fe400078e02ff */
[----:B------:R-:W-:Y:S02]  /*141e0*/  IMAD.IADD R51, R51, 0x1, R43 ;  /* 0x0000000133337824 */ /* 0x000fe400078e022b */
[C---:B------:R-:W-:Y:S02]  /*141f0*/  IMAD R7, R28.reuse, R0, R7 ;  /* 0x000000001c077224 */ /* 0x040fe400078e0207 */
[----:B------:R-:W-:Y:S01]  /*14200*/  IMAD.WIDE.U32 R22, R28, R47, R50 ;  /* 0x0000002f1c167225 */ /* 0x000fe200078e0032 */
[----:B------:R-:W-:-:S04]  /*14210*/  SHF.R.S32.HI R0, RZ, 0x1f, R45 ;  /* 0x0000001fff007819 */ /* 0x000fc8000001142d */
[----:B------:R-:W-:Y:S01]  /*14220*/  IADD3 R23, R23, R7, RZ ;  /* 0x0000000717177210 */ /* 0x000fe20007ffe0ff */
[----:B------:R-:W-:-:S04]  /*14230*/  IMAD R7, R27, R45, RZ ;  /* 0x0000002d1b077224 */ /* 0x000fc800078e02ff */
[C---:B------:R-:W-:Y:S02]  /*14240*/  IMAD R7, R26.reuse, R0, R7 ;  /* 0x000000001a077224 */ /* 0x040fe400078e0207 */
[----:B------:R-:W-:Y:S01]  /*14250*/  IMAD.WIDE.U32 R22, R26, R45, R22 ;  /* 0x0000002d1a167225 */ /* 0x000fe200078e0016 */
[----:B------:R-:W-:-:S03]  /*14260*/  SHF.R.S32.HI R0, RZ, 0x1f, R49 ;  /* 0x0000001fff007819 */ /* 0x000fc60000011431 */
[----:B------:R-:W-:Y:S02]  /*14270*/  IMAD.IADD R23, R23, 0x1, R7 ;  /* 0x0000000117177824 */ /* 0x000fe400078e0207 */
[-C--:B------:R-:W-:Y:S02]  /*14280*/  IMAD R7, R41, R49.reuse, RZ ;  /* 0x0000003129077224 */ /* 0x080fe400078e02ff */
[----:B------:R-:W-:-:S04]  /*14290*/  IMAD.WIDE.U32 R22, R40, R49, R22 ;  /* 0x0000003128167225 */ /* 0x000fc800078e0016 */
[----:B------:R-:W-:Y:S01]  /*142a0*/  IMAD R7, R40, R0, R7 ;  /* 0x0000000028077224 */ /* 0x000fe200078e0207 */
[----:B------:R-:W-:-:S03]  /*142b0*/  MOV R0, R22 ;  /* 0x0000001600007202 */ /* 0x000fc60000000f00 */
[----:B------:R-:W-:Y:S01]  /*142c0*/  IMAD.IADD R7, R23, 0x1, R7 ;  /* 0x0000000117077824 */ /* 0x000fe200078e0207 */
[----:B------:R-:W-:Y:S06]  /*142d0*/  @P0 BRA `(.L_x_2699) ;  /* 0xfffffffc00380947 */ /* 0x000fec000383ffff */
.L_x_2698:
        /* <DEDUP_REMOVED lines=37> */
[----:B------:R-:W-:Y:S02]  /*14530*/  IADD3 R20, P0, R20, UR4, RZ ;  /* 0x0000000414147c10 */ /* 0x000fe4000ff1e0ff */
[----:B------:R-:W-:Y:S02]  /*14540*/  PLOP3.LUT P2, PT, PT, PT, UP0, 0x80, 0x0 ;  /* 0x000000000000781c */ /* 0x000fe40003f4f008 */
[----:B------:R-:W-:Y:S01]  /*14550*/  IADD3.X R25, R25, UR12, R21, P0, !PT ;  /* 0x0000000c19197c10 */ /* 0x000fe200087fe415 */
[----:B------:R-:W-:Y:S01]  /*14560*/  IMAD.U32 R21, RZ, RZ, UR16 ;  /* 0x00000010ff157e24 */ /* 0x000fe2000f8e00ff */
[----:B------:R-:W-:-:S04]  /*14570*/  LEA R22, P0, R20, UR18, 0x2 ;  /* 0x0000001214167c11 */ /* 0x000fc8000f8010ff */
[----:B------:R-:W-:Y:S02]  /*14580*/  LEA.HI.X R23, R20, UR19, R25, 0x2, P0 ;  /* 0x0000001314177c11 */ /* 0x000fe400080f1419 */
[----:B------:R-:W2:Y:S03]  /*14590*/  LDG.E.64 R24, desc[UR6][R18.64+0x8] ;  /* 0x0000080612187981 */ /* 0x000ea6000c1e1b00 */
[C---:B------:R-:W-:Y:S01]  /*145a0*/  @P2 LEA R20, P0, R21.reuse, R22, 0x2 ;  /* 0x0000001615142211 */ /* 0x040fe200078010ff */
[----:B------:R-:W3:Y:S03]  /*145b0*/  LDG.E.CONSTANT R29, desc[UR6][R22.64] ;  /* 0x00000006161d7981 */ /* 0x000ee6000c1e9900 */
[----:B------:R-:W-:Y:S02]  /*145c0*/  @P2 LEA.HI.X R21, R21, R23, R26, 0x2, P0 ;  /* 0x0000001715152211 */ /* 0x000fe400000f141a */
[----:B------:R0:W4:Y:S04]  /*145d0*/  @P2 LDG.E.64 R26, desc[UR6][R18.64+0x10] ;  /* 0x00001006121a2981 */ /* 0x000128000c1e1b00 */
[----:B------:R-:W5:Y:S01]  /*145e0*/  @P2 LDG.E.CONSTANT R21, desc[UR6][R20.64] ;  /* 0x0000000614152981 */ /* 0x000f62000c1e9900 */
[----:B0-----:R-:W-:-:S02]  /*145f0*/  IMAD.MOV.U32 R18, RZ, RZ, R0 ;  /* 0x000000ffff127224 */ /* 0x001fc400078e0000 */
[----:B------:R-:W-:Y:S01]  /*14600*/  IMAD.MOV.U32 R19, RZ, RZ, R7 ;  /* 0x000000ffff137224 */ /* 0x000fe200078e0007 */
[----:B---3--:R-:W-:Y:S01]  /*14610*/  SHF.R.S32.HI R31, RZ, 0x1f, R29 ;  /* 0x0000001fff1f7819 */ /* 0x008fe2000001141d */
[----:B--2---:R-:W-:Y:S02]  /*14620*/  IMAD R25, R25, R29, RZ ;  /* 0x0000001d19197224 */ /* 0x004fe400078e02ff */
[----:B------:R-:W-:-:S04]  /*14630*/  IMAD.WIDE.U32 R28, R29, R24, R18 ;  /* 0x000000181d1c7225 */ /* 0x000fc800078e0012 */
[----:B------:R-:W-:Y:S01]  /*14640*/  IMAD R25, R24, R31, R25 ;  /* 0x0000001f18197224 */ /* 0x000fe200078e0219 */
[----:B------:R-:W-:-:S03]  /*14650*/  MOV R0, R28 ;  /* 0x0000001c00007202 */ /* 0x000fc60000000f00 */
[----:B------:R-:W-:Y:S01]  /*14660*/  IMAD.IADD R7, R29, 0x1, R25 ;  /* 0x000000011d077824 */ /* 0x000fe200078e0219 */
[----:B-----5:R-:W-:Y:S01]  /*14670*/  @P2 SHF.R.S32.HI R23, RZ, 0x1f, R21 ;  /* 0x0000001fff172819 */ /* 0x020fe20000011415 */
[----:B----4-:R-:W-:Y:S02]  /*14680*/  @P2 IMAD R22, R27, R21, RZ ;  /* 0x000000151b162224 */ /* 0x010fe400078e02ff */
[----:B------:R-:W-:Y:S01]  /*14690*/  @P2 IMAD.MOV.U32 R18, RZ, RZ, R0 ;  /* 0x000000ffff122224 */ /* 0x000fe200078e0000 */
[----:B------:R-:W-:Y:S01]  /*146a0*/  @P2 MOV R19, R7 ;  /* 0x0000000700132202 */ /* 0x000fe20000000f00 */
[----:B------:R-:W-:Y:S02]  /*146b0*/  @P2 IMAD R23, R26, R23, R22 ;  /* 0x000000171a172224 */ /* 0x000fe400078e0216 */
[----:B------:R-:W-:-:S04]  /*146c0*/  @P2 IMAD.WIDE.U32 R26, R21, R26, R18 ;  /* 0x0000001a151a2225 */ /* 0x000fc800078e0012 */
[----:B------:R-:W-:Y:S02]  /*146d0*/  @P2 IMAD.IADD R7, R27, 0x1, R23 ;  /* 0x000000011b072824 */ /* 0x000fe400078e0217 */
[----:B------:R-:W-:-:S07]  /*146e0*/  @P2 IMAD.MOV.U32 R0, RZ, RZ, R26 ;  /* 0x000000ffff002224 */ /* 0x000fce00078e001a */
.L_x_2697:
[----:B------:R-:W-:Y:S05]  /*146f0*/  BSYNC B0 ;  /* 0x0000000000007941 */ /* 0x000fea0003800000 */
.L_x_2696:
[----:B------:R-:W-:Y:S01]  /*14700*/  IADD3 R18, R36, 0x280, RZ ;  /* 0x0000028024127810 */ /* 0x000fe20007ffe0ff */
[----:B------:R-:W-:Y:S01]  /*14710*/  ULDC.64 UR14, c[0x0][0x228] ;  /* 0x00008a00000e7ab9 */ /* 0x000fe20000000a00 */
[----:B------:R-:W-:Y:S02]  /*14720*/  BSSY B0, `(.L_x_2703) ;  /* 0x0000187000007945 */ /* 0x000fe40003800000 */
[----:B------:R-:W-:-:S13]  /*14730*/  ISETP.GE.AND P0, PT, R18, UR9, PT ;  /* 0x0000000912007c0c */ /* 0x000fda000bf06270 */
[----:B------:R-:W-:Y:S05]  /*14740*/  @P0 BRA `(.L_x_2704) ;  /* 0x0000001800100947 */ /* 0x000fea0003800000 */
[----:B------:R-:W-:Y:S01]  /*14750*/  UIADD3 UR4, UP0, UR14, -0x1, URZ ;  /* 0xffffffff0e047890 */ /* 0x000fe2000ff1e03f */
[----:B------:R-:W-:Y:S01]  /*14760*/  CS2R R32, SRZ ;  /* 0x0000000000207805 */ /* 0x000fe2000001ff00 */
        /* <DEDUP_REMOVED lines=37> */
.L_x_2708:
        /* <DEDUP_REMOVED lines=14> */
[----:B------:R1:W5:Y:S01]  /*14aa0*/  LDG.E.CONSTANT R43, desc[UR6][R46.64] ;  /* 0x000000062e2b7981 */ /* 0x000362000c1e9900 */
[----:B------:R-:W-:-:S04]  /*14ab0*/  IADD3 R44, P2, R46, UR20, RZ ;  /* 0x000000142e2c7c10 */ /* 0x000fc8000ff5e0ff */
[----:B------:R-:W-:-:S05]  /*14ac0*/  IADD3.X R45, R47, UR12, RZ, P2, !PT ;  /* 0x0000000c2f2d7c10 */ /* 0x000fca00097fe4ff */
[----:B------:R-:W5:Y:S01]  /*14ad0*/  LDG.E.CONSTANT R41, desc[UR6][R44.64] ;  /* 0x000000062c297981 */ /* 0x000f62000c1e9900 */
[----:B0-----:R-:W-:-:S04]  /*14ae0*/  IADD3 R16, P2, R44, UR20, RZ ;  /* 0x000000142c107c10 */ /* 0x001fc8000ff5e0ff */
[----:B------:R-:W-:-:S05]  /*14af0*/  IADD3.X R17, R45, UR12, RZ, P2, !PT ;  /* 0x0000000c2d117c10 */ /* 0x000fca00097fe4ff */
[----:B------:R-:W5:Y:S01]  /*14b00*/  LDG.E.CONSTANT R45, desc[UR6][R16.64] ;  /* 0x00000006102d7981 */ /* 0x000f62000c1e9900 */
[----:B--2---:R-:W-:Y:S01]  /*14b10*/  SHF.R.S32.HI R42, RZ, 0x1f, R31 ;  /* 0x0000001fff2a7819 */ /* 0x004fe2000001141f */
[----:B---3--:R-:W-:Y:S02]  /*14b20*/  IMAD R39, R39, R31, RZ ;  /* 0x0000001f27277224 */ /* 0x008fe400078e02ff */
[----:B------:R-:W-:Y:S02]  /*14b30*/  IMAD.WIDE.U32 R30, R31, R38, R32 ;  /* 0x000000261f1e7225 */ /* 0x000fe400078e0020 */
[----:B------:R-:W2:Y:S02]  /*14b40*/  LDG.E.64 R32, desc[UR6][R28.64+0x20] ;  /* 0x000020061c207981 */ /* 0x000ea4000c1e1b00 */
[----:B------:R-:W-:Y:S01]  /*14b50*/  IMAD R39, R38, R42, R39 ;  /* 0x0000002a26277224 */ /* 0x000fe200078e0227 */
[----:B------:R-:W-:Y:S01]  /*14b60*/  IADD3 R38, P2, R16, UR20, RZ ;  /* 0x0000001410267c10 */ /* 0x000fe2000ff5e0ff */
[----:B----4-:R-:W-:Y:S01]  /*14b70*/  IMAD R42, R27, R40, RZ ;  /* 0x000000281b2a7224 */ /* 0x010fe200078e02ff */
[----:B-1----:R-:W-:-:S02]  /*14b80*/  SHF.R.S32.HI R47, RZ, 0x1f, R40 ;  /* 0x0000001fff2f7819 */ /* 0x002fc40000011428 */
[----:B------:R-:W-:Y:S02]  /*14b90*/  IADD3 R31, R31, R39, RZ ;  /* 0x000000271f1f7210 */ /* 0x000fe40007ffe0ff */
[----:B------:R-:W-:Y:S01]  /*14ba0*/  IADD3.X R39, R17, UR12, RZ, P2, !PT ;  /* 0x0000000c11277c10 */ /* 0x000fe200097fe4ff */
[----:B------:R-:W-:Y:S01]  /*14bb0*/  IMAD R42, R26, R47, R42 ;  /* 0x0000002f1a2a7224 */ /* 0x000fe200078e022a */
[----:B------:R-:W3:Y:S01]  /*14bc0*/  LDG.E.64 R16, desc[UR6][R28.64+0x28] ;  /* 0x000028061c107981 */ /* 0x000ee2000c1e1b00 */
[----:B------:R-:W-:-:S03]  /*14bd0*/  IMAD.WIDE.U32 R26, R40, R26, R30 ;  /* 0x0000001a281a7225 */ /* 0x000fc600078e001e */
[----:B------:R0:W4:Y:S01]  /*14be0*/  LDG.E.CONSTANT R40, desc[UR6][R38.64] ;  /* 0x0000000626287981 */ /* 0x000122000c1e9900 */
[----:B------:R-:W-:Y:S01]  /*14bf0*/  IADD3 R30, P2, R38, UR20, RZ ;  /* 0x00000014261e7c10 */ /* 0x000fe2000ff5e0ff */
[----:B------:R-:W-:Y:S01]  /*14c00*/  IMAD.IADD R27, R27, 0x1, R42 ;  /* 0x000000011b1b7824 */ /* 0x000fe200078e022a */
[----:B-----5:R-:W-:Y:S01]  /*14c10*/  SHF.R.S32.HI R47, RZ, 0x1f, R43 ;  /* 0x0000001fff2f7819 */ /* 0x020fe2000001142b */
[----:B------:R-:W-:Y:S01]  /*14c20*/  IMAD R42, R25, R43, RZ ;  /* 0x0000002b192a7224 */ /* 0x000fe200078e02ff */
[----:B------:R-:W-:-:S03]  /*14c30*/  IADD3.X R31, R39, UR12, RZ, P2, !PT ;  /* 0x0000000c271f7c10 */ /* 0x000fc600097fe4ff */
[----:B------:R-:W-:Y:S02]  /*14c40*/  IMAD R42, R24, R47, R42 ;  /* 0x0000002f182a7224 */ /* 0x000fe400078e022a */
[----:B------:R-:W-:Y:S02]  /*14c50*/  IMAD.WIDE.U32 R24, R43, R24, R26 ;  /* 0x000000182b187225 */ /* 0x000fe400078e001a */
        /* <DEDUP_REMOVED lines=11> */
[----:B-1----:R-:W-:Y:S02]  /*14d10*/  SHF.R.S32.HI R31, RZ, 0x1f, R45 ;  /* 0x0000001fff1f7819 */ /* 0x002fe4000001142d */
[----:B------:R-:W-:Y:S01]  /*14d20*/  IADD3 R25, R25, R42, RZ ;  /* 0x0000002a19197210 */ /* 0x000fe20007ffe0ff */
[----:B--2---:R-:W-:-:S04]  /*14d30*/  IMAD R30, R33, R45, RZ ;  /* 0x0000002d211e7224 */ /* 0x004fc800078e02ff */
[----:B------:R-:W-:Y:S02]  /*14d40*/  IMAD R31, R32, R31, R30 ;  /* 0x0000001f201f7224 */ /* 0x000fe400078e021e */
[----:B------:R-:W-:Y:S01]  /*14d50*/  IMAD.WIDE.U32 R32, R45, R32, R24 ;  /* 0x000000202d207225 */ /* 0x000fe200078e0018 */
[----:B------:R-:W-:-:S04]  /*14d60*/  IADD3 R24, P2, R38, UR20, RZ ;  /* 0x0000001426187c10 */ /* 0x000fc8000ff5e0ff */
[----:B------:R-:W-:Y:S01]  /*14d70*/  IADD3.X R25, R39, UR12, RZ, P2, !PT ;  /* 0x0000000c27197c10 */ /* 0x000fe200097fe4ff */
[----:B------:R-:W-:Y:S02]  /*14d80*/  IMAD.IADD R33, R33, 0x1, R31 ;  /* 0x0000000121217824 */ /* 0x000fe400078e021f */
[----:B------:R-:W2:Y:S01]  /*14d90*/  LDG.E.64 R30, desc[UR6][R28.64+0x40] ;  /* 0x000040061c1e7981 */ /* 0x000ea2000c1e1b00 */
[----:B----4-:R-:W-:-:S03]  /*14da0*/  SHF.R.S32.HI R39, RZ, 0x1f, R40 ;  /* 0x0000001fff277819 */ /* 0x010fc60000011428 */
[----:B------:R0:W4:Y:S01]  /*14db0*/  LDG.E.CONSTANT R45, desc[UR6][R24.64] ;  /* 0x00000006182d7981 */ /* 0x000122000c1e9900 */
[----:B---3--:R-:W-:Y:S01]  /*14dc0*/  IMAD R17, R17, R40, RZ ;  /* 0x0000002811117224 */ /* 0x008fe200078e02ff */
[----:B0-----:R-:W-:-:S03]  /*14dd0*/  IADD3 R24, P2, R24, UR20, RZ ;  /* 0x0000001418187c10 */ /* 0x001fc6000ff5e0ff */
[----:B------:R-:W-:Y:S01]  /*14de0*/  IMAD R39, R16, R39, R17 ;  /* 0x0000002710277224 */ /* 0x000fe200078e0211 */
[----:B------:R-:W-:Y:S01]  /*14df0*/  IADD3.X R25, R25, UR12, RZ, P2, !PT ;  /* 0x0000000c19197c10 */ /* 0x000fe200097fe4ff */
[----:B------:R-:W-:Y:S02]  /*14e00*/  IMAD.WIDE.U32 R16, R40, R16, R32 ;  /* 0x0000001028107225 */ /* 0x000fe400078e0020 */
[----:B------:R-:W3:Y:S04]  /*14e10*/  LDG.E.64 R32, desc[UR6][R28.64+0x48] ;  /* 0x000048061c207981 */ /* 0x000ee8000c1e1b00 */
[----:B------:R-:W3:Y:S01]  /*14e20*/  LDG.E.CONSTANT R40, desc[UR6][R24.64] ;  /* 0x0000000618287981 */ /* 0x000ee2000c1e9900 */
[----:B------:R-:W-:Y:S01]  /*14e30*/  IADD3 R38, P2, R24, UR20, RZ ;  /* 0x0000001418267c10 */ /* 0x000fe2000ff5e0ff */
[----:B------:R-:W-:-:S03]  /*14e40*/  IMAD.IADD R17, R17, 0x1, R39 ;  /* 0x0000000111117824 */ /* 0x000fc600078e0227 */
[----:B------:R-:W-:Y:S01]  /*14e50*/  IADD3.X R39, R25, UR12, RZ, P2, !PT ;  /* 0x0000000c19277c10 */ /* 0x000fe200097fe4ff */
[----:B-----5:R-:W-:Y:S01]  /*14e60*/  IMAD R27, R27, R43, RZ ;  /* 0x0000002b1b1b7224 */ /* 0x020fe200078e02ff */
[----:B------:R-:W-:Y:S01]  /*14e70*/  SHF.R.S32.HI R47, RZ, 0x1f, R43 ;  /* 0x0000001fff2f7819 */ /* 0x000fe2000001142b */
[----:B------:R-:W-:Y:S02]  /*14e80*/  IMAD.WIDE.U32 R16, R43, R26, R16 ;  /* 0x0000001a2b107225 */ /* 0x000fe400078e0010 */
[----:B------:R-:W5:Y:S04]  /*14e90*/  LDG.E.CONSTANT R43, desc[UR6][R38.64] ;  /* 0x00000006262b7981 */ /* 0x000f68000c1e9900 */
[----:B------:R-:W5:Y:S01]  /*14ea0*/  LDG.E.64 R24, desc[UR6][R28.64+0x50] ;  /* 0x000050061c187981 */ /* 0x000f62000c1e1b00 */
[----:B------:R-:W-:Y:S01]  /*14eb0*/  IMAD R27, R26, R47, R27 ;  /* 0x0000002f1a1b7224 */ /* 0x000fe200078e021b */
[----:B------:R-:W-:-:S04]  /*14ec0*/  IADD3 R26, P2, R38, UR20, RZ ;  /* 0x00000014261a7c10 */ /* 0x000fc8000ff5e0ff */
[----:B------:R-:W-:Y:S02]  /*14ed0*/  IADD3 R17, R17, R27, RZ ;  /* 0x0000001b11117210 */ /* 0x000fe40007ffe0ff */
        /* <DEDUP_REMOVED lines=8> */
[----:B----4-:R-:W-:Y:S01]  /*14f60*/  SHF.R.S32.HI R23, RZ, 0x1f, R45 ;  /* 0x0000001fff177819 */ /* 0x010fe2000001142d */
[----:B--2---:R-:W-:Y:S02]  /*14f70*/  IMAD R22, R31, R45, RZ ;  /* 0x0000002d1f167224 */ /* 0x004fe400078e02ff */
[----:B------:R-:W-:-:S04]  /*14f80*/  IMAD.WIDE.U32 R16, R45, R30, R16 ;  /* 0x0000001e2d107225 */ /* 0x000fc800078e0010 */
[----:B------:R-:W-:-:S04]  /*14f90*/  IMAD R23, R30, R23, R22 ;  /* 0x000000171e177224 */ /* 0x000fc800078e0216 */
[----:B------:R-:W-:Y:S01]  /*14fa0*/  IMAD.IADD R17, R17, 0x1, R23 ;  /* 0x0000000111117824 */ /* 0x000fe200078e0217 */
[----:B---3--:R-:W-:Y:S01]  /*14fb0*/  SHF.R.S32.HI R23, RZ, 0x1f, R40 ;  /* 0x0000001fff177819 */ /* 0x008fe20000011428 */
[----:B------:R-:W-:-:S04]  /*14fc0*/  IMAD R22, R33, R40, RZ ;  /* 0x0000002821167224 */ /* 0x000fc800078e02ff */
[----:B------:R-:W-:Y:S01]  /*14fd0*/  IMAD R31, R32, R23, R22 ;  /* 0x00000017201f7224 */ /* 0x000fe200078e0216 */
[----:B------:R-:W-:-:S04]  /*14fe0*/  IADD3 R22, P2, R26, UR20, RZ ;  /* 0x000000141a167c10 */ /* 0x000fc8000ff5e0ff */
[----:B------:R-:W-:Y:S01]  /*14ff0*/  IADD3.X R23, R27, UR12, RZ, P2, !PT ;  /* 0x0000000c1b177c10 */ /* 0x000fe200097fe4ff */
[----:B------:R-:W-:Y:S01]  /*15000*/  IMAD.WIDE.U32 R16, R40, R32, R16 ;  /* 0x0000002028107225 */ /* 0x000fe200078e0010 */
[----:B------:R-:W2:Y:S01]  /*15010*/  LDG.E.64 R26, desc[UR6][R28.64+0x60] ;  /* 0x000060061c1a7981 */ /* 0x000ea2000c1e1b00 */
[----:B------:R-:W-:-:S03]  /*15020*/  IADD3 R30, P2, R22, UR20, RZ ;  /* 0x00000014161e7c10 */ /* 0x000fc6000ff5e0ff */
[----:B------:R-:W3:Y:S01]  /*15030*/  LDG.E.CONSTANT R33, desc[UR6][R22.64] ;  /* 0x0000000616217981 */ /* 0x000ee2000c1e9900 */
[----:B------:R-:W-:Y:S01]  /*15040*/  IADD3 R17, R17, R31, RZ ;  /* 0x0000001f11117210 */ /* 0x000fe20007ffe0ff */
[----:B-----5:R-:W-:Y:S01]  /*15050*/  IMAD R25, R25, R43, RZ ;  /* 0x0000002b19197224 */ /* 0x020fe200078e02ff */
[----:B------:R-:W-:Y:S02]  /*15060*/  SHF.R.S32.HI R45, RZ, 0x1f, R43 ;  /* 0x0000001fff2d7819 */ /* 0x000fe4000001142b */
[----:B------:R-:W-:Y:S01]  /*15070*/  IADD3.X R31, R23, UR12, RZ, P2, !PT ;  /* 0x0000000c171f7c10 */ /* 0x000fe200097fe4ff */
[----:B------:R-:W-:-:S04]  /*15080*/  IMAD.WIDE.U32 R42, R43, R24, R16 ;  /* 0x000000182b2a7225 */ /* 0x000fc800078e0010 */
[----:B------:R-:W-:Y:S01]  /*15090*/  IMAD R45, R24, R45, R25 ;  /* 0x0000002d182d7224 */ /* 0x000fe200078e0219 */
[----:B------:R-:W-:Y:S01]  /*150a0*/  IADD3 R24, P2, R30, UR20, RZ ;  /* 0x000000141e187c10 */ /* 0x000fe2000ff5e0ff */
[----:B------:R0:W4:Y:S04]  /*150b0*/  LDG.E.CONSTANT R47, desc[UR6][R30.64] ;  /* 0x000000061e2f7981 */ /* 0x000128000c1e9900 */
[----:B------:R-:W5:Y:S01]  /*150c0*/  LDG.E.64 R22, desc[UR6][R28.64+0x68] ;  /* 0x000068061c167981 */ /* 0x000f62000c1e1b00 */
[----:B------:R-:W-:Y:S01]  /*150d0*/  IADD3.X R25, R31, UR12, RZ, P2, !PT ;  /* 0x0000000c1f197c10 */ /* 0x000fe200097fe4ff */
[----:B------:R-:W-:Y:S01]  /*150e0*/  IMAD.IADD R43, R43, 0x1, R45 ;  /* 0x000000012b2b7824 */ /* 0x000fe200078e022d */
[----:B------:R-:W-:Y:S01]  /*150f0*/  IADD3 R16, P2, R24, UR20, RZ ;  /* 0x0000001418107c10 */ /* 0x000fe2000ff5e0ff */
[----:B------:R-:W5:Y:S01]  /*15100*/  LDG.E.64 R44, desc[UR6][R28.64+0x70] ;  /* 0x000070061c2c7981 */ /* 0x000f62000c1e1b00 */
[----:B------:R-:W-:Y:S01]  /*15110*/  SHF.R.S32.HI R51, RZ, 0x1f, R41 ;  /* 0x0000001fff337819 */ /* 0x000fe20000011429 */
[----:B------:R-:W-:-:S02]  /*15120*/  IMAD R32, R39, R41, RZ ;  /* 0x0000002927207224 */ /* 0x000fc400078e02ff */
[----:B------:R-:W5:Y:S01]  /*15130*/  LDG.E.CONSTANT R49, desc[UR6][R24.64] ;  /* 0x0000000618317981 */ /* 0x000f62000c1e9900 */
[----:B------:R-:W-:Y:S01]  /*15140*/  IADD3.X R17, R25, UR12, RZ, P2, !PT ;  /* 0x0000000c19117c10 */ /* 0x000fe200097fe4ff */
[----:B0-----:R-:W-:Y:S02]  /*15150*/  IMAD R31, R38, R51, R32 ;  /* 0x00000033261f7224 */ /* 0x001fe400078e0220 */
[----:B------:R-:W-:Y:S02]  /*15160*/  IMAD.WIDE.U32 R38, R41, R38, R42 ;  /* 0x0000002629267225 */ /* 0x000fe400078e002a */
[----:B------:R0:W5:Y:S04]  /*15170*/  LDG.E.CONSTANT R43, desc[UR6][R16.64] ;  /* 0x00000006102b7981 */ /* 0x000168000c1e9900 */
[----:B------:R-:W5:Y:S01]  /*15180*/  LDG.E.64 R40, desc[UR6][R28.64+0x78] ;  /* 0x000078061c287981 */ /* 0x000f62000c1e1b00 */
[----:B------:R-:W-:Y:S01]  /*15190*/  IMAD.IADD R39, R39, 0x1, R31 ;  /* 0x0000000127277824 */ /* 0x000fe200078e021f */
[----:B------:R-:W-:-:S04]  /*151a0*/  UIADD3 UR13, UP0, UR13, -0x10, URZ ;  /* 0xfffffff00d0d7890 */ /* 0x000fc8000ff1e03f */
[----:B------:R-:W-:Y:S02]  /*151b0*/  UIADD3.X UR18, UR18, -0x1, URZ, UP0, !UPT ;  /* 0xffffffff12127890 */ /* 0x000fe400087fe43f */
[----:B------:R-:W-:-:S04]  /*151c0*/  UISETP.GT.U32.AND UP0, UPT, UR13, 0xc, UPT ;  /* 0x0000000c0d00788c */ /* 0x000fc8000bf04070 */
[----:B------:R-:W-:-:S06]  /*151d0*/  UISETP.GT.AND.EX UP0, UPT, UR18, URZ, UPT, UP0 ;  /* 0x0000003f1200728c */ /* 0x000fcc000bf04300 */
[----:B------:R-:W-:Y:S01]  /*151e0*/  PLOP3.LUT P3, PT, PT, PT, UP0, 0x80, 0x0 ;  /* 0x000000000000781c */ /* 0x000fe20003f6f008 */
[----:B------:R-:W-:Y:S01]  /*151f0*/  UIADD3 UR4, UP1, UR4, 0x10, URZ ;  /* 0x0000001004047890 */ /* 0x000fe2000ff3e03f */
[----:B0-----:R-:W-:-:S03]  /*15200*/  IADD3 R16, P2, R16, UR20, RZ ;  /* 0x0000001410107c10 */ /* 0x001fc6000ff5e0ff */
[----:B------:R-:W-:Y:S01]  /*15210*/  UIADD3.X UR5, URZ, UR5, URZ, UP1, !UPT ;  /* 0x000000053f057290 */ /* 0x000fe20008ffe43f */
[----:B------:R-:W-:Y:S02]  /*15220*/  IADD3.X R17, R17, UR12, RZ, P2, !PT ;  /* 0x0000000c11117c10 */ /* 0x000fe400097fe4ff */
[----:B---3--:R-:W-:Y:S01]  /*15230*/  SHF.R.S32.HI R25, RZ, 0x1f, R33 ;  /* 0x0000001fff197819 */ /* 0x008fe20000011421 */
[----:B--2---:R-:W-:-:S04]  /*15240*/  IMAD R24, R27, R33, RZ ;  /* 0x000000211b187224 */ /* 0x004fc800078e02ff */
[----:B------:R-:W-:Y:S02]  /*15250*/  IMAD R27, R26, R25, R24 ;  /* 0x000000191a1b7224 */ /* 0x000fe400078e0218 */
[----:B------:R-:W-:-:S05]  /*15260*/  IMAD.WIDE.U32 R24, R33, R26, R38 ;  /* 0x0000001a21187225 */ /* 0x000fca00078e0026 */
[----:B------:R-:W-:Y:S02]  /*15270*/  IADD3 R25, R25, R27, RZ ;  /* 0x0000001b19197210 */ /* 0x000fe40007ffe0ff */
[----:B----4-:R-:W-:Y:S01]  /*15280*/  SHF.R.S32.HI R27, RZ, 0x1f, R47 ;  /* 0x0000001fff1b7819 */ /* 0x010fe2000001142f */
[----:B-----5:R-:W-:-:S04]  /*15290*/  IMAD R23, R23, R47, RZ ;  /* 0x0000002f17177224 */ /* 0x020fc800078e02ff */
[----:B------:R-:W-:Y:S02]  /*152a0*/  IMAD R27, R22, R27, R23 ;  /* 0x0000001b161b7224 */ /* 0x000fe400078e0217 */
[----:B------:R-:W-:Y:S01]  /*152b0*/  IMAD.WIDE.U32 R22, R47, R22, R24 ;  /* 0x000000162f167225 */ /* 0x000fe200078e0018 */
[----:B------:R-:W-:-:S03]  /*152c0*/  SHF.R.S32.HI R25, RZ, 0x1f, R49 ;  /* 0x0000001fff197819 */ /* 0x000fc60000011431 */
[----:B------:R-:W-:Y:S02]  /*152d0*/  IMAD.IADD R23, R23, 0x1, R27 ;  /* 0x0000000117177824 */ /* 0x000fe400078e021b */
[----:B------:R-:W-:Y:S02]  /*152e0*/  IMAD R24, R45, R49, RZ ;  /* 0x000000312d187224 */ /* 0x000fe400078e02ff */
[----:B------:R-:W-:-:S04]  /*152f0*/  IMAD.WIDE.U32 R22, R49, R44, R22 ;  /* 0x0000002c31167225 */ /* 0x000fc800078e0016 */
[----:B------:R-:W-:Y:S01]  /*15300*/  IMAD R27, R44, R25, R24 ;  /* 0x000000192c1b7224 */ /* 0x000fe200078e0218 */
[----:B------:R-:W-:Y:S01]  /*15310*/  SHF.R.S32.HI R25, RZ, 0x1f, R43 ;  /* 0x0000001fff197819 */ /* 0x000fe2000001142b */
[----:B------:R-:W-:Y:S02]  /*15320*/  IMAD R24, R41, R43, RZ ;  /* 0x0000002b29187224 */ /* 0x000fe400078e02ff */
[----:B------:R-:W-:Y:S02]  /*15330*/  IMAD.IADD R23, R23, 0x1, R27 ;  /* 0x0000000117177824 */ /* 0x000fe400078e021b */
[----:B------:R-:W-:Y:S02]  /*15340*/  IMAD R25, R40, R25, R24 ;  /* 0x0000001928197224 */ /* 0x000fe400078e0218 */
[----:B------:R-:W-:-:S05]  /*15350*/  IMAD.WIDE.U32 R32, R43, R40, R22 ;  /* 0x000000282b207225 */ /* 0x000fca00078e0016 */
[----:B------:R-:W-:Y:S01]  /*15360*/  IADD3 R33, R33, R25, RZ ;  /* 0x0000001921217210 */ /* 0x000fe20007ffe0ff */
[----:B------:R-:W-:Y:S06]  /*15370*/  @P3 BRA `(.L_x_2708) ;  /* 0xfffffff400903947 */ /* 0x000fec000383ffff */
.L_x_2707:
        /* <DEDUP_REMOVED lines=22> */
[----:B------:R0:W5:Y:S02]  /*154e0*/  LDG.E.CONSTANT R43, desc[UR6][R26.64] ;  /* 0x000000061a2b7981 */ /* 0x000164000c1e9900 */
[----:B0-----:R-:W-:-:S04]  /*154f0*/  IADD3 R26, P0, R26, UR20, RZ ;  /* 0x000000141a1a7c10 */ /* 0x001fc8000ff1e0ff */
[----:B------:R-:W-:Y:S02]  /*15500*/  IADD3.X R27, R27, UR12, RZ, P0, !PT ;  /* 0x0000000c1b1b7c10 */ /* 0x000fe400087fe4ff */
[----:B--2---:R-:W-:Y:S01]  /*15510*/  SHF.R.S32.HI R45, RZ, 0x1f, R47 ;  /* 0x0000001fff2d7819 */ /* 0x004fe2000001142f */
[----:B---3--:R-:W-:Y:S02]  /*15520*/  IMAD R31, R31, R47, RZ ;  /* 0x0000002f1f1f7224 */ /* 0x008fe400078e02ff */
[----:B------:R-:W-:Y:S02]  /*15530*/  IMAD.WIDE.U32 R32, R47, R30, R32 ;  /* 0x0000001e2f207225 */ /* 0x000fe400078e0020 */
[----:B------:R-:W2:Y:S02]  /*15540*/  LDG.E.64 R46, desc[UR6][R22.64+0x30] ;  /* 0x00003006162e7981 */ /* 0x000ea4000c1e1b00 */
[----:B------:R-:W-:Y:S02]  /*15550*/  IMAD R31, R30, R45, R31 ;  /* 0x0000002d1e1f7224 */ /* 0x000fe400078e021f */
[----:B----4-:R-:W-:-:S03]  /*15560*/  IMAD R29, R29, R39, RZ ;  /* 0x000000271d1d7224 */ /* 0x010fc600078e02ff */
[----:B------:R-:W-:Y:S02]  /*15570*/  IADD3 R33, R33, R31, RZ ;  /* 0x0000001f21217210 */ /* 0x000fe40007ffe0ff */
[----:B------:R-:W-:-:S05]  /*15580*/  SHF.R.S32.HI R31, RZ, 0x1f, R39 ;  /* 0x0000001fff1f7819 */ /* 0x000fca0000011427 */
[----:B------:R-:W-:Y:S02]  /*15590*/  IMAD R31, R28, R31, R29 ;  /* 0x0000001f1c1f7224 */ /* 0x000fe400078e021d */
[----:B------:R-:W-:Y:S01]  /*155a0*/  IMAD.WIDE.U32 R28, R39, R28, R32 ;  /* 0x0000001c271c7225 */ /* 0x000fe200078e0020 */
[----:B------:R-:W-:Y:S01]  /*155b0*/  IADD3 R32, P0, R26, UR20, RZ ;  /* 0x000000141a207c10 */ /* 0x000fe2000ff1e0ff */
[----:B------:R-:W3:Y:S02]  /*155c0*/  LDG.E.CONSTANT R39, desc[UR6][R26.64] ;  /* 0x000000061a277981 */ /* 0x000ee4000c1e9900 */
[----:B------:R-:W-:Y:S02]  /*155d0*/  IMAD.IADD R29, R29, 0x1, R31 ;  /* 0x000000011d1d7824 */ /* 0x000fe400078e021f */
[----:B------:R-:W4:Y:S01]  /*155e0*/  LDG.E.64 R30, desc[UR6][R22.64+0x20] ;  /* 0x00002006161e7981 */ /* 0x000f22000c1e1b00 */
[----:B-----5:R-:W-:Y:S01]  /*155f0*/  SHF.R.S32.HI R45, RZ, 0x1f, R41 ;  /* 0x0000001fff2d7819 */ /* 0x020fe20000011429 */
[----:B------:R-:W-:Y:S01]  /*15600*/  IMAD R17, R17, R41, RZ ;  /* 0x0000002911117224 */ /* 0x000fe200078e02ff */
[----:B------:R-:W-:Y:S01]  /*15610*/  IADD3.X R33, R27, UR12, RZ, P0, !PT ;  /* 0x0000000c1b217c10 */ /* 0x000fe200087fe4ff */
[----:B------:R-:W-:Y:S01]  /*15620*/  IMAD.WIDE.U32 R40, R41, R16, R28 ;  /* 0x0000001029287225 */ /* 0x000fe200078e001c */
[----:B------:R-:W-:Y:S01]  /*15630*/  IADD3 R28, P0, R32, UR20, RZ ;  /* 0x00000014201c7c10 */ /* 0x000fe2000ff1e0ff */
[----:B------:R-:W5:Y:S02]  /*15640*/  LDG.E.64 R26, desc[UR6][R22.64+0x28] ;  /* 0x00002806161a7981 */ /* 0x000f64000c1e1b00 */
[----:B------:R-:W-:-:S02]  /*15650*/  IMAD R17, R16, R45, R17 ;  /* 0x0000002d10117224 */ /* 0x000fc400078e0211 */
[----:B------:R0:W2:Y:S01]  /*15660*/  LDG.E.CONSTANT R45, desc[UR6][R32.64] ;  /* 0x00000006202d7981 */ /* 0x0000a2000c1e9900 */
[----:B------:R-:W-:Y:S02]  /*15670*/  IADD3.X R29, R33, UR12, RZ, P0, !PT ;  /* 0x0000000c211d7c10 */ /* 0x000fe400087fe4ff */
[----:B------:R-:W-:-:S03]  /*15680*/  IADD3 R16, P0, R28, UR20, RZ ;  /* 0x000000141c107c10 */ /* 0x000fc6000ff1e0ff */
[----:B------:R-:W5:Y:S01]  /*15690*/  LDG.E.CONSTANT R49, desc[UR6][R28.64] ;  /* 0x000000061c317981 */ /* 0x000f62000c1e9900 */
[----:B------:R-:W-:Y:S01]  /*156a0*/  SHF.R.S32.HI R51, RZ, 0x1f, R43 ;  /* 0x0000001fff337819 */ /* 0x000fe2000001142b */
[----:B------:R-:W-:Y:S01]  /*156b0*/  IMAD.IADD R41, R41, 0x1, R17 ;  /* 0x0000000129297824 */ /* 0x000fe200078e0211 */
[----:B------:R-:W-:Y:S01]  /*156c0*/  IADD3.X R17, R29, UR12, RZ, P0, !PT ;  /* 0x0000000c1d117c10 */ /* 0x000fe200087fe4ff */
[----:B------:R-:W-:-:S04]  /*156d0*/  IMAD R25, R25, R43, RZ ;  /* 0x0000002b19197224 */ /* 0x000fc800078e02ff */
[----:B0-----:R-:W-:Y:S02]  /*156e0*/  IMAD R33, R24, R51, R25 ;  /* 0x0000003318217224 */ /* 0x001fe400078e0219 */
[----:B------:R-:W-:Y:S02]  /*156f0*/  IMAD.WIDE.U32 R24, R43, R24, R40 ;  /* 0x000000182b187225 */ /* 0x000fe400078e0028 */
[----:B------:R0:W5:Y:S04]  /*15700*/  LDG.E.CONSTANT R43, desc[UR6][R16.64] ;  /* 0x00000006102b7981 */ /* 0x000168000c1e9900 */
[----:B------:R1:W5:Y:S01]  /*15710*/  LDG.E.64 R40, desc[UR6][R22.64+0x38] ;  /* 0x0000380616287981 */ /* 0x000362000c1e1b00 */
[----:B------:R-:W-:Y:S01]  /*15720*/  IADD3 R25, R25, R33, RZ ;  /* 0x0000002119197210 */ /* 0x000fe20007ffe0ff */
[----:B------:R-:W-:Y:S01]  /*15730*/  UIADD3 UR13, UP1, UR13, -0x8, URZ ;  /* 0xfffffff80d0d7890 */ /* 0x000fe2000ff3e03f */
[----:B0-----:R-:W-:Y:S01]  /*15740*/  IADD3 R16, P2, R16, UR20, RZ ;  /* 0x0000001410107c10 */ /* 0x001fe2000ff5e0ff */
[----:B------:R-:W-:Y:S01]  /*15750*/  UIADD3 UR4, UP0, UR4, 0x8, URZ ;  /* 0x0000000804047890 */ /* 0x000fe2000ff1e03f */
[----:B------:R-:W-:-:S02]  /*15760*/  PLOP3.LUT P0, PT, PT, PT, PT, 0x8, 0x0 ;  /* 0x000000000000781c */ /* 0x000fc40003f0e170 */
[----:B------:R-:W-:Y:S01]  /*15770*/  IADD3.X R17, R17, UR12, RZ, P2, !PT ;  /* 0x0000000c11117c10 */ /* 0x000fe200097fe4ff */
[----:B------:R-:W-:Y:S02]  /*15780*/  UIADD3.X UR18, UR18, -0x1, URZ, UP1, !UPT ;  /* 0xffffffff12127890 */ /* 0x000fe40008ffe43f */
[----:B------:R-:W-:Y:S01]  /*15790*/  UIADD3.X UR5, URZ, UR5, URZ, UP0, !UPT ;  /* 0x000000053f057290 */ /* 0x000fe200087fe43f */
[----:B---3--:R-:W-:Y:S01]  /*157a0*/  SHF.R.S32.HI R29, RZ, 0x1f, R39 ;  /* 0x0000001fff1d7819 */ /* 0x008fe20000011427 */
[----:B----4-:R-:W-:Y:S02]  /*157b0*/  IMAD R28, R31, R39, RZ ;  /* 0x000000271f1c7224 */ /* 0x010fe400078e02ff */
[----:B------:R-:W-:-:S04]  /*157c0*/  IMAD.WIDE.U32 R24, R39, R30, R24 ;  /* 0x0000001e27187225 */ /* 0x000fc800078e0018 */
[----:B------:R-:W-:-:S04]  /*157d0*/  IMAD R29, R30, R29, R28 ;  /* 0x0000001d1e1d7224 */ /* 0x000fc800078e021c */
[----:B------:R-:W-:Y:S01]  /*157e0*/  IMAD.IADD R25, R25, 0x1, R29 ;  /* 0x0000000119197824 */ /* 0x000fe200078e021d */
[----:B--2---:R-:W-:Y:S01]  /*157f0*/  SHF.R.S32.HI R29, RZ, 0x1f, R45 ;  /* 0x0000001fff1d7819 */ /* 0x004fe2000001142d */
[----:B-----5:R-:W-:Y:S02]  /*15800*/  IMAD R27, R27, R45, RZ ;  /* 0x0000002d1b1b7224 */ /* 0x020fe400078e02ff */
[----:B-1----:R-:W-:-:S04]  /*15810*/  IMAD.WIDE.U32 R22, R45, R26, R24 ;  /* 0x0000001a2d167225 */ /* 0x002fc800078e0018 */
[----:B------:R-:W-:Y:S01]  /*15820*/  IMAD R27, R26, R29, R27 ;  /* 0x0000001d1a1b7224 */ /* 0x000fe200078e021b */
[----:B------:R-:W-:Y:S01]  /*15830*/  SHF.R.S32.HI R25, RZ, 0x1f, R49 ;  /* 0x0000001fff197819 */ /* 0x000fe20000011431 */
[----:B------:R-:W-:Y:S02]  /*15840*/  IMAD R24, R47, R49, RZ ;  /* 0x000000312f187224 */ /* 0x000fe400078e02ff */
[----:B------:R-:W-:Y:S02]  /*15850*/  IMAD.IADD R23, R23, 0x1, R27 ;  /* 0x0000000117177824 */ /* 0x000fe400078e021b */
[----:B------:R-:W-:Y:S02]  /*15860*/  IMAD R27, R46, R25, R24 ;  /* 0x000000192e1b7224 */ /* 0x000fe400078e0218 */
[----:B------:R-:W-:Y:S01]  /*15870*/  IMAD.WIDE.U32 R22, R49, R46, R22 ;  /* 0x0000002e31167225 */ /* 0x000fe200078e0016 */
[----:B------:R-:W-:-:S04]  /*15880*/  SHF.R.S32.HI R25, RZ, 0x1f, R43 ;  /* 0x0000001fff197819 */ /* 0x000fc8000001142b */
[----:B------:R-:W-:Y:S01]  /*15890*/  IADD3 R23, R23, R27, RZ ;  /* 0x0000001b17177210 */ /* 0x000fe20007ffe0ff */
[----:B------:R-:W-:-:S04]  /*158a0*/  IMAD R24, R41, R43, RZ ;  /* 0x0000002b29187224 */ /* 0x000fc800078e02ff */
[----:B------:R-:W-:Y:S02]  /*158b0*/  IMAD R25, R40, R25, R24 ;  /* 0x0000001928197224 */ /* 0x000fe400078e0218 */
[----:B------:R-:W-:-:S04]  /*158c0*/  IMAD.WIDE.U32 R32, R43, R40, R22 ;  /* 0x000000282b207225 */ /* 0x000fc800078e0016 */
[----:B------:R-:W-:-:S07]  /*158d0*/  IMAD.IADD R33, R33, 0x1, R25 ;  /* 0x0000000121217824 */ /* 0x000fce00078e0219 */
.L_x_2709:
[----:B------:R-:W-:-:S04]  /*158e0*/  ISETP.NE.U32.AND P2, PT, RZ, UR13, PT ;  /* 0x0000000dff007c0c */ /* 0x000fc8000bf45070 */
[----:B------:R-:W-:-:S13]  /*158f0*/  ISETP.NE.OR.EX P0, PT, RZ, UR18, P0, P2 ;  /* 0x00000012ff007c0c */ /* 0x000fda0008705720 */
[----:B------:R-:W-:Y:S05]  /*15900*/  @!P0 BRA `(.L_x_2705) ;  /* 0x0000000000bc8947 */ /* 0x000fea0003800000 */
.L_x_2706:
[----:B------:R-:W-:Y:S01]  /*15910*/  ULEA UR10, UP0, UR4, UR24, 0x3 ;  /* 0x00000018040a7291 */ /* 0x000fe2000f80183f */
[----:B------:R0:W2:Y:S03]  /*15920*/  LDG.E.CONSTANT R43, desc[UR6][R16.64] ;  /* 0x00000006102b7981 */ /* 0x0000a6000c1e9900 */
        /* <DEDUP_REMOVED lines=16> */
[----:B------:R-:W-:-:S04]  /*15a30*/  UIADD3 UR13, UP0, UR13, -0x4, URZ ;  /* 0xfffffffc0d0d7890 */ /* 0x000fc8000ff1e03f */
        /* <DEDUP_REMOVED lines=27> */
[----:B------:R-:W-:Y:S06]  /*15bf0*/  @P0 BRA `(.L_x_2706) ;  /* 0xfffffffc00440947 */ /* 0x000fec000383ffff */
.L_x_2705:
        /* <DEDUP_REMOVED lines=11> */
[----:B------:R-:W-:Y:S02]  /*15cb0*/  ULEA.HI.X UR5, UR4, UR13, UR5, 0x3, UP0 ;  /* 0x0000000d04057291 */ /* 0x000fe400080f1c05 */
[----:B------:R-:W-:Y:S01]  /*15cc0*/  IMAD.U32 R16, RZ, RZ, UR10 ;  /* 0x0000000aff107e24 */ /* 0x000fe2000f8e00ff */
[----:B------:R-:W-:Y:S01]  /*15cd0*/  LEA R22, P0, R24, UR20, 0x2 ;  /* 0x0000001418167c11 */ /* 0x000fe2000f8010ff */
[----:B------:R-:W-:-:S05]  /*15ce0*/  VIADD R17, R25, UR12 ;  /* 0x0000000c19117c36 */ /* 0x000fca0008000000 */
[----:B------:R-:W-:Y:S02]  /*15cf0*/  LEA.HI.X R23, R24, UR21, R17, 0x2, P0 ;  /* 0x0000001518177c11 */ /* 0x000fe400080f1411 */
[----:B------:R-:W-:-:S04]  /*15d00*/  MOV R17, UR5 ;  /* 0x0000000500117c02 */ /* 0x000fc80008000f00 */
        /* <DEDUP_REMOVED lines=13> */
[----:B------:R-:W-:Y:S01]  /*15de0*/  ULDC.64 UR10, c[0x0][0x238] ;  /* 0x00008e00000a7ab9 */ /* 0x000fe20000000a00 */
[----:B------:R-:W2:Y:S01]  /*15df0*/  LDG.E.64 R22, desc[UR6][R16.64+0x8] ;  /* 0x0000080610167981 */ /* 0x000ea2000c1e1b00 */
        /* <DEDUP_REMOVED lines=9> */
[----:B------:R-:W-:-:S03]  /*15e90*/  @P2 LEA R18, P0, R19, R20, 0x2 ;  /* 0x0000001413122211 */ /* 0x000fc600078010ff */
        /* <DEDUP_REMOVED lines=15> */
.L_x_2704:
[----:B------:R-:W-:Y:S05]  /*15f90*/  BSYNC B0 ;  /* 0x0000000000007941 */ /* 0x000fea0003800000 */
.L_x_2703:
[----:B------:R-:W-:Y:S01]  /*15fa0*/  VIADD R16, R36, 0x300 ;  /* 0x0000030024107836 */ /* 0x000fe20000000000 */
[----:B------:R-:W-:Y:S04]  /*15fb0*/  BSSY B0, `(.L_x_2710) ;  /* 0x000018a000007945 */ /* 0x000fe80003800000 */
[----:B------:R-:W-:-:S13]  /*15fc0*/  ISETP.GE.AND P0, PT, R16, UR9, PT ;  /* 0x0000000910007c0c */ /* 0x000fda000bf06270 */
[----:B------:R-:W-:Y:S05]  /*15fd0*/  @P0 BRA `(.L_x_2711) ;  /* 0x00000018001c0947 */ /* 0x000fea0003800000 */
[----:B------:R-:W-:Y:S02]  /*15fe0*/  UIADD3 UR4, UP0, UR14, -0x1, URZ ;  /* 0xffffffff0e047890 */ /* 0x000fe4000ff1e03f */
        /* <DEDUP_REMOVED lines=38> */
.L_x_2715:
[----:B------:R-:W-:Y:S01]  /*16250*/  ULEA UR10, UP0, UR4, UR22, 0x3 ;  /* 0x00000016040a7291 */ /* 0x000fe2000f80183f */
[----:B------:R0:W2:Y:S03]  /*16260*/  LDG.E.CONSTANT R47, desc[UR6][R20.64] ;  /* 0x00000006142f7981 */ /* 0x0000a6000c1e9900 */
[----:B------:R-:W-:Y:S02]  /*16270*/  ULEA.HI.X UR11, UR4, UR23, UR5, 0x3, UP0 ;  /* 0x00000017040b7291 */ /* 0x000fe400080f1c05 */
[----:B------:R-:W-:-:S04]  /*16280*/  MOV R26, UR10 ;  /* 0x0000000a001a7c02 */ /* 0x000fc80008000f00 */
[----:B------:R-:W-:-:S05]  /*16290*/  IMAD.U32 R27, RZ, RZ, UR11 ;  /* 0x0000000bff1b7e24 */ /* 0x000fca000f8e00ff */
[----:B------:R-:W3:Y:S01]  /*162a0*/  LDG.E.64 R28, desc[UR6][R26.64] ;  /* 0x000000061a1c7981 */ /* 0x000ee2000c1e1b00 */
[----:B------:R-:W-:-:S03]  /*162b0*/  IADD3 R42, P2, R20, UR20, RZ ;  /* 0x00000014142a7c10 */ /* 0x000fc6000ff5e0ff */
[----:B------:R-:W4:Y:S01]  /*162c0*/  LDG.E.64 R24, desc[UR6][R26.64+0x8] ;  /* 0x000008061a187981 */ /* 0x000f22000c1e1b00 */
[----:B------:R-:W-:Y:S02]  /*162d0*/  IADD3.X R43, R21, UR12, RZ, P2, !PT ;  /* 0x0000000c152b7c10 */ /* 0x000fe400097fe4ff */
[----:B------:R-:W-:Y:S01]  /*162e0*/  IADD3 R48, P2, R42, UR20, RZ ;  /* 0x000000142a307c10 */ /* 0x000fe2000ff5e0ff */
[----:B------:R-:W5:Y:S04]  /*162f0*/  LDG.E.64 R22, desc[UR6][R26.64+0x10] ;  /* 0x000010061a167981 */ /* 0x000f68000c1e1b00 */
[----:B------:R-:W4:Y:S01]  /*16300*/  LDG.E.CONSTANT R45, desc[UR6][R42.64] ;  /* 0x000000062a2d7981 */ /* 0x000f22000c1e9900 */
[----:B------:R-:W-:-:S03]  /*16310*/  IADD3.X R49, R43, UR12, RZ, P2, !PT ;  /* 0x0000000c2b317c10 */ /* 0x000fc600097fe4ff */
[----:B------:R-:W5:Y:S04]  /*16320*/  LDG.E.64 R18, desc[UR6][R26.64+0x18] ;  /* 0x000018061a127981 */ /* 0x000f68000c1e1b00 */
[----:B------:R-:W5:Y:S01]  /*16330*/  LDG.E.CONSTANT R39, desc[UR6][R48.64] ;  /* 0x0000000630277981 */ /* 0x000f62000c1e9900 */
[----:B------:R-:W-:-:S04]  /*16340*/  IADD3 R30, P2, R48, UR20, RZ ;  /* 0x00000014301e7c10 */ /* 0x000fc8000ff5e0ff */
[----:B------:R-:W-:Y:S02]  /*16350*/  IADD3.X R31, R49, UR12, RZ, P2, !PT ;  /* 0x0000000c311f7c10 */ /* 0x000fe400097fe4ff */
[----:B0-----:R-:W-:-:S03]  /*16360*/  IADD3 R20, P2, R30, UR20, RZ ;  /* 0x000000141e147c10 */ /* 0x001fc6000ff5e0ff */
[----:B------:R0:W5:Y:S01]  /*16370*/  LDG.E.CONSTANT R41, desc[UR6][R30.64] ;  /* 0x000000061e297981 */ /* 0x000162000c1e9900 */
[----:B------:R-:W-:Y:S02]  /*16380*/  IADD3.X R21, R31, UR12, RZ, P2, !PT ;  /* 0x0000000c1f157c10 */ /* 0x000fe400097fe4ff */
[----:B0-----:R-:W-:-:S04]  /*16390*/  IADD3 R30, P2, R20, UR20, RZ ;  /* 0x00000014141e7c10 */ /* 0x001fc8000ff5e0ff */
[----:B------:R-:W-:Y:S02]  /*163a0*/  IADD3.X R31, R21, UR12, RZ, P2, !PT ;  /* 0x0000000c151f7c10 */ /* 0x000fe400097fe4ff */
[----:B--2---:R-:W-:Y:S01]  /*163b0*/  SHF.R.S32.HI R43, RZ, 0x1f, R47 ;  /* 0x0000001fff2b7819 */ /* 0x004fe2000001142f */
[----:B---3--:R-:W-:Y:S02]  /*163c0*/  IMAD R29, R29, R47, RZ ;  /* 0x0000002f1d1d7224 */ /* 0x008fe400078e02ff */
[----:B------:R-:W-:-:S04]  /*163d0*/  IMAD.WIDE.U32 R2, R47, R28, R2 ;  /* 0x0000001c2f027225 */ /* 0x000fc800078e0002 */
[----:B------:R-:W-:Y:S02]  /*163e0*/  IMAD R47, R28, R43, R29 ;  /* 0x0000002b1c2f7224 */ /* 0x000fe400078e021d */
[----:B------:R-:W2:Y:S04]  /*163f0*/  LDG.E.CONSTANT R43, desc[UR6][R20.64] ;  /* 0x00000006142b7981 */ /* 0x000ea8000c1e9900 */
[----:B------:R-:W3:Y:S01]  /*16400*/  LDG.E.64 R28, desc[UR6][R26.64+0x20] ;  /* 0x000020061a1c7981 */ /* 0x000ee2000c1e1b00 */
[----:B------:R-:W-:Y:S01]  /*16410*/  IMAD.IADD R3, R3, 0x1, R47 ;  /* 0x0000000103037824 */ /* 0x000fe200078e022f */
[----:B----4-:R-:W-:Y:S01]  /*16420*/  SHF.R.S32.HI R47, RZ, 0x1f, R45 ;  /* 0x0000001fff2f7819 */ /* 0x010fe2000001142d */
[----:B------:R-:W-:Y:S02]  /*16430*/  IMAD R25, R25, R45, RZ ;  /* 0x0000002d19197224 */ /* 0x000fe400078e02ff */
[----:B------:R-:W-:Y:S01]  /*16440*/  IMAD.WIDE.U32 R2, R45, R24, R2 ;  /* 0x000000182d027225 */ /* 0x000fe200078e0002 */
[----:B------:R-:W4:Y:S04]  /*16450*/  LDG.E.64 R20, desc[UR6][R26.64+0x28] ;  /* 0x000028061a147981 */ /* 0x000f28000c1e1b00 */
[----:B------:R-:W4:Y:S01]  /*16460*/  LDG.E.CONSTANT R45, desc[UR6][R30.64] ;  /* 0x000000061e2d7981 */ /* 0x000f22000c1e9900 */
[----:B------:R-:W-:Y:S01]  /*16470*/  IMAD R25, R24, R47, R25 ;  /* 0x0000002f18197224 */ /* 0x000fe200078e0219 */
[----:B------:R-:W-:Y:S01]  /*16480*/  IADD3 R24, P2, R30, UR20, RZ ;  /* 0x000000141e187c10 */ /* 0x000fe2000ff5e0ff */
[----:B-----5:R-:W-:Y:S01]  /*16490*/  IMAD R23, R23, R39, RZ ;  /* 0x0000002717177224 */ /* 0x020fe200078e02ff */
[----:B------:R-:W-:-:S02]  /*164a0*/  SHF.R.S32.HI R47, RZ, 0x1f, R39 ;  /* 0x0000001fff2f7819 */ /* 0x000fc40000011427 */
[----:B------:R-:W-:Y:S02]  /*164b0*/  IADD3 R3, R3, R25, RZ ;  /* 0x0000001903037210 */ /* 0x000fe40007ffe0ff */
[----:B------:R-:W-:Y:S01]  /*164c0*/  IADD3.X R25, R31, UR12, RZ, P2, !PT ;  /* 0x0000000c1f197c10 */ /* 0x000fe200097fe4ff */
[----:B------:R-:W-:Y:S02]  /*164d0*/  IMAD R23, R22, R47, R23 ;  /* 0x0000002f16177224 */ /* 0x000fe400078e0217 */
[----:B------:R-:W5:Y:S04]  /*164e0*/  LDG.E.64 R46, desc[UR6][R26.64+0x30] ;  /* 0x000030061a2e7981 */ /* 0x000f68000c1e1b00 */
[----:B------:R0:W5:Y:S01]  /*164f0*/  LDG.E.CONSTANT R49, desc[UR6][R24.64] ;  /* 0x0000000618317981 */ /* 0x000162000c1e9900 */
        /* <DEDUP_REMOVED lines=8> */
[----:B0-----:R-:W-:Y:S01]  /*16580*/  IADD3 R24, P2, R22, UR20, RZ ;  /* 0x0000001416187c10 */ /* 0x001fe2000ff5e0ff */
[----:B------:R-:W-:Y:S02]  /*16590*/  IMAD.IADD R3, R3, 0x1, R19 ;  /* 0x0000000103037824 */ /* 0x000fe400078e0213 */
[----:B------:R-:W5:Y:S04]  /*165a0*/  LDG.E.CONSTANT R31, desc[UR6][R22.64] ;  /* 0x00000006161f7981 */ /* 0x000f68000c1e9900 */
[----:B------:R-:W5:Y:S01]  /*165b0*/  LDG.E.64 R18, desc[UR6][R26.64+0x38] ;  /* 0x000038061a127981 */ /* 0x000f62000c1e1b00 */
[----:B--2---:R-:W-:Y:S01]  /*165c0*/  SHF.R.S32.HI R25, RZ, 0x1f, R43 ;  /* 0x0000001fff197819 */ /* 0x004fe2000001142b */
[----:B---3--:R-:W-:-:S04]  /*165d0*/  IMAD R29, R29, R43, RZ ;  /* 0x0000002b1d1d7224 */ /* 0x008fc800078e02ff */
[----:B------:R-:W-:Y:S01]  /*165e0*/  IMAD R29, R28, R25, R29 ;  /* 0x000000191c1d7224 */ /* 0x000fe200078e021d */
[----:B------:R-:W-:Y:S02]  /*165f0*/  IADD3.X R25, R23, UR12, RZ, P2, !PT ;  /* 0x0000000c17197c10 */ /* 0x000fe400097fe4ff */
[----:B------:R-:W2:Y:S04]  /*16600*/  LDG.E.64 R22, desc[UR6][R26.64+0x40] ;  /* 0x000040061a167981 */ /* 0x000ea8000c1e1b00 */
[----:B------:R0:W3:Y:S01]  /*16610*/  LDG.E.CONSTANT R39, desc[UR6][R24.64] ;  /* 0x0000000618277981 */ /* 0x0000e2000c1e9900 */
[----:B------:R-:W-:Y:S01]  /*16620*/  IMAD.WIDE.U32 R2, R43, R28, R2 ;  /* 0x0000001c2b027225 */ /* 0x000fe200078e0002 */
[----:B------:R-:W-:Y:S02]  /*16630*/  IADD3 R28, P2, R24, UR20, RZ ;  /* 0x00000014181c7c10 */ /* 0x000fe4000ff5e0ff */
[----:B----4-:R-:W-:Y:S01]  /*16640*/  SHF.R.S32.HI R41, RZ, 0x1f, R45 ;  /* 0x0000001fff297819 */ /* 0x010fe2000001142d */
[----:B------:R-:W-:Y:S01]  /*16650*/  IMAD R21, R21, R45, RZ ;  /* 0x0000002d15157224 */ /* 0x000fe200078e02ff */
[----:B------:R-:W-:-:S02]  /*16660*/  IADD3 R3, R3, R29, RZ ;  /* 0x0000001d03037210 */ /* 0x000fc40007ffe0ff */
[----:B------:R-:W-:Y:S01]  /*16670*/  IADD3.X R29, R25, UR12, RZ, P2, !PT ;  /* 0x0000000c191d7c10 */ /* 0x000fe200097fe4ff */
[----:B------:R-:W-:Y:S02]  /*16680*/  IMAD R41, R20, R41, R21 ;  /* 0x0000002914297224 */ /* 0x000fe400078e0215 */
[----:B------:R-:W-:Y:S02]  /*16690*/  IMAD.WIDE.U32 R2, R45, R20, R2 ;  /* 0x000000142d027225 */ /* 0x000fe400078e0002 */
[----:B------:R1:W4:Y:S01]  /*166a0*/  LDG.E.CONSTANT R43, desc[UR6][R28.64] ;  /* 0x000000061c2b7981 */ /* 0x000322000c1e9900 */
[----:B0-----:R-:W-:-:S03]  /*166b0*/  IADD3 R24, P2, R28, UR20, RZ ;  /* 0x000000141c187c10 */ /* 0x001fc6000ff5e0ff */
[----:B------:R-:W4:Y:S01]  /*166c0*/  LDG.E.64 R20, desc[UR6][R26.64+0x48] ;  /* 0x000048061a147981 */ /* 0x000f22000c1e1b00 */
[----:B------:R-:W-:Y:S01]  /*166d0*/  IMAD.IADD R3, R3, 0x1, R41 ;  /* 0x0000000103037824 */ /* 0x000fe200078e0229 */
[----:B------:R-:W-:Y:S01]  /*166e0*/  IADD3.X R25, R29, UR12, RZ, P2, !PT ;  /* 0x0000000c1d197c10 */ /* 0x000fe200097fe4ff */
[----:B-----5:R-:W-:Y:S01]  /*166f0*/  IMAD R30, R47, R49, RZ ;  /* 0x000000312f1e7224 */ /* 0x020fe200078e02ff */
[----:B------:R-:W-:-:S03]  /*16700*/  SHF.R.S32.HI R41, RZ, 0x1f, R49 ;  /* 0x0000001fff297819 */ /* 0x000fc60000011431 */
[----:B------:R0:W5:Y:S02]  /*16710*/  LDG.E.CONSTANT R45, desc[UR6][R24.64] ;  /* 0x00000006182d7981 */ /* 0x000164000c1e9900 */
[----:B------:R-:W-:Y:S02]  /*16720*/  IMAD R47, R46, R41, R30 ;  /* 0x000000292e2f7224 */ /* 0x000fe400078e021e */
[----:B------:R-:W5:Y:S01]  /*16730*/  LDG.E.64 R40, desc[UR6][R26.64+0x50] ;  /* 0x000050061a287981 */ /* 0x000f62000c1e1b00 */
[----:B------:R-:W-:Y:S01]  /*16740*/  IMAD.WIDE.U32 R2, R49, R46, R2 ;  /* 0x0000002e31027225 */ /* 0x000fe200078e0002 */
[----:B-1----:R-:W-:-:S03]  /*16750*/  SHF.R.S32.HI R29, RZ, 0x1f, R31 ;  /* 0x0000001fff1d7819 */ /* 0x002fc6000001141f */
[----:B------:R-:W-:Y:S02]  /*16760*/  IMAD.IADD R3, R3, 0x1, R47 ;  /* 0x0000000103037824 */ /* 0x000fe400078e022f */
[----:B------:R-:W-:Y:S01]  /*16770*/  IMAD R19, R19, R31, RZ ;  /* 0x0000001f13137224 */ /* 0x000fe200078e02ff */
[----:B0-----:R-:W-:-:S03]  /*16780*/  IADD3 R24, P2, R24, UR20, RZ ;  /* 0x0000001418187c10 */ /* 0x001fc6000ff5e0ff */
[----:B------:R-:W-:Y:S02]  /*16790*/  IMAD R29, R18, R29, R19 ;  /* 0x0000001d121d7224 */ /* 0x000fe400078e0213 */
[----:B------:R-:W-:Y:S01]  /*167a0*/  IMAD.WIDE.U32 R18, R31, R18, R2 ;  /* 0x000000121f127225 */ /* 0x000fe200078e0002 */
[----:B------:R-:W-:-:S04]  /*167b0*/  IADD3.X R25, R25, UR12, RZ, P2, !PT ;  /* 0x0000000c19197c10 */ /* 0x000fc800097fe4ff */
[----:B------:R-:W-:Y:S01]  /*167c0*/  IADD3 R19, R19, R29, RZ ;  /* 0x0000001d13137210 */ /* 0x000fe20007ffe0ff */
[----:B------:R-:W5:Y:S01]  /*167d0*/  LDG.E.CONSTANT R31, desc[UR6][R24.64] ;  /* 0x00000006181f7981 */ /* 0x000f62000c1e9900 */
[----:B---3--:R-:W-:Y:S01]  /*167e0*/  SHF.R.S32.HI R3, RZ, 0x1f, R39 ;  /* 0x0000001fff037819 */ /* 0x008fe20000011427 */
[----:B--2---:R-:W-:-:S04]  /*167f0*/  IMAD R2, R23, R39, RZ ;  /* 0x0000002717027224 */ /* 0x004fc800078e02ff */
[----:B------:R-:W-:Y:S02]  /*16800*/  IMAD R29, R22, R3, R2 ;  /* 0x00000003161d7224 */ /* 0x000fe400078e0202 */
[----:B------:R-:W-:Y:S01]  /*16810*/  IMAD.WIDE.U32 R22, R39, R22, R18 ;  /* 0x0000001627167225 */ /* 0x000fe200078e0012 */
[----:B------:R-:W-:Y:S01]  /*16820*/  IADD3 R2, P2, R24, UR20, RZ ;  /* 0x0000001418027c10 */ /* 0x000fe2000ff5e0ff */
[----:B------:R-:W2:Y:S03]  /*16830*/  LDG.E.64 R18, desc[UR6][R26.64+0x58] ;  /* 0x000058061a127981 */ /* 0x000ea6000c1e1b00 */
[----:B------:R-:W-:Y:S01]  /*16840*/  IADD3.X R3, R25, UR12, RZ, P2, !PT ;  /* 0x0000000c19037c10 */ /* 0x000fe200097fe4ff */
[----:B------:R-:W-:Y:S01]  /*16850*/  IMAD.IADD R23, R23, 0x1, R29 ;  /* 0x0000000117177824 */ /* 0x000fe200078e021d */
[----:B----4-:R-:W-:Y:S01]  /*16860*/  SHF.R.S32.HI R29, RZ, 0x1f, R43 ;  /* 0x0000001fff1d7819 */ /* 0x010fe2000001142b */
[----:B------:R-:W3:Y:S01]  /*16870*/  LDG.E.64 R24, desc[UR6][R26.64+0x60] ;  /* 0x000060061a187981 */ /* 0x000ee2000c1e1b00 */
[----:B------:R-:W-:Y:S01]  /*16880*/  IADD3 R28, P2, R2, UR20, RZ ;  /* 0x00000014021c7c10 */ /* 0x000fe2000ff5e0ff */
[----:B------:R-:W-:-:S02]  /*16890*/  IMAD R21, R21, R43, RZ ;  /* 0x0000002b15157224 */ /* 0x000fc400078e02ff */
[----:B------:R0:W4:Y:S02]  /*168a0*/  LDG.E.CONSTANT R39, desc[UR6][R2.64] ;  /* 0x0000000602277981 */ /* 0x000124000c1e9900 */
[----:B------:R-:W-:Y:S01]  /*168b0*/  IMAD R47, R20, R29, R21 ;  /* 0x0000001d142f7224 */ /* 0x000fe200078e0215 */
[----:B------:R-:W-:Y:S01]  /*168c0*/  IADD3.X R29, R3, UR12, RZ, P2, !PT ;  /* 0x0000000c031d7c10 */ /* 0x000fe200097fe4ff */
[----:B------:R-:W-:Y:S02]  /*168d0*/  IMAD.WIDE.U32 R20, R43, R20, R22 ;  /* 0x000000142b147225 */ /* 0x000fe400078e0016 */
[----:B------:R-:W3:Y:S02]  /*168e0*/  LDG.E.64 R22, desc[UR6][R26.64+0x68] ;  /* 0x000068061a167981 */ /* 0x000ee4000c1e1b00 */
[----:B------:R-:W-:Y:S02]  /*168f0*/  IMAD.IADD R21, R21, 0x1, R47 ;  /* 0x0000000115157824 */ /* 0x000fe400078e022f */
[----:B------:R-:W3:Y:S01]  /*16900*/  LDG.E.CONSTANT R43, desc[UR6][R28.64] ;  /* 0x000000061c2b7981 */ /* 0x000ee2000c1e9900 */
[----:B0-----:R-:W-:Y:S01]  /*16910*/  IADD3 R2, P2, R28, UR20, RZ ;  /* 0x000000141c027c10 */ /* 0x001fe2000ff5e0ff */
[----:B-----5:R-:W-:Y:S01]  /*16920*/  IMAD R30, R41, R45, RZ ;  /* 0x0000002d291e7224 */ /* 0x020fe200078e02ff */
[----:B------:R-:W-:-:S02]  /*16930*/  SHF.R.S32.HI R47, RZ, 0x1f, R45 ;  /* 0x0000001fff2f7819 */ /* 0x000fc4000001142d */
[----:B------:R-:W-:-:S03]  /*16940*/  IADD3.X R3, R29, UR12, RZ, P2, !PT ;  /* 0x0000000c1d037c10 */ /* 0x000fc600097fe4ff */
[----:B------:R-:W-:Y:S02]  /*16950*/  IMAD R47, R40, R47, R30 ;  /* 0x0000002f282f7224 */ /* 0x000fe400078e021e */
[----:B------:R-:W-:Y:S01]  /*16960*/  IMAD.WIDE.U32 R40, R45, R40, R20 ;  /* 0x000000282d287225 */ /* 0x000fe200078e0014 */
[----:B------:R-:W-:Y:S01]  /*16970*/  IADD3 R20, P2, R2, UR20, RZ ;  /* 0x0000001402147c10 */ /* 0x000fe2000ff5e0ff */
[----:B------:R-:W5:Y:S04]  /*16980*/  LDG.E.CONSTANT R49, desc[UR6][R2.64] ;  /* 0x0000000602317981 */ /* 0x000f68000c1e9900 */
[----:B------:R-:W5:Y:S01]  /*16990*/  LDG.E.64 R28, desc[UR6][R26.64+0x70] ;  /* 0x000070061a1c7981 */ /* 0x000f62000c1e1b00 */
[----:B------:R-:W-:-:S03]  /*169a0*/  IADD3.X R21, R3, UR12, RZ, P2, !PT ;  /* 0x0000000c03157c10 */ /* 0x000fc600097fe4ff */
[----:B------:R-:W5:Y:S04]  /*169b0*/  LDG.E.64 R44, desc[UR6][R26.64+0x78] ;  /* 0x000078061a2c7981 */ /* 0x000f68000c1e1b00 */
[----:B------:R0:W5:Y:S01]  /*169c0*/  LDG.E.CONSTANT R51, desc[UR6][R20.64] ;  /* 0x0000000614337981 */ /* 0x000162000c1e9900 */
[----:B------:R-:W-:Y:S02]  /*169d0*/  IADD3 R41, R41, R47, RZ ;  /* 0x0000002f29297210 */ /* 0x000fe40007ffe0ff */
[----:B------:R-:W-:Y:S01]  /*169e0*/  SHF.R.S32.HI R47, RZ, 0x1f, R31 ;  /* 0x0000001fff2f7819 */ /* 0x000fe2000001141f */
        /* <DEDUP_REMOVED lines=8> */
[----:B------:R-:W-:Y:S01]  /*16a70*/  IADD3.X R21, R21, UR12, RZ, P2, !PT ;  /* 0x0000000c15157c10 */ /* 0x000fe200097fe4ff */
[----:B--2---:R-:W-:-:S04]  /*16a80*/  IMAD R19, R19, R31, RZ ;  /* 0x0000001f13137224 */ /* 0x004fc800078e02ff */
[----:B------:R-:W-:Y:S02]  /*16a90*/  IMAD R47, R18, R47, R19 ;  /* 0x0000002f122f7224 */ /* 0x000fe400078e0213 */
[----:B------:R-:W-:-:S04]  /*16aa0*/  IMAD.WIDE.U32 R18, R31, R18, R40 ;  /* 0x000000121f127225 */ /* 0x000fc800078e0028 */
[----:B------:R-:W-:Y:S01]  /*16ab0*/  IMAD.IADD R3, R19, 0x1, R47 ;  /* 0x0000000113037824 */ /* 0x000fe200078e022f */
[----:B----4-:R-:W-:Y:S01]  /*16ac0*/  SHF.R.S32.HI R19, RZ, 0x1f, R39 ;  /* 0x0000001fff137819 */ /* 0x010fe20000011427 */
[----:B---3--:R-:W-:Y:S02]  /*16ad0*/  IMAD R25, R25, R39, RZ ;  /* 0x0000002719197224 */ /* 0x008fe400078e02ff */
[----:B------:R-:W-:Y:S02]  /*16ae0*/  IMAD.MOV.U32 R2, RZ, RZ, R18 ;  /* 0x000000ffff027224 */ /* 0x000fe400078e0012 */
[----:B------:R-:W-:Y:S02]  /*16af0*/  IMAD R19, R24, R19, R25 ;  /* 0x0000001318137224 */ /* 0x000fe400078e0219 */
[----:B------:R-:W-:-:S05]  /*16b00*/  IMAD.WIDE.U32 R2, R39, R24, R2 ;  /* 0x0000001827027225 */ /* 0x000fca00078e0002 */
[----:B------:R-:W-:Y:S01]  /*16b10*/  IADD3 R3, R3, R19, RZ ;  /* 0x0000001303037210 */ /* 0x000fe20007ffe0ff */
[----:B------:R-:W-:Y:S01]  /*16b20*/  IMAD R18, R23, R43, RZ ;  /* 0x0000002b17127224 */ /* 0x000fe200078e02ff */
[----:B------:R-:W-:Y:S01]  /*16b30*/  SHF.R.S32.HI R19, RZ, 0x1f, R43 ;  /* 0x0000001fff137819 */ /* 0x000fe2000001142b */
[----:B------:R-:W-:-:S04]  /*16b40*/  IMAD.WIDE.U32 R2, R43, R22, R2 ;  /* 0x000000162b027225 */ /* 0x000fc800078e0002 */
[----:B------:R-:W-:-:S04]  /*16b50*/  IMAD R19, R22, R19, R18 ;  /* 0x0000001316137224 */ /* 0x000fc800078e0212 */
[----:B------:R-:W-:Y:S01]  /*16b60*/  IMAD.IADD R3, R3, 0x1, R19 ;  /* 0x0000000103037824 */ /* 0x000fe200078e0213 */
[----:B-----5:R-:W-:Y:S01]  /*16b70*/  SHF.R.S32.HI R19, RZ, 0x1f, R49 ;  /* 0x0000001fff137819 */ /* 0x020fe20000011431 */
        /* <DEDUP_REMOVED lines=10> */
.L_x_2714:
        /* <DEDUP_REMOVED lines=19> */
[----:B------:R-:W-:-:S04]  /*16d50*/  IADD3 R24, P0, R30, UR20, RZ ;  /* 0x000000141e187c10 */ /* 0x000fc8000ff1e0ff */
[----:B------:R-:W-:Y:S02]  /*16d60*/  IADD3.X R25, R31, UR12, RZ, P0, !PT ;  /* 0x0000000c1f197c10 */ /* 0x000fe400087fe4ff */
[----:B------:R-:W-:-:S03]  /*16d70*/  IADD3 R44, P0, R24, UR20, RZ ;  /* 0x00000014182c7c10 */ /* 0x000fc6000ff1e0ff */
[----:B------:R0:W5:Y:S04]  /*16d80*/  LDG.E.CONSTANT R39, desc[UR6][R24.64] ;  /* 0x0000000618277981 */ /* 0x000168000c1e9900 */
[----:B------:R-:W5:Y:S01]  /*16d90*/  LDG.E.64 R30, desc[UR6][R18.64+0x18] ;  /* 0x00001806121e7981 */ /* 0x000f62000c1e1b00 */
[----:B--2---:R-:W-:Y:S01]  /*16da0*/  SHF.R.S32.HI R45, RZ, 0x1f, R43 ;  /* 0x0000001fff2d7819 */ /* 0x004fe2000001142b */
[----:B---3--:R-:W-:Y:S02]  /*16db0*/  IMAD R26, R29, R43, RZ ;  /* 0x0000002b1d1a7224 */ /* 0x008fe400078e02ff */
[----:B------:R-:W-:-:S04]  /*16dc0*/  IMAD.WIDE.U32 R2, R43, R28, R2 ;  /* 0x0000001c2b027225 */ /* 0x000fc800078e0002 */
[----:B------:R-:W-:Y:S01]  /*16dd0*/  IMAD R29, R28, R45, R26 ;  /* 0x0000002d1c1d7224 */ /* 0x000fe200078e021a */
[----:B------:R-:W-:Y:S01]  /*16de0*/  IADD3.X R45, R25, UR12, RZ, P0, !PT ;  /* 0x0000000c192d7c10 */ /* 0x000fe200087fe4ff */
[----:B----4-:R-:W-:-:S03]  /*16df0*/  IMAD R23, R23, R27, RZ ;  /* 0x0000001b17177224 */ /* 0x010fc600078e02ff */
[----:B------:R-:W-:Y:S01]  /*16e00*/  IADD3 R3, R3, R29, RZ ;  /* 0x0000001d03037210 */ /* 0x000fe20007ffe0ff */
[----:B------:R5:W2:Y:S01]  /*16e10*/  LDG.E.CONSTANT R41, desc[UR6][R44.64] ;  /* 0x000000062c297981 */ /* 0x000aa2000c1e9900 */
[----:B------:R-:W-:Y:S02]  /*16e20*/  SHF.R.S32.HI R29, RZ, 0x1f, R27 ;  /* 0x0000001fff1d7819 */ /* 0x000fe4000001141b */
[----:B0-----:R-:W-:-:S03]  /*16e30*/  IADD3 R24, P0, R44, UR20, RZ ;  /* 0x000000142c187c10 */ /* 0x001fc6000ff1e0ff */
[----:B------:R-:W-:Y:S02]  /*16e40*/  IMAD R23, R22, R29, R23 ;  /* 0x0000001d16177224 */ /* 0x000fe400078e0217 */
[----:B------:R-:W3:Y:S01]  /*16e50*/  LDG.E.64 R28, desc[UR6][R18.64+0x20] ;  /* 0x00002006121c7981 */ /* 0x000ee2000c1e1b00 */
[----:B------:R-:W-:Y:S01]  /*16e60*/  IADD3.X R25, R45, UR12, RZ, P0, !PT ;  /* 0x0000000c2d197c10 */ /* 0x000fe200087fe4ff */
[----:B------:R-:W-:Y:S01]  /*16e70*/  IMAD.WIDE.U32 R2, R27, R22, R2 ;  /* 0x000000161b027225 */ /* 0x000fe200078e0002 */
[----:B------:R-:W-:Y:S01]  /*16e80*/  IADD3 R22, P0, R24, UR20, RZ ;  /* 0x0000001418167c10 */ /* 0x000fe2000ff1e0ff */
[----:B------:R-:W4:Y:S04]  /*16e90*/  LDG.E.64 R26, desc[UR6][R18.64+0x28] ;  /* 0x00002806121a7981 */ /* 0x000f28000c1e1b00 */
[----:B------:R-:W4:Y:S01]  /*16ea0*/  LDG.E.CONSTANT R43, desc[UR6][R24.64] ;  /* 0x00000006182b7981 */ /* 0x000f22000c1e9900 */
[----:B------:R-:W-:Y:S01]  /*16eb0*/  IMAD.IADD R3, R3, 0x1, R23 ;  /* 0x0000000103037824 */ /* 0x000fe200078e0217 */
[----:B-----5:R-:W-:Y:S01]  /*16ec0*/  SHF.R.S32.HI R45, RZ, 0x1f, R47 ;  /* 0x0000001fff2d7819 */ /* 0x020fe2000001142f */
[----:B------:R-:W-:Y:S01]  /*16ed0*/  IMAD R21, R21, R47, RZ ;  /* 0x0000002f15157224 */ /* 0x000fe200078e02ff */
[----:B------:R-:W-:Y:S01]  /*16ee0*/  IADD3.X R23, R25, UR12, RZ, P0, !PT ;  /* 0x0000000c19177c10 */ /* 0x000fe200087fe4ff */
[----:B------:R-:W-:-:S02]  /*16ef0*/  IMAD.WIDE.U32 R2, R47, R20, R2 ;  /* 0x000000142f027225 */ /* 0x000fc400078e0002 */
[----:B------:R-:W5:Y:S02]  /*16f00*/  LDG.E.64 R46, desc[UR6][R18.64+0x38] ;  /* 0x00003806122e7981 */ /* 0x000f64000c1e1b00 */
[----:B------:R-:W-:Y:S01]  /*16f10*/  IMAD R45, R20, R45, R21 ;  /* 0x0000002d142d7224 */ /* 0x000fe200078e0215 */
[----:B------:R-:W-:Y:S01]  /*16f20*/  IADD3 R20, P0, R22, UR20, RZ ;  /* 0x0000001416147c10 */ /* 0x000fe2000ff1e0ff */
[----:B------:R-:W5:Y:S04]  /*16f30*/  LDG.E.CONSTANT R49, desc[UR6][R22.64] ;  /* 0x0000000616317981 */ /* 0x000f68000c1e9900 */
[----:B------:R-:W5:Y:S01]  /*16f40*/  LDG.E.64 R24, desc[UR6][R18.64+0x30] ;  /* 0x0000300612187981 */ /* 0x000f62000c1e1b00 */
[----:B------:R-:W-:-:S05]  /*16f50*/  IADD3.X R21, R23, UR12, RZ, P0, !PT ;  /* 0x0000000c17157c10 */ /* 0x000fca00087fe4ff */
[----:B------:R0:W5:Y:S01]  /*16f60*/  LDG.E.CONSTANT R51, desc[UR6][R20.64] ;  /* 0x0000000614337981 */ /* 0x000162000c1e9900 */
[----:B------:R-:W-:Y:S01]  /*16f70*/  IMAD.IADD R3, R3, 0x1, R45 ;  /* 0x0000000103037824 */ /* 0x000fe200078e022d */
[----:B------:R-:W-:Y:S01]  /*16f80*/  SHF.R.S32.HI R45, RZ, 0x1f, R39 ;  /* 0x0000001fff2d7819 */ /* 0x000fe20000011427 */
[----:B------:R-:W-:Y:S02]  /*16f90*/  IMAD R31, R31, R39, RZ ;  /* 0x000000271f1f7224 */ /* 0x000fe400078e02ff */
        /* <DEDUP_REMOVED lines=10> */
[----:B--2---:R-:W-:Y:S01]  /*17040*/  SHF.R.S32.HI R23, RZ, 0x1f, R41 ;  /* 0x0000001fff177819 */ /* 0x004fe20000011429 */
[----:B---3--:R-:W-:-:S02]  /*17050*/  IMAD R22, R29, R41, RZ ;  /* 0x000000291d167224 */ /* 0x008fc400078e02ff */
[----:B------:R-:W-:-:S04]  /*17060*/  IMAD.WIDE.U32 R2, R41, R28, R2 ;  /* 0x0000001c29027225 */ /* 0x000fc800078e0002 */
[----:B------:R-:W-:Y:S01]  /*17070*/  IMAD R23, R28, R23, R22 ;  /* 0x000000171c177224 */ /* 0x000fe200078e0216 */
[----:B----4-:R-:W-:Y:S01]  /*17080*/  SHF.R.S32.HI R19, RZ, 0x1f, R43 ;  /* 0x0000001fff137819 */ /* 0x010fe2000001142b */
[----:B------:R-:W-:Y:S02]  /*17090*/  IMAD R18, R27, R43, RZ ;  /* 0x0000002b1b127224 */ /* 0x000fe400078e02ff */
[----:B------:R-:W-:Y:S02]  /*170a0*/  IMAD.IADD R3, R3, 0x1, R23 ;  /* 0x0000000103037824 */ /* 0x000fe400078e0217 */
[----:B------:R-:W-:Y:S02]  /*170b0*/  IMAD R19, R26, R19, R18 ;  /* 0x000000131a137224 */ /* 0x000fe400078e0212 */
[----:B------:R-:W-:-:S04]  /*170c0*/  IMAD.WIDE.U32 R2, R43, R26, R2 ;  /* 0x0000001a2b027225 */ /* 0x000fc800078e0002 */
[----:B------:R-:W-:Y:S01]  /*170d0*/  IMAD.IADD R3, R3, 0x1, R19 ;  /* 0x0000000103037824 */ /* 0x000fe200078e0213 */
[----:B-----5:R-:W-:Y:S01]  /*170e0*/  SHF.R.S32.HI R19, RZ, 0x1f, R49 ;  /* 0x0000001fff137819 */ /* 0x020fe20000011431 */
[----:B------:R-:W-:Y:S02]  /*170f0*/  IMAD R18, R25, R49, RZ ;  /* 0x0000003119127224 */ /* 0x000fe400078e02ff */
[----:B------:R-:W-:-:S04]  /*17100*/  IMAD.WIDE.U32 R2, R49, R24, R2 ;  /* 0x0000001831027225 */ /* 0x000fc800078e0002 */
[----:B------:R-:W-:Y:S01]  /*17110*/  IMAD R23, R24, R19, R18 ;  /* 0x0000001318177224 */ /* 0x000fe200078e0212 */
[----:B------:R-:W-:Y:S01]  /*17120*/  SHF.R.S32.HI R19, RZ, 0x1f, R51 ;  /* 0x0000001fff137819 */ /* 0x000fe20000011433 */
[----:B------:R-:W-:-:S03]  /*17130*/  IMAD R18, R47, R51, RZ ;  /* 0x000000332f127224 */ /* 0x000fc600078e02ff */
[----:B------:R-:W-:Y:S01]  /*17140*/  IADD3 R3, R3, R23, RZ ;  /* 0x0000001703037210 */ /* 0x000fe20007ffe0ff */
[----:B------:R-:W-:Y:S02]  /*17150*/  IMAD R19, R46, R19, R18 ;  /* 0x000000132e137224 */ /* 0x000fe400078e0212 */
[----:B------:R-:W-:-:S04]  /*17160*/  IMAD.WIDE.U32 R2, R51, R46, R2 ;  /* 0x0000002e33027225 */ /* 0x000fc800078e0002 */
[----:B------:R-:W-:-:S07]  /*17170*/  IMAD.IADD R3, R3, 0x1, R19 ;  /* 0x0000000103037824 */ /* 0x000fce00078e0213 */
.L_x_2716:
[----:B------:R-:W-:-:S04]  /*17180*/  ISETP.NE.U32.AND P2, PT, RZ, UR13, PT ;  /* 0x0000000dff007c0c */ /* 0x000fc8000bf45070 */
[----:B------:R-:W-:-:S13]  /*17190*/  ISETP.NE.OR.EX P0, PT, RZ, UR18, P0, P2 ;  /* 0x00000012ff007c0c */ /* 0x000fda0008705720 */
[----:B------:R-:W-:Y:S05]  /*171a0*/  @!P0 BRA `(.L_x_2712) ;  /* 0x0000000000bc8947 */ /* 0x000fea0003800000 */
.L_x_2713:
        /* <DEDUP_REMOVED lines=47> */
.L_x_2712:
        /* <DEDUP_REMOVED lines=33> */
[----:B------:R-:W-:Y:S01]  /*176b0*/  IADD3 R12, P0, R16, UR4, RZ ;  /* 0x00000004100c7c10 */ /* 0x000fe2000ff1e0ff */
[----:B------:R-:W-:Y:S01]  /*176c0*/  IMAD.U32 R16, RZ, RZ, UR4 ;  /* 0x00000004ff107e24 */ /* 0x000fe2000f8e00ff */
[----:B------:R-:W-:Y:S01]  /*176d0*/  MOV R17, UR5 ;  /* 0x0000000500117c02 */ /* 0x000fe20008000f00 */
[----:B------:R-:W-:Y:S01]  /*176e0*/  IMAD.U32 R16, RZ, RZ, UR17 ;  /* 0x00000011ff107e24 */ /* 0x000fe2000f8e00ff */
[----:B------:R-:W-:Y:S02]  /*176f0*/  PLOP3.LUT P2, PT, PT, PT, UP0, 0x80, 0x0 ;  /* 0x000000000000781c */ /* 0x000fe40003f4f008 */
[----:B------:R-:W-:Y:S02]  /*17700*/  IADD3.X R17, R13, UR12, R17, P0, !PT ;  /* 0x0000000c0d117c10 */ /* 0x000fe400087fe411 */
[----:B------:R-:W-:-:S04]  /*17710*/  LEA R22, P0, R12, UR20, 0x2 ;  /* 0x000000140c167c11 */ /* 0x000fc8000f8010ff */
[----:B------:R-:W-:Y:S02]  /*17720*/  LEA.HI.X R23, R12, UR21, R17, 0x2, P0 ;  /* 0x000000150c177c11 */ /* 0x000fe400080f1411 */
[----:B------:R-:W-:Y:S01]  /*17730*/  MOV R17, UR16 ;  /* 0x0000001000117c02 */ /* 0x000fe20008000f00 */
[----:B------:R-:W2:Y:S02]  /*17740*/  LDG.E.64 R12, desc[UR6][R18.64+0x8] ;  /* 0x00000806120c7981 */ /* 0x000ea4000c1e1b00 */
[----:B------:R-:W-:Y:S02]  /*17750*/  @P2 LEA R20, P0, R21, R22, 0x2 ;  /* 0x0000001615142211 */ /* 0x000fe400078010ff */
        /* <DEDUP_REMOVED lines=15> */
.L_x_2711:
[----:B------:R-:W-:Y:S05]  /*17850*/  BSYNC B0 ;  /* 0x0000000000007941 */ /* 0x000fea0003800000 */
.L_x_2710:
        /* <DEDUP_REMOVED lines=17> */
[----:B------:R-:W-:Y:S02]  /*17970*/  CS2R R4, SRZ ;  /* 0x0000000000047805 */ /* 0x000fe4000001ff00 */
        /* <DEDUP_REMOVED lines=25> */
.L_x_2721:
[----:B------:R-:W-:Y:S01]  /*17b10*/  ULEA UR9, UP0, UR4, UR12, 0x3 ;  /* 0x0000000c04097291 */ /* 0x000fe2000f80183f */
[----:B------:R-:W2:Y:S03]  /*17b20*/  LDG.E.CONSTANT R49, desc[UR6][R18.64] ;  /* 0x0000000612317981 */ /* 0x000ea6000c1e9900 */
[----:B------:R-:W-:Y:S02]  /*17b30*/  ULEA.HI.X UR10, UR4, UR13, UR5, 0x3, UP0 ;  /* 0x0000000d040a7291 */ /* 0x000fe400080f1c05 */
[----:B------:R-:W-:Y:S01]  /*17b40*/  IMAD.U32 R28, RZ, RZ, UR9 ;  /* 0x00000009ff1c7e24 */ /* 0x000fe2000f8e00ff */
[----:B------:R-:W-:-:S03]  /*17b50*/  IADD3 R22, P2, R18, UR22, RZ ;  /* 0x0000001612167c10 */ /* 0x000fc6000ff5e0ff */
[----:B------:R-:W-:Y:S02]  /*17b60*/  MOV R29, UR10 ;  /* 0x0000000a001d7c02 */ /* 0x000fe40008000f00 */
[----:B------:R-:W-:-:S03]  /*17b70*/  IADD3.X R23, R19, UR11, RZ, P2, !PT ;  /* 0x0000000b13177c10 */ /* 0x000fc600097fe4ff */
[----:B------:R-:W3:Y:S04]  /*17b80*/  LDG.E.64 R26, desc[UR6][R28.64] ;  /* 0x000000061c1a7981 */ /* 0x000ee8000c1e1b00 */
[----:B------:R-:W4:Y:S04]  /*17b90*/  LDG.E.CONSTANT R45, desc[UR6][R22.64] ;  /* 0x00000006162d7981 */ /* 0x000f28000c1e9900 */
[----:B------:R-:W5:Y:S01]  /*17ba0*/  LDG.E.64 R24, desc[UR6][R28.64+0x8] ;  /* 0x000008061c187981 */ /* 0x000f62000c1e1b00 */
[----:B------:R-:W-:-:S03]  /*17bb0*/  IADD3 R50, P2, R22, UR22, RZ ;  /* 0x0000001616327c10 */ /* 0x000fc6000ff5e0ff */
[----:B------:R-:W5:Y:S01]  /*17bc0*/  LDG.E.64 R16, desc[UR6][R28.64+0x10] ;  /* 0x000010061c107981 */ /* 0x000f62000c1e1b00 */
[----:B------:R-:W-:-:S03]  /*17bd0*/  IADD3.X R51, R23, UR11, RZ, P2, !PT ;  /* 0x0000000b17337c10 */ /* 0x000fc600097fe4ff */
[----:B------:R-:W5:Y:S04]  /*17be0*/  LDG.E.64 R18, desc[UR6][R28.64+0x18] ;  /* 0x000018061c127981 */ /* 0x000f68000c1e1b00 */
[----:B------:R-:W5:Y:S01]  /*17bf0*/  LDG.E.CONSTANT R39, desc[UR6][R50.64] ;  /* 0x0000000632277981 */ /* 0x000f62000c1e9900 */
[----:B------:R-:W-:-:S03]  /*17c00*/  IADD3 R46, P2, R50, UR22, RZ ;  /* 0x00000016322e7c10 */ /* 0x000fc6000ff5e0ff */
[----:B------:R-:W5:Y:S01]  /*17c10*/  LDG.E.64 R22, desc[UR6][R28.64+0x20] ;  /* 0x000020061c167981 */ /* 0x000f62000c1e1b00 */
[----:B------:R-:W-:-:S05]  /*17c20*/  IADD3.X R47, R51, UR11, RZ, P2, !PT ;  /* 0x0000000b332f7c10 */ /* 0x000fca00097fe4ff */
[----:B------:R4:W5:Y:S01]  /*17c30*/  LDG.E.CONSTANT R43, desc[UR6][R46.64] ;  /* 0x000000062e2b7981 */ /* 0x000962000c1e9900 */
        /* <DEDUP_REMOVED lines=8> */
[----:B----4-:R-:W-:Y:S01]  /*17cc0*/  SHF.R.S32.HI R47, RZ, 0x1f, R45 ;  /* 0x0000001fff2f7819 */ /* 0x010fe2000001142d */
[----:B-----5:R-:W-:Y:S01]  /*17cd0*/  IMAD R20, R25, R45, RZ ;  /* 0x0000002d19147224 */ /* 0x020fe200078e02ff */
[----:B------:R-:W-:Y:S01]  /*17ce0*/  IADD3.X R31, R21, UR11, RZ, P2, !PT ;  /* 0x0000000b151f7c10 */ /* 0x000fe200097fe4ff */
[----:B------:R-:W-:Y:S01]  /*17cf0*/  IMAD.IADD R5, R5, 0x1, R27 ;  /* 0x0000000105057824 */ /* 0x000fe200078e021b */
[----:B------:R-:W-:Y:S01]  /*17d00*/  IADD3 R48, P2, R30, UR22, RZ ;  /* 0x000000161e307c10 */ /* 0x000fe2000ff5e0ff */
[----:B------:R-:W-:Y:S02]  /*17d10*/  IMAD R21, R24, R47, R20 ;  /* 0x0000002f18157224 */ /* 0x000fe400078e0214 */
[----:B------:R0:W2:Y:S01]  /*17d20*/  LDG.E.CONSTANT R27, desc[UR6][R30.64] ;  /* 0x000000061e1b7981 */ /* 0x0000a2000c1e9900 */
[----:B------:R-:W-:Y:S01]  /*17d30*/  IMAD.WIDE.U32 R46, R45, R24, R4 ;  /* 0x000000182d2e7225 */ /* 0x000fe200078e0004 */
[----:B------:R-:W-:-:S02]  /*17d40*/  IADD3.X R49, R31, UR11, RZ, P2, !PT ;  /* 0x0000000b1f317c10 */ /* 0x000fc400097fe4ff */
[----:B------:R-:W3:Y:S01]  /*17d50*/  LDG.E.64 R4, desc[UR6][R28.64+0x28] ;  /* 0x000028061c047981 */ /* 0x000ee2000c1e1b00 */
[----:B------:R-:W-:Y:S01]  /*17d60*/  IMAD.IADD R47, R47, 0x1, R21 ;  /* 0x000000012f2f7824 */ /* 0x000fe200078e0215 */
[----:B------:R-:W-:Y:S02]  /*17d70*/  SHF.R.S32.HI R21, RZ, 0x1f, R39 ;  /* 0x0000001fff157819 */ /* 0x000fe40000011427 */
[----:B------:R1:W4:Y:S01]  /*17d80*/  LDG.E.CONSTANT R45, desc[UR6][R48.64] ;  /* 0x00000006302d7981 */ /* 0x000322000c1e9900 */
[----:B------:R-:W-:-:S03]  /*17d90*/  IMAD R17, R17, R39, RZ ;  /* 0x0000002711117224 */ /* 0x000fc600078e02ff */
[----:B------:R-:W5:Y:S01]  /*17da0*/  LDG.E.64 R24, desc[UR6][R28.64+0x30] ;  /* 0x000030061c187981 */ /* 0x000f62000c1e1b00 */
[----:B------:R-:W-:Y:S01]  /*17db0*/  IADD3 R20, P2, R48, UR22, RZ ;  /* 0x0000001630147c10 */ /* 0x000fe2000ff5e0ff */
[----:B0-----:R-:W-:Y:S02]  /*17dc0*/  IMAD R31, R16, R21, R17 ;  /* 0x00000015101f7224 */ /* 0x001fe400078e0211 */
[----:B------:R-:W-:Y:S01]  /*17dd0*/  IMAD.WIDE.U32 R16, R39, R16, R46 ;  /* 0x0000001027107225 */ /* 0x000fe200078e002e */
[----:B------:R-:W-:-:S04]  /*17de0*/  IADD3.X R21, R49, UR11, RZ, P2, !PT ;  /* 0x0000000b31157c10 */ /* 0x000fc800097fe4ff */
[----:B------:R-:W-:Y:S01]  /*17df0*/  IADD3 R17, R17, R31, RZ ;  /* 0x0000001f11117210 */ /* 0x000fe20007ffe0ff */
[----:B------:R0:W5:Y:S04]  /*17e00*/  LDG.E.CONSTANT R47, desc[UR6][R20.64] ;  /* 0x00000006142f7981 */ /* 0x000168000c1e9900 */
[----:B------:R-:W5:Y:S01]  /*17e10*/  LDG.E.64 R30, desc[UR6][R28.64+0x38] ;  /* 0x000038061c1e7981 */ /* 0x000f62000c1e1b00 */
[----:B------:R-:W-:Y:S01]  /*17e20*/  IADD3 R38, P2, R20, UR22, RZ ;  /* 0x0000001614267c10 */ /* 0x000fe2000ff5e0ff */
[----:B------:R-:W-:Y:S01]  /*17e30*/  IMAD R19, R19, R43, RZ ;  /* 0x0000002b13137224 */ /* 0x000fe200078e02ff */
[----:B-1----:R-:W-:Y:S02]  /*17e40*/  SHF.R.S32.HI R49, RZ, 0x1f, R43 ;  /* 0x0000001fff317819 */ /* 0x002fe4000001142b */
[----:B------:R-:W-:Y:S01]  /*17e50*/  IADD3.X R39, R21, UR11, RZ, P2, !PT ;  /* 0x0000000b15277c10 */ /* 0x000fe200097fe4ff */
[----:B------:R-:W-:-:S04]  /*17e60*/  IMAD.WIDE.U32 R16, R43, R18, R16 ;  /* 0x000000122b107225 */ /* 0x000fc800078e0010 */
[----:B------:R-:W-:Y:S01]  /*17e70*/  IMAD R49, R18, R49, R19 ;  /* 0x0000003112317224 */ /* 0x000fe200078e0213 */
[----:B------:R-:W5:Y:S01]  /*17e80*/  LDG.E.CONSTANT R43, desc[UR6][R38.64] ;  /* 0x00000006262b7981 */ /* 0x000f62000c1e9900 */
[----:B0-----:R-:W-:-:S03]  /*17e90*/  IADD3 R20, P2, R38, UR22, RZ ;  /* 0x0000001626147c10 */ /* 0x001fc6000ff5e0ff */
[----:B------:R-:W5:Y:S01]  /*17ea0*/  LDG.E.64 R18, desc[UR6][R28.64+0x40] ;  /* 0x000040061c127981 */ /* 0x000f62000c1e1b00 */
[----:B------:R-:W-:Y:S01]  /*17eb0*/  IMAD.IADD R17, R17, 0x1, R49 ;  /* 0x0000000111117824 */ /* 0x000fe200078e0231 */
[----:B------:R-:W-:Y:S01]  /*17ec0*/  IADD3.X R21, R39, UR11, RZ, P2, !PT ;  /* 0x0000000b27157c10 */ /* 0x000fe200097fe4ff */
[----:B------:R-:W-:Y:S01]  /*17ed0*/  IMAD R23, R23, R41, RZ ;  /* 0x0000002917177224 */ /* 0x000fe200078e02ff */
[----:B------:R-:W-:-:S03]  /*17ee0*/  SHF.R.S32.HI R49, RZ, 0x1f, R41 ;  /* 0x0000001fff317819 */ /* 0x000fc60000011429 */
[----:B------:R0:W5:Y:S02]  /*17ef0*/  LDG.E.CONSTANT R51, desc[UR6][R20.64] ;  /* 0x0000000614337981 */ /* 0x000164000c1e9900 */
[----:B------:R-:W-:Y:S02]  /*17f00*/  IMAD R23, R22, R49, R23 ;  /* 0x0000003116177224 */ /* 0x000fe400078e0217 */
[----:B------:R-:W5:Y:S01]  /*17f10*/  LDG.E.64 R48, desc[UR6][R28.64+0x48] ;  /* 0x000048061c307981 */ /* 0x000f62000c1e1b00 */
[----:B------:R-:W-:-:S04]  /*17f20*/  IMAD.WIDE.U32 R16, R41, R22, R16 ;  /* 0x0000001629107225 */ /* 0x000fc800078e0010 */
[----:B------:R-:W-:Y:S01]  /*17f30*/  IMAD.IADD R17, R17, 0x1, R23 ;  /* 0x0000000111117824 */ /* 0x000fe200078e0217 */
[----:B0-----:R-:W-:-:S04]  /*17f40*/  IADD3 R20, P2, R20, UR22, RZ ;  /* 0x0000001614147c10 */ /* 0x001fc8000ff5e0ff */
[----:B------:R-:W-:Y:S02]  /*17f50*/  IADD3.X R21, R21, UR11, RZ, P2, !PT ;  /* 0x0000000b15157c10 */ /* 0x000fe400097fe4ff */
[----:B------:R-:W-:-:S03]  /*17f60*/  IADD3 R22, P2, R20, UR22, RZ ;  /* 0x0000001614167c10 */ /* 0x000fc6000ff5e0ff */
[----:B------:R0:W5:Y:S01]  /*17f70*/  LDG.E.CONSTANT R39, desc[UR6][R20.64] ;  /* 0x0000000614277981 */ /* 0x000162000c1e9900 */
[----:B--2---:R-:W-:Y:S01]  /*17f80*/  SHF.R.S32.HI R23, RZ, 0x1f, R27 ;  /* 0x0000001fff177819 */ /* 0x004fe2000001141b */
[----:B---3--:R-:W-:-:S04]  /*17f90*/  IMAD R5, R5, R27, RZ ;  /* 0x0000001b05057224 */ /* 0x008fc800078e02ff */
[----:B------:R-:W-:Y:S02]  /*17fa0*/  IMAD R23, R4, R23, R5 ;  /* 0x0000001704177224 */ /* 0x000fe400078e0205 */
[----:B------:R-:W-:Y:S01]  /*17fb0*/  IMAD.WIDE.U32 R4, R27, R4, R16 ;  /* 0x000000041b047225 */ /* 0x000fe200078e0010 */
[----:B----4-:R-:W-:-:S03]  /*17fc0*/  SHF.R.S32.HI R17, RZ, 0x1f, R45 ;  /* 0x0000001fff117819 */ /* 0x010fc6000001142d */
[----:B-----5:R-:W-:Y:S01]  /*17fd0*/  IMAD R16, R25, R45, RZ ;  /* 0x0000002d19107224 */ /* 0x020fe200078e02ff */
[----:B------:R-:W-:-:S03]  /*17fe0*/  IADD3 R5, R5, R23, RZ ;  /* 0x0000001705057210 */ /* 0x000fc60007ffe0ff */
[----:B------:R-:W-:Y:S02]  /*17ff0*/  IMAD R27, R24, R17, R16 ;  /* 0x00000011181b7224 */ /* 0x000fe400078e0210 */
[----:B------:R-:W2:Y:S01]  /*18000*/  LDG.E.64 R16, desc[UR6][R28.64+0x50] ;  /* 0x000050061c107981 */ /* 0x000ea2000c1e1b00 */
[----:B------:R-:W-:Y:S01]  /*18010*/  IMAD.WIDE.U32 R24, R45, R24, R4 ;  /* 0x000000182d187225 */ /* 0x000fe200078e0004 */
[----:B------:R-:W-:Y:S02]  /*18020*/  IADD3.X R23, R21, UR11, RZ, P2, !PT ;  /* 0x0000000b15177c10 */ /* 0x000fe400097fe4ff */
[----:B------:R-:W-:Y:S01]  /*18030*/  SHF.R.S32.HI R5, RZ, 0x1f, R47 ;  /* 0x0000001fff057819 */ /* 0x000fe2000001142f */
[----:B------:R-:W-:Y:S02]  /*18040*/  IMAD.IADD R25, R25, 0x1, R27 ;  /* 0x0000000119197824 */ /* 0x000fe400078e021b */
[----:B------:R-:W-:Y:S02]  /*18050*/  IMAD R4, R31, R47, RZ ;  /* 0x0000002f1f047224 */ /* 0x000fe400078e02ff */
[----:B------:R-:W3:Y:S01]  /*18060*/  LDG.E.CONSTANT R31, desc[UR6][R22.64] ;  /* 0x00000006161f7981 */ /* 0x000ee2000c1e9900 */
[----:B------:R-:W-:-:S03]  /*18070*/  IMAD.WIDE.U32 R26, R47, R30, R24 ;  /* 0x0000001e2f1a7225 */ /* 0x000fc600078e0018 */
[----:B------:R-:W4:Y:S01]  /*18080*/  LDG.E.64 R24, desc[UR6][R28.64+0x58] ;  /* 0x000058061c187981 */ /* 0x000f22000c1e1b00 */
[----:B------:R-:W-:Y:S01]  /*18090*/  IMAD R41, R30, R5, R4 ;  /* 0x000000051e297224 */ /* 0x000fe200078e0204 */
[----:B------:R-:W-:Y:S02]  /*180a0*/  IADD3 R4, P2, R22, UR22, RZ ;  /* 0x0000001616047c10 */ /* 0x000fe4000ff5e0ff */
[----:B------:R-:W5:Y:S02]  /*180b0*/  LDG.E.64 R46, desc[UR6][R28.64+0x78] ;  /* 0x000078061c2e7981 */ /* 0x000f64000c1e1b00 */
[----:B------:R-:W-:Y:S01]  /*180c0*/  IADD3.X R5, R23, UR11, RZ, P2, !PT ;  /* 0x0000000b17057c10 */ /* 0x000fe200097fe4ff */
[----:B0-----:R-:W-:Y:S01]  /*180d0*/  IMAD.IADD R21, R27, 0x1, R41 ;  /* 0x000000011b157824 */ /* 0x001fe200078e0229 */
[----:B------:R-:W-:Y:S01]  /*180e0*/  SHF.R.S32.HI R27, RZ, 0x1f, R43 ;  /* 0x0000001fff1b7819 */ /* 0x000fe2000001142b */
[----:B------:R-:W-:Y:S01]  /*180f0*/  IMAD R19, R19, R43, RZ ;  /* 0x0000002b13137224 */ /* 0x000fe200078e02ff */
[----:B------:R-:W-:Y:S01]  /*18100*/  MOV R20, R26 ;  /* 0x0000001a00147202 */ /* 0x000fe20000000f00 */
[----:B------:R0:W5:Y:S01]  /*18110*/  LDG.E.CONSTANT R41, desc[UR6][R4.64] ;  /* 0x0000000604297981 */ /* 0x000162000c1e9900 */
[----:B------:R-:W-:-:S03]  /*18120*/  IADD3 R26, P2, R4, UR22, RZ ;  /* 0x00000016041a7c10 */ /* 0x000fc6000ff5e0ff */
[----:B------:R-:W5:Y:S01]  /*18130*/  LDG.E.64 R22, desc[UR6][R28.64+0x60] ;  /* 0x000060061c167981 */ /* 0x000f62000c1e1b00 */
[----:B------:R-:W-:Y:S01]  /*18140*/  IMAD R45, R18, R27, R19 ;  /* 0x0000001b122d7224 */ /* 0x000fe200078e0213 */
[----:B------:R-:W-:Y:S01]  /*18150*/  IADD3.X R27, R5, UR11, RZ, P2, !PT ;  /* 0x0000000b051b7c10 */ /* 0x000fe200097fe4ff */
[----:B------:R-:W-:Y:S02]  /*18160*/  IMAD.WIDE.U32 R18, R43, R18, R20 ;  /* 0x000000122b127225 */ /* 0x000fe400078e0014 */
[----:B------:R-:W5:Y:S01]  /*18170*/  LDG.E.64 R20, desc[UR6][R28.64+0x68] ;  /* 0x000068061c147981 */ /* 0x000f62000c1e1b00 */
[----:B0-----:R-:W-:Y:S01]  /*18180*/  IADD3 R4, P2, R26, UR22, RZ ;  /* 0x000000161a047c10 */ /* 0x001fe2000ff5e0ff */
[----:B------:R-:W-:Y:S02]  /*18190*/  IMAD.IADD R19, R19, 0x1, R45 ;  /* 0x0000000113137824 */ /* 0x000fe400078e022d */
[----:B------:R-:W5:Y:S01]  /*181a0*/  LDG.E.CONSTANT R43, desc[UR6][R26.64] ;  /* 0x000000061a2b7981 */ /* 0x000f62000c1e9900 */
[----:B------:R-:W-:Y:S01]  /*181b0*/  SHF.R.S32.HI R45, RZ, 0x1f, R51 ;  /* 0x0000001fff2d7819 */ /* 0x000fe20000011433 */
[----:B------:R-:W-:Y:S01]  /*181c0*/  IMAD R30, R49, R51, RZ ;  /* 0x00000033311e7224 */ /* 0x000fe200078e02ff */
[----:B------:R-:W-:-:S03]  /*181d0*/  IADD3.X R5, R27, UR11, RZ, P2, !PT ;  /* 0x0000000b1b057c10 */ /* 0x000fc600097fe4ff */
[----:B------:R-:W-:Y:S02]  /*181e0*/  IMAD R45, R48, R45, R30 ;  /* 0x0000002d302d7224 */ /* 0x000fe400078e021e */
[----:B------:R-:W-:Y:S01]  /*181f0*/  IMAD.WIDE.U32 R48, R51, R48, R18 ;  /* 0x0000003033307225 */ /* 0x000fe200078e0012 */
[----:B------:R-:W-:Y:S01]  /*18200*/  IADD3 R18, P2, R4, UR22, RZ ;  /* 0x0000001604127c10 */ /* 0x000fe2000ff5e0ff */
[----:B------:R-:W5:Y:S04]  /*18210*/  LDG.E.CONSTANT R51, desc[UR6][R4.64] ;  /* 0x0000000604337981 */ /* 0x000f68000c1e9900 */
[----:B------:R-:W5:Y:S01]  /*18220*/  LDG.E.64 R26, desc[UR6][R28.64+0x70] ;  /* 0x000070061c1a7981 */ /* 0x000f62000c1e1b00 */
[----:B------:R-:W-:-:S05]  /*18230*/  IADD3.X R19, R5, UR11, RZ, P2, !PT ;  /* 0x0000000b05137c10 */ /* 0x000fca00097fe4ff */
[----:B------:R0:W5:Y:S01]  /*18240*/  LDG.E.CONSTANT R53, desc[UR6][R18.64] ;  /* 0x0000000612357981 */ /* 0x000162000c1e9900 */
[----:B------:R-:W-:Y:S01]  /*18250*/  IMAD.IADD R49, R49, 0x1, R45 ;  /* 0x0000000131317824 */ /* 0x000fe200078e022d */
        /* <DEDUP_REMOVED lines=12> */
[----:B------:R-:W-:-:S05]  /*18320*/  IMAD.WIDE.U32 R16, R39, R16, R48 ;  /* 0x0000001027107225 */ /* 0x000fca00078e0030 */
[----:B------:R-:W-:Y:S01]  /*18330*/  IADD3 R5, R17, R45, RZ ;  /* 0x0000002d11057210 */ /* 0x000fe20007ffe0ff */
[----:B------:R-:W-:Y:S01]  /*18340*/  IMAD.MOV.U32 R4, RZ, RZ, R16 ;  /* 0x000000ffff047224 */ /* 0x000fe200078e0010 */
[----:B---3--:R-:W-:Y:S01]  /*18350*/  SHF.R.S32.HI R17, RZ, 0x1f, R31 ;  /* 0x0000001fff117819 */ /* 0x008fe2000001141f */
[----:B----4-:R-:W-:Y:S02]  /*18360*/  IMAD R25, R25, R31, RZ ;  /* 0x0000001f19197224 */ /* 0x010fe400078e02ff */
[----:B------:R-:W-:-:S04]  /*18370*/  IMAD.WIDE.U32 R4, R31, R24, R4 ;  /* 0x000000181f047225 */ /* 0x000fc800078e0004 */
[----:B------:R-:W-:-:S04]  /*18380*/  IMAD R17, R24, R17, R25 ;  /* 0x0000001118117224 */ /* 0x000fc800078e0219 */
[----:B------:R-:W-:Y:S01]  /*18390*/  IMAD.IADD R5, R5, 0x1, R17 ;  /* 0x0000000105057824 */ /* 0x000fe200078e0211 */
[----:B-----5:R-:W-:Y:S01]  /*183a0*/  SHF.R.S32.HI R17, RZ, 0x1f, R41 ;  /* 0x0000001fff117819 */ /* 0x020fe20000011429 */
        /* <DEDUP_REMOVED lines=20> */
.L_x_2720:
        /* <DEDUP_REMOVED lines=17> */
[----:B------:R-:W-:Y:S02]  /*18600*/  IADD3.X R29, R23, UR11, RZ, P0, !PT ;  /* 0x0000000b171d7c10 */ /* 0x000fe400087fe4ff */
[----:B------:R-:W-:-:S03]  /*18610*/  IADD3 R46, P0, R28, UR22, RZ ;  /* 0x000000161c2e7c10 */ /* 0x000fc6000ff1e0ff */
[----:B------:R-:W4:Y:S01]  /*18620*/  LDG.E.CONSTANT R39, desc[UR6][R28.64] ;  /* 0x000000061c277981 */ /* 0x000f22000c1e9900 */
[----:B------:R-:W-:Y:S02]  /*18630*/  IADD3.X R47, R29, UR11, RZ, P0, !PT ;  /* 0x0000000b1d2f7c10 */ /* 0x000fe400087fe4ff */
[----:B------:R-:W-:Y:S01]  /*18640*/  IADD3 R20, P0, R46, UR22, RZ ;  /* 0x000000162e147c10 */ /* 0x000fe2000ff1e0ff */
[----:B------:R-:W4:Y:S04]  /*18650*/  LDG.E.64 R22, desc[UR6][R26.64+0x18] ;  /* 0x000018061a167981 */ /* 0x000f28000c1e1b00 */
[----:B------:R-:W4:Y:S01]  /*18660*/  LDG.E.CONSTANT R43, desc[UR6][R46.64] ;  /* 0x000000062e2b7981 */ /* 0x000f22000c1e9900 */
[----:B------:R-:W-:Y:S02]  /*18670*/  IADD3.X R21, R47, UR11, RZ, P0, !PT ;  /* 0x0000000b2f157c10 */ /* 0x000fe400087fe4ff */
[----:B------:R-:W-:Y:S01]  /*18680*/  IADD3 R30, P0, R20, UR22, RZ ;  /* 0x00000016141e7c10 */ /* 0x000fe2000ff1e0ff */
[----:B------:R-:W4:Y:S04]  /*18690*/  LDG.E.64 R28, desc[UR6][R26.64+0x20] ;  /* 0x000020061a1c7981 */ /* 0x000f28000c1e1b00 */
[----:B------:R-:W4:Y:S01]  /*186a0*/  LDG.E.CONSTANT R41, desc[UR6][R20.64] ;  /* 0x0000000614297981 */ /* 0x000f22000c1e9900 */
[----:B--2---:R-:W-:Y:S01]  /*186b0*/  SHF.R.S32.HI R49, RZ, 0x1f, R31 ;  /* 0x0000001fff317819 */ /* 0x004fe2000001141f */
[----:B---3--:R-:W-:-:S02]  /*186c0*/  IMAD R25, R25, R31, RZ ;  /* 0x0000001f19197224 */ /* 0x008fc400078e02ff */
[----:B------:R-:W-:Y:S01]  /*186d0*/  IMAD.WIDE.U32 R4, R31, R24, R4 ;  /* 0x000000181f047225 */ /* 0x000fe200078e0004 */
[----:B------:R-:W-:Y:S02]  /*186e0*/  IADD3.X R31, R21, UR11, RZ, P0, !PT ;  /* 0x0000000b151f7c10 */ /* 0x000fe400087fe4ff */
[----:B------:R-:W2:Y:S01]  /*186f0*/  LDG.E.64 R20, desc[UR6][R26.64+0x28] ;  /* 0x000028061a147981 */ /* 0x000ea2000c1e1b00 */
[----:B------:R-:W-:Y:S01]  /*18700*/  IMAD R25, R24, R49, R25 ;  /* 0x0000003118197224 */ /* 0x000fe200078e0219 */
[----:B------:R-:W-:Y:S02]  /*18710*/  IADD3 R24, P0, R30, UR22, RZ ;  /* 0x000000161e187c10 */ /* 0x000fe4000ff1e0ff */
[----:B------:R-:W3:Y:S01]  /*18720*/  LDG.E.CONSTANT R47, desc[UR6][R30.64] ;  /* 0x000000061e2f7981 */ /* 0x000ee2000c1e9900 */
[----:B-----5:R-:W-:Y:S02]  /*18730*/  SHF.R.S32.HI R49, RZ, 0x1f, R45 ;  /* 0x0000001fff317819 */ /* 0x020fe4000001142d */
[----:B------:R-:W-:Y:S01]  /*18740*/  IADD3 R5, R5, R25, RZ ;  /* 0x0000001905057210 */ /* 0x000fe20007ffe0ff */
[----:B----4-:R-:W-:Y:S01]  /*18750*/  IMAD R17, R17, R45, RZ ;  /* 0x0000002d11117224 */ /* 0x010fe200078e02ff */
[----:B------:R-:W-:-:S03]  /*18760*/  IADD3.X R25, R31, UR11, RZ, P0, !PT ;  /* 0x0000000b1f197c10 */ /* 0x000fc600087fe4ff */
[----:B------:R-:W-:Y:S02]  /*18770*/  IMAD R49, R16, R49, R17 ;  /* 0x0000003110317224 */ /* 0x000fe400078e0211 */
[----:B------:R-:W-:Y:S01]  /*18780*/  IMAD.WIDE.U32 R4, R45, R16, R4 ;  /* 0x000000102d047225 */ /* 0x000fe200078e0004 */
[----:B------:R-:W4:Y:S01]  /*18790*/  LDG.E.CONSTANT R51, desc[UR6][R24.64] ;  /* 0x0000000618337981 */ /* 0x000f22000c1e9900 */
[----:B------:R-:W-:-:S03]  /*187a0*/  IADD3 R16, P0, R24, UR22, RZ ;  /* 0x0000001618107c10 */ /* 0x000fc6000ff1e0ff */
[----:B------:R-:W5:Y:S01]  /*187b0*/  LDG.E.64 R30, desc[UR6][R26.64+0x30] ;  /* 0x000030061a1e7981 */ /* 0x000f62000c1e1b00 */
[----:B------:R-:W-:-:S03]  /*187c0*/  IADD3.X R17, R25, UR11, RZ, P0, !PT ;  /* 0x0000000b19117c10 */ /* 0x000fc600087fe4ff */
[----:B------:R-:W5:Y:S04]  /*187d0*/  LDG.E.64 R44, desc[UR6][R26.64+0x38] ;  /* 0x000038061a2c7981 */ /* 0x000f68000c1e1b00 */
[----:B------:R-:W5:Y:S01]  /*187e0*/  LDG.E.CONSTANT R53, desc[UR6][R16.64] ;  /* 0x0000000610357981 */ /* 0x000f62000c1e9900 */
[----:B------:R-:W-:Y:S01]  /*187f0*/  IMAD.IADD R5, R5, 0x1, R49 ;  /* 0x0000000105057824 */ /* 0x000fe200078e0231 */
[----:B------:R-:W-:Y:S01]  /*18800*/  SHF.R.S32.HI R49, RZ, 0x1f, R39 ;  /* 0x0000001fff317819 */ /* 0x000fe20000011427 */
[----:B------:R-:W-:Y:S02]  /*18810*/  IMAD R19, R19, R39, RZ ;  /* 0x0000002713137224 */ /* 0x000fe400078e02ff */
[----:B------:R-:W-:-:S04]  /*18820*/  IMAD.WIDE.U32 R4, R39, R18, R4 ;  /* 0x0000001227047225 */ /* 0x000fc800078e0004 */
[----:B------:R-:W-:Y:S02]  /*18830*/  IMAD R19, R18, R49, R19 ;  /* 0x0000003112137224 */ /* 0x000fe400078e0213 */
[----:B------:R-:W-:Y:S02]  /*18840*/  IMAD R18, R23, R43, RZ ;  /* 0x0000002b17127224 */ /* 0x000fe400078e02ff */
[----:B------:R-:W-:Y:S01]  /*18850*/  IMAD.IADD R5, R5, 0x1, R19 ;  /* 0x0000000105057824 */ /* 0x000fe200078e0213 */
[----:B------:R-:W-:Y:S01]  /*18860*/  SHF.R.S32.HI R19, RZ, 0x1f, R43 ;  /* 0x0000001fff137819 */ /* 0x000fe2000001142b */
        /* <DEDUP_REMOVED lines=8> */
[----:B------:R-:W-:Y:S01]  /*188f0*/  UIADD3 UR18, UP1, UR18, -0x8, URZ ;  /* 0xfffffff812127890 */ /* 0x000fe2000ff3e03f */
[----:B------:R-:W-:Y:S01]  /*18900*/  PLOP3.LUT P0, PT, PT, PT, PT, 0x8, 0x0 ;  /* 0x000000000000781c */ /* 0x000fe20003f0e170 */
[----:B------:R-:W-:Y:S02]  /*18910*/  UIADD3 UR4, UP0, UR4, 0x8, URZ ;  /* 0x0000000804047890 */ /* 0x000fe4000ff1e03f */
[----:B------:R-:W-:Y:S02]  /*18920*/  UIADD3.X UR19, UR19, -0x1, URZ, UP1, !UPT ;  /* 0xffffffff13137890 */ /* 0x000fe40008ffe43f */
[----:B------:R-:W-:Y:S01]  /*18930*/  UIADD3.X UR5, URZ, UR5, URZ, UP0, !UPT ;  /* 0x000000053f057290 */ /* 0x000fe200087fe43f */
[----:B---3--:R-:W-:Y:S01]  /*18940*/  SHF.R.S32.HI R19, RZ, 0x1f, R47 ;  /* 0x0000001fff137819 */ /* 0x008fe2000001142f */
[----:B--2---:R-:W-:Y:S02]  /*18950*/  IMAD R18, R21, R47, RZ ;  /* 0x0000002f15127224 */ /* 0x004fe400078e02ff */
[----:B------:R-:W-:-:S04]  /*18960*/  IMAD.WIDE.U32 R4, R47, R20, R4 ;  /* 0x000000142f047225 */ /* 0x000fc800078e0004 */
[----:B------:R-:W-:-:S04]  /*18970*/  IMAD R19, R20, R19, R18 ;  /* 0x0000001314137224 */ /* 0x000fc800078e0212 */
[----:B------:R-:W-:Y:S01]  /*18980*/  IMAD.IADD R5, R5, 0x1, R19 ;  /* 0x0000000105057824 */ /* 0x000fe200078e0213 */
[----:B----4-:R-:W-:Y:S01]  /*18990*/  SHF.R.S32.HI R19, RZ, 0x1f, R51 ;  /* 0x0000001fff137819 */ /* 0x010fe20000011433 */
[----:B-----5:R-:W-:Y:S02]  /*189a0*/  IMAD R18, R31, R51, RZ ;  /* 0x000000331f127224 */ /* 0x020fe400078e02ff */
[----:B------:R-:W-:-:S04]  /*189b0*/  IMAD.WIDE.U32 R4, R51, R30, R4 ;  /* 0x0000001e33047225 */ /* 0x000fc800078e0004 */
[----:B------:R-:W-:Y:S01]  /*189c0*/  IMAD R21, R30, R19, R18 ;  /* 0x000000131e157224 */ /* 0x000fe200078e0212 */
[----:B------:R-:W-:Y:S01]  /*189d0*/  SHF.R.S32.HI R19, RZ, 0x1f, R53 ;  /* 0x0000001fff137819 */ /* 0x000fe20000011435 */
[----:B------:R-:W-:-:S03]  /*189e0*/  IMAD R18, R45, R53, RZ ;  /* 0x000000352d127224 */ /* 0x000fc600078e02ff */
[----:B------:R-:W-:Y:S01]  /*189f0*/  IADD3 R5, R5, R21, RZ ;  /* 0x0000001505057210 */ /* 0x000fe20007ffe0ff */
[----:B------:R-:W-:Y:S01]  /*18a00*/  IMAD R19, R44, R19, R18 ;  /* 0x000000132c137224 */ /* 0x000fe200078e0212 */
[----:B------:R-:W-:Y:S01]  /*18a10*/  IADD3 R18, P2, R16, UR22, RZ ;  /* 0x0000001610127c10 */ /* 0x000fe2000ff5e0ff */
[----:B------:R-:W-:-:S04]  /*18a20*/  IMAD.WIDE.U32 R4, R53, R44, R4 ;  /* 0x0000002c35047225 */ /* 0x000fc800078e0004 */
[----:B------:R-:W-:Y:S01]  /*18a30*/  IMAD.IADD R5, R5, 0x1, R19 ;  /* 0x0000000105057824 */ /* 0x000fe200078e0213 */
[----:B------:R-:W-:-:S07]  /*18a40*/  IADD3.X R19, R17, UR11, RZ, P2, !PT ;  /* 0x0000000b11137c10 */ /* 0x000fce00097fe4ff */
.L_x_2722:
[----:B------:R-:W-:-:S04]  /*18a50*/  ISETP.NE.U32.AND P2, PT, RZ, UR18, PT ;  /* 0x00000012ff007c0c */ /* 0x000fc8000bf45070 */
[----:B------:R-:W-:-:S13]  /*18a60*/  ISETP.NE.OR.EX P0, PT, RZ, UR19, P0, P2 ;  /* 0x00000013ff007c0c */ /* 0x000fda0008705720 */
[----:B------:R-:W-:Y:S05]  /*18a70*/  @!P0 BRA `(.L_x_2718) ;  /* 0x0000000000bc8947 */ /* 0x000fea0003800000 */
.L_x_2719:
        /* <DEDUP_REMOVED lines=18> */
[----:B------:R-:W-:-:S04]  /*18ba0*/  UIADD3 UR18, UP0, UR18, -0x4, URZ ;  /* 0xfffffffc12127890 */ /* 0x000fc8000ff1e03f */
[----:B------:R-:W-:Y:S02]  /*18bb0*/  UIADD3.X UR19, UR19, -0x1, URZ, UP0, !UPT ;  /* 0xffffffff13137890 */ /* 0x000fe400087fe43f */
[----:B------:R-:W-:-:S04]  /*18bc0*/  ISETP.NE.U32.AND P0, PT, RZ, UR18, PT ;  /* 0x00000012ff007c0c */ /* 0x000fc8000bf05070 */
[----:B------:R-:W-:Y:S01]  /*18bd0*/  ISETP.NE.AND.EX P0, PT, RZ, UR19, PT, P0 ;  /* 0x00000013ff007c0c */ /* 0x000fe2000bf05300 */
        /* <DEDUP_REMOVED lines=16> */
[----:B------:R-:W-:Y:S02]  /*18ce0*/  SHF.R.S32.HI R16, RZ, 0x1f, R43 ;  /* 0x0000001fff107819 */ /* 0x000fe4000001142b */
[----:B------:R-:W-:Y:S02]  /*18cf0*/  IADD3 R18, P2, R22, UR22, RZ ;  /* 0x0000001616127c10 */ /* 0x000fe4000ff5e0ff */
[----:B------:R-:W-:Y:S01]  /*18d00*/  IADD3 R5, R5, R17, RZ ;  /* 0x0000001105057210 */ /* 0x000fe20007ffe0ff */
[----:B------:R-:W-:Y:S01]  /*18d10*/  IMAD R17, R29, R43, RZ ;  /* 0x0000002b1d117224 */ /* 0x000fe200078e02ff */
[----:B------:R-:W-:-:S03]  /*18d20*/  IADD3.X R19, R23, UR11, RZ, P2, !PT ;  /* 0x0000000b17137c10 */ /* 0x000fc600097fe4ff */
[C---:B------:R-:W-:Y:S02]  /*18d30*/  IMAD R17, R28.reuse, R16, R17 ;  /* 0x000000101c117224 */ /* 0x040fe400078e0211 */
[----:B------:R-:W-:-:S04]  /*18d40*/  IMAD.WIDE.U32 R4, R28, R43, R4 ;  /* 0x0000002b1c047225 */ /* 0x000fc800078e0004 */
[----:B------:R-:W-:Y:S01]  /*18d50*/  IMAD.IADD R5, R5, 0x1, R17 ;  /* 0x0000000105057824 */ /* 0x000fe200078e0211 */
[----:B------:R-:W-:Y:S06]  /*18d60*/  @P0 BRA `(.L_x_2719) ;  /* 0xfffffffc00440947 */ /* 0x000fec000383ffff */
.L_x_2718:
        /* <DEDUP_REMOVED lines=35> */
[----:B------:R-:W-:Y:S02]  /*18fa0*/  MOV R13, UR5 ;  /* 0x00000005000d7c02 */ /* 0x000fe40008000f00 */
[----:B------:R-:W-:Y:S02]  /*18fb0*/  PLOP3.LUT P2, PT, PT, PT, UP0, 0x80, 0x0 ;  /* 0x000000000000781c */ /* 0x000fe40003f4f008 */
[----:B------:R-:W-:Y:S02]  /*18fc0*/  IADD3.X R13, R15, UR12, R13, P0, !PT ;  /* 0x0000000c0f0d7c10 */ /* 0x000fe400087fe40d */
[----:B------:R-:W-:-:S04]  /*18fd0*/  LEA R18, P0, R14, UR18, 0x2 ;  /* 0x000000120e127c11 */ /* 0x000fc8000f8010ff */
[----:B------:R-:W-:Y:S01]  /*18fe0*/  LEA.HI.X R19, R14, UR19, R13, 0x2, P0 ;  /* 0x000000130e137c11 */ /* 0x000fe200080f140d */
[----:B------:R-:W-:Y:S01]  /*18ff0*/  IMAD.U32 R14, RZ, RZ, UR17 ;  /* 0x00000011ff0e7e24 */ /* 0x000fe2000f8e00ff */
        /* <DEDUP_REMOVED lines=18> */
.L_x_2717:
[----:B------:R-:W-:Y:S05]  /*19120*/  BSYNC B0 ;  /* 0x0000000000007941 */ /* 0x000fea0003800000 */
.L_x_2667:
[----:B-----5:R-:W0:Y:S01]  /*19130*/  S2R R12, SR_TID.X ;  /* 0x00000000000c7919 */ /* 0x020e220000002100 */
[----:B------:R-:W1:Y:S01]  /*19140*/  @!P1 LDC.64 R14, c[0x0][0x248] ;  /* 0x00009200ff0e9b82 */ /* 0x000e620000000a00 */
[----:B------:R-:W-:Y:S01]  /*19150*/  ULDC UR4, c[0x0][0x210] ;  /* 0x0000840000047ab9 */ /* 0x000fe20000000800 */
[----:B------:R-:W-:Y:S01]  /*19160*/  IMAD.MOV.U32 R36, RZ, RZ, R34 ;  /* 0x000000ffff247224 */ /* 0x000fe200078e0022 */
[----:B------:R-:W-:Y:S01]  /*19170*/  UIADD3 UR4, -UR8, UR4, URZ ;  /* 0x0000000408047290 */ /* 0x000fe2000fffe13f */
[----:B------:R-:W-:Y:S04]  /*19180*/  BSSY B0, `(.L_x_2723) ;  /* 0x0000037000007945 */ /* 0x000fe80003800000 */
[----:B------:R-:W-:Y:S01]  /*19190*/  BSSY B1, `(.L_x_2724) ;  /* 0x000002f000017945 */ /* 0x000fe20003800000 */
[----:B------:R-:W-:Y:S01]  /*191a0*/  IMAD.MOV.U32 R17, RZ, RZ, R9 ;  /* 0x000000ffff117224 */ /* 0x000fe200078e0009 */
[----:B------:R-:W-:Y:S01]  /*191b0*/  MOV R16, R6 ;  /* 0x0000000600107202 */ /* 0x000fe20000000f00 */
[----:B------:R-:W-:Y:S01]  /*191c0*/  IMAD.MOV.U32 R9, RZ, RZ, R11 ;  /* 0x000000ffff097224 */ /* 0x000fe200078e000b */
[----:B------:R-:W-:Y:S01]  /*191d0*/  MOV R11, R35 ;  /* 0x00000023000b7202 */ /* 0x000fe20000000f00 */
[C---:B0-----:R-:W-:Y:S01]  /*191e0*/  @!P1 VIADD R13, R12.reuse, UR8 ;  /* 0x000000080c0d9c36 */ /* 0x041fe20008000000 */
[----:B------:R-:W-:-:S03]  /*191f0*/  @!P1 IADD3 R12, R12, 0x80, RZ ;  /* 0x000000800c0c9810 */ /* 0x000fc60007ffe0ff */
[----:B-1----:R-:W-:Y:S01]  /*19200*/  @!P1 IMAD.WIDE.U32 R14, R13, 0x8, R14 ;  /* 0x000000080d0e9825 */ /* 0x002fe200078e000e */
[----:B------:R-:W-:-:S04]  /*19210*/  ISETP.GE.AND P0, PT, R12, UR4, PT ;  /* 0x000000040c007c0c */ /* 0x000fc8000bf06270 */
[----:B------:R0:W-:Y:S02]  /*19220*/  @!P1 STG.E.64 desc[UR6][R14.64], R36 ;  /* 0x000000240e009986 */ /* 0x0001e4000c101b06 */
[----:B0-----:R-:W-:Y:S02]  /*19230*/  IMAD.MOV.U32 R14, RZ, RZ, R0 ;  /* 0x000000ffff0e7224 */ /* 0x001fe400078e0000 */
[----:B------:R-:W-:-:S05]  /*19240*/  IMAD.MOV.U32 R15, RZ, RZ, R7 ;  /* 0x000000ffff0f7224 */ /* 0x000fca00078e0007 */
[----:B------:R-:W-:Y:S05]  /*19250*/  @P0 BRA `(.L_x_2725) ;  /* 0x0000000000300947 */ /* 0x000fea0003800000 */
[----:B------:R-:W0:Y:S01]  /*19260*/  LDC.64 R6, c[0x0][0x248] ;  /* 0x00009200ff067b82 */ /* 0x000e220000000a00 */
[C---:B------:R-:W-:Y:S02]  /*19270*/  VIADD R13, R12.reuse, UR8 ;  /* 0x000000080c0d7c36 */ /* 0x040fe40008000000 */
[----:B------:R-:W-:-:S05]  /*19280*/  VIADD R12, R12, 0x80 ;  /* 0x000000800c0c7836 */ /* 0x000fca0000000000 */
[----:B------:R-:W-:Y:S01]  /*19290*/  ISETP.GE.AND P0, PT, R12, UR4, PT ;  /* 0x000000040c007c0c */ /* 0x000fe2000bf06270 */
[----:B0-----:R-:W-:-:S05]  /*192a0*/  IMAD.WIDE.U32 R6, R13, 0x8, R6 ;  /* 0x000000080d067825 */ /* 0x001fca00078e0006 */
[----:B------:R0:W-:Y:S07]  /*192b0*/  STG.E.64 desc[UR6][R6.64], R10 ;  /* 0x0000000a06007986 */ /* 0x0001ee000c101b06 */
[----:B------:R-:W-:Y:S05]  /*192c0*/  @P0 BRA `(.L_x_2726) ;  /* 0x0000000000300947 */ /* 0x000fea0003800000 */
[----:B0-----:R-:W0:Y:S01]  /*192d0*/  LDC.64 R6, c[0x0][0x248] ;  /* 0x00009200ff067b82 */ /* 0x001e220000000a00 */
[C---:B------:R-:W-:Y:S01]  /*192e0*/  IADD3 R11, R12.reuse, UR8, RZ ;  /* 0x000000080c0b7c10 */ /* 0x040fe2000fffe0ff */
[----:B------:R-:W-:-:S04]  /*192f0*/  VIADD R12, R12, 0x80 ;  /* 0x000000800c0c7836 */ /* 0x000fc80000000000 */
[----:B0-----:R-:W-:-:S05]  /*19300*/  IMAD.WIDE.U32 R6, R11, 0x8, R6 ;  /* 0x000000080b067825 */ /* 0x001fca00078e0006 */
[----:B------:R0:W-:Y:S02]  /*19310*/  STG.E.64 desc[UR6][R6.64], R8 ;  /* 0x0000000806007986 */ /* 0x0001e4000c101b06 */
.L_x_2725:
[----:B------:R-:W-:-:S13]  /*19320*/  ISETP.GE.AND P0, PT, R12, UR4, PT ;  /* 0x000000040c007c0c */ /* 0x000fda000bf06270 */
[----:B------:R-:W-:Y:S05]  /*19330*/  @P0 BRA `(.L_x_2727) ;  /* 0x0000000000300947 */ /* 0x000fea0003800000 */
[----:B0-----:R-:W0:Y:S01]  /*19340*/  LDC.64 R6, c[0x0][0x248] ;  /* 0x00009200ff067b82 */ /* 0x001e220000000a00 */
[C---:B------:R-:W-:Y:S01]  /*19350*/  VIADD R9, R12.reuse, UR8 ;  /* 0x000000080c097c36 */ /* 0x040fe20008000000 */
[----:B------:R-:W-:-:S03]  /*19360*/  IADD3 R12, R12, 0x80, RZ ;  /* 0x000000800c0c7810 */ /* 0x000fc60007ffe0ff */
[----:B0-----:R-:W-:-:S05]  /*19370*/  IMAD.WIDE.U32 R6, R9, 0x8, R6 ;  /* 0x0000000809067825 */ /* 0x001fca00078e0006 */
[----:B------:R1:W-:Y:S02]  /*19380*/  STG.E.64 desc[UR6][R6.64], R16 ;  /* 0x0000001006007986 */ /* 0x0003e4000c101b06 */
.L_x_2726:
[----:B------:R-:W-:-:S13]  /*19390*/  ISETP.GE.AND P0, PT, R12, UR4, PT ;  /* 0x000000040c007c0c */ /* 0x000fda000bf06270 */
[----:B------:R-:W-:Y:S05]  /*193a0*/  @P0 BRA `(.L_x_2728) ;  /* 0x0000000000340947 */ /* 0x000fea0003800000 */
[----:B01----:R-:W0:Y:S01]  /*193b0*/  LDC.64 R6, c[0x0][0x248] ;  /* 0x00009200ff067b82 */ /* 0x003e220000000a00 */
[C---:B------:R-:W-:Y:S02]  /*193c0*/  VIADD R9, R12.reuse, UR8 ;  /* 0x000000080c097c36 */ /* 0x040fe40008000000 */
[----:B------:R-:W-:Y:S02]  /*193d0*/  VIADD R12, R12, 0x80 ;  /* 0x000000800c0c7836 */ /* 0x000fe40000000000 */
[----:B0-----:R-:W-:-:S05]  /*193e0*/  IMAD.WIDE.U32 R6, R9, 0x8, R6 ;  /* 0x0000000809067825 */ /* 0x001fca00078e0006 */
[----:B------:R1:W-:Y:S02]  /*193f0*/  STG.E.64 desc[UR6][R6.64], R14 ;  /* 0x0000000e06007986 */ /* 0x0003e4000c101b06 */
.L_x_2727:
[----:B------:R-:W-:-:S13]  /*19400*/  ISETP.GE.AND P0, PT, R12, UR4, PT ;  /* 0x000000040c007c0c */ /* 0x000fda000bf06270 */
[----:B------:R-:W-:Y:S05]  /*19410*/  @P0 BREAK B1 ;  /* 0x0000000000010942 */ /* 0x000fea0003800000 */
[----:B------:R-:W-:Y:S05]  /*19420*/  @P0 BRA `(.L_x_2729) ;  /* 0x0000000000300947 */ /* 0x000fea0003800000 */
[----:B01----:R-:W0:Y:S01]  /*19430*/  LDC.64 R6, c[0x0][0x248] ;  /* 0x00009200ff067b82 */ /* 0x003e220000000a00 */
[C---:B------:R-:W-:Y:S01]  /*19440*/  IADD3 R9, R12.reuse, UR8, RZ ;  /* 0x000000080c097c10 */ /* 0x040fe2000fffe0ff */
[----:B------:R-:W-:-:S04]  /*19450*/  VIADD R12, R12, 0x80 ;  /* 0x000000800c0c7836 */ /* 0x000fc80000000000 */
[----:B0-----:R-:W-:-:S05]  /*19460*/  IMAD.WIDE.U32 R6, R9, 0x8, R6 ;  /* 0x0000000809067825 */ /* 0x001fca00078e0006 */
[----:B------:R2:W-:Y:S02]  /*19470*/  STG.E.64 desc[UR6][R6.64], R32 ;  /* 0x0000002006007986 */ /* 0x0005e4000c101b06 */
.L_x_2728:
[----:B------:R-:W-:Y:S05]  /*19480*/  BSYNC B1 ;  /* 0x0000000000017941 */ /* 0x000fea0003800000 */
.L_x_2724:
[----:B------:R-:W-:-:S13]  /*19490*/  ISETP.GE.AND P0, PT, R12, UR4, PT ;  /* 0x000000040c007c0c */ /* 0x000fda000bf06270 */
[----:B012---:R-:W0:Y:S01]  /*194a0*/  @!P0 LDC.64 R6, c[0x0][0x248] ;  /* 0x00009200ff068b82 */ /* 0x007e220000000a00 */
[C---:B------:R-:W-:Y:S01]  /*194b0*/  @!P0 VIADD R9, R12.reuse, UR8 ;  /* 0x000000080c098c36 */ /* 0x040fe20008000000 */
[----:B------:R-:W-:-:S03]  /*194c0*/  @!P0 IADD3 R12, R12, 0x80, RZ ;  /* 0x000000800c0c8810 */ /* 0x000fc60007ffe0ff */
[----:B0-----:R-:W-:-:S05]  /*194d0*/  @!P0 IMAD.WIDE.U32 R6, R9, 0x8, R6 ;  /* 0x0000000809068825 */ /* 0x001fca00078e0006 */
[----:B------:R2:W-:Y:S02]  /*194e0*/  @!P0 STG.E.64 desc[UR6][R6.64], R2 ;  /* 0x0000000206008986 */ /* 0x0005e4000c101b06 */
.L_x_2729:
[----:B------:R-:W-:Y:S05]  /*194f0*/  BSYNC B0 ;  /* 0x0000000000007941 */ /* 0x000fea0003800000 */
.L_x_2723:
[----:B------:R-:W-:Y:S05]  /*19500*/  WARPSYNC.ALL ;  /* 0x0000000000007948 */ /* 0x000fea0003800000 */
[----:B------:R-:W-:-:S13]  /*19510*/  ISETP.GE.AND P0, PT, R12, UR4, PT ;  /* 0x000000040c007c0c */ /* 0x000fda000bf06270 */
[----:B------:R-:W-:Y:S05]  /*19520*/  @P0 EXIT ;  /* 0x000000000000094d */ /* 0x000fea0003800000 */
[----:B--2---:R-:W2:Y:S01]  /*19530*/  LDC.64 R2, c[0x0][0x248] ;  /* 0x00009200ff027b82 */ /* 0x004ea20000000a00 */
[----:B01----:R-:W-:-:S04]  /*19540*/  VIADD R7, R12, UR8 ;  /* 0x000000080c077c36 */ /* 0x003fc80008000000 */
[----:B--2---:R-:W-:-:S05]  /*19550*/  IMAD.WIDE.U32 R2, R7, 0x8, R2 ;  /* 0x0000000807027825 */ /* 0x004fca00078e0002 */
[----:B------:R-:W-:Y:S01]  /*19560*/  STG.E.64 desc[UR6][R2.64], R4 ;  /* 0x0000000402007986 */ /* 0x000fe2000c101b06 */
[----:B------:R-:W-:Y:S05]  /*19570*/  EXIT ;  /* 0x000000000000794d */ /* 0x000fea0003800000 */
.L_x_2730:
        /* <DEDUP_REMOVED lines=16> */
.L_x_3960:


//--------------------- .text._ZN2at6native29vectorized_elementwise_kernelILi4EZZNS0_61_GLOBAL__N__ae8afa13_23_FlattenIndicesKernel_cu_75b981de_308221_flatten_indices_implINS2_18CUDAKernelLauncherEiLl0EEENS_6TensorERKS5_N3c108ArrayRefIlEEENKUlvE0_clEvEUllE_St5arrayIPcLm2EEEEviT0_T1_ --------------------------
	.section	.text._ZN2at6native29vectorized_elementwise_kernelILi4EZZNS0_61_GLOBAL__N__ae8afa13_23_FlattenIndicesKernel_cu_75b981de_308221_flatten_indices_implINS2_18CUDAKernelLauncherEiLl0EEENS_6TensorERKS5_N3c108ArrayRefIlEEENKUlvE0_clEvEUllE_St5arrayIPcLm2EEEEviT0_T1_,"ax",@progbits
	.align	128
        .global         _ZN2at6native29vectorized_elementwise_kernelILi4EZZNS0_61_GLOBAL__N__ae8afa13_23_FlattenIndicesKernel_cu_75b981de_308221_flatten_indices_implINS2_18CUDAKernelLauncherEiLl0EEENS_6TensorERKS5_N3c108ArrayRefIlEEENKUlvE0_clEvEUllE_St5arrayIPcLm2EEEEviT0_T1_
        .type           _ZN2at6native29vectorized_elementwise_kernelILi4EZZNS0_61_GLOBAL__N__ae8afa13_23_FlattenIndicesKernel_cu_75b981de_308221_flatten_indices_implINS2_18CUDAKernelLauncherEiLl0EEENS_6TensorERKS5_N3c108ArrayRefIlEEENKUlvE0_clEvEUllE_St5arrayIPcLm2EEEEviT0_T1_,@function
        .size           _ZN2at6native29vectorized_elementwise_kernelILi4EZZNS0_61_GLOBAL__N__ae8afa13_23_FlattenIndicesKernel_cu_75b981de_308221_flatten_indices_implINS2_18CUDAKernelLauncherEiLl0EEENS_6TensorERKS5_N3c108ArrayRefIlEEENKUlvE0_clEvEUllE_St5arrayIPcLm2EEEEviT0_T1_,(.L_x_3961 - _ZN2at6native29vectorized_elementwise_kernelILi4EZZNS0_61_GLOBAL__N__ae8afa13_23_FlattenIndicesKernel_cu_75b981de_308221_flatten_indices_implINS2_18CUDAKernelLauncherEiLl0EEENS_6TensorERKS5_N3c108ArrayRefIlEEENKUlvE0_clEvEUllE_St5arrayIPcLm2EEEEviT0_T1_)
        .other          _ZN2at6native29vectorized_elementwise_kernelILi4EZZNS0_61_GLOBAL__N__ae8afa13_23_FlattenIndicesKernel_cu_75b981de_308221_flatten_indices_implINS2_18CUDAKernelLauncherEiLl0EEENS_6TensorERKS5_N3c108ArrayRefIlEEENKUlvE0_clEvEUllE_St5arrayIPcLm2EEEEviT0_T1_,@"STO_CUDA_ENTRY STV_DEFAULT"
_ZN2at6native29vectorized_elementwise_kernelILi4EZZNS0_61_GLOBAL__N__ae8afa13_23_FlattenIndicesKernel_cu_75b981de_308221_flatten_indices_implINS2_18CUDAKernelLauncherEiLl0EEENS_6TensorERKS5_N3c108ArrayRefIlEEENKUlvE0_clEvEUllE_St5arrayIPcLm2EEEEviT0_T1_:
.text._ZN2at6native29vectorized_elementwise_kernelILi4EZZNS0_61_GLOBAL__N__ae8afa13_23_FlattenIndicesKernel_cu_75b981de_308221_flatten_indices_implINS2_18CUDAKernelLauncherEiLl0EEENS_6TensorERKS5_N3c108ArrayRefIlEEENKUlvE0_clEvEUllE_St5arrayIPcLm2EEEEviT0_T1_:
        /* <DEDUP_REMOVED lines=68> */
.L_x_2736:
        /* <DEDUP_REMOVED lines=156> */
.L_x_2735:
        /* <DEDUP_REMOVED lines=86> */
.L_x_2737:
[----:B------:R-:W-:-:S04]  /*1360*/  ISETP.NE.U32.AND P2, PT, R2, RZ, PT ;  /* 0x000000ff0200720c */ /* 0x000fc80003f45070 */
[----:B------:R-:W-:-:S13]  /*1370*/  ISETP.NE.OR.EX P0, PT, R0, RZ, P0, P2 ;  /* 0x000000ff0000720c */ /* 0x000fda0000705720 */
[----:B------:R-:W-:Y:S05]  /*1380*/  @!P0 BRA `(.L_x_2733) ;  /* 0x0000000000c08947 */ /* 0x000fea0003800000 */
.L_x_2734:
        /* <DEDUP_REMOVED lines=48> */
.L_x_2733:
        /* <DEDUP_REMOVED lines=54> */
.L_x_2738:
        /* <DEDUP_REMOVED lines=28> */
.L_x_2742:
        /* <DEDUP_REMOVED lines=157> */
.L_x_2741:
        /* <DEDUP_REMOVED lines=87> */
.L_x_2743:
[----:B------:R-:W-:-:S04]  /*2af0*/  ISETP.NE.U32.AND P3, PT, R2, RZ, PT ;  /* 0x000000ff0200720c */ /* 0x000fc80003f65070 */
[----:B------:R-:W-:-:S13]  /*2b00*/  ISETP.NE.OR.EX P0, PT, R0, RZ, P0, P3 ;  /* 0x000000ff0000720c */ /* 0x000fda0000705730 */
[----:B------:R-:W-:Y:S05]  /*2b10*/  @!P0 BRA `(.L_x_2739) ;  /* 0x0000000000c08947 */ /* 0x000fea0003800000 */
.L_x_2740:
        /* <DEDUP_REMOVED lines=48> */
.L_x_2739:
        /* <DEDUP_REMOVED lines=52> */
.L_x_2744:
        /* <DEDUP_REMOVED lines=29> */
.L_x_2748:
        /* <DEDUP_REMOVED lines=158> */
.L_x_2747:
        /* <DEDUP_REMOVED lines=88> */
.L_x_2749:
[----:B------:R-:W-:-:S04]  /*4290*/  ISETP.NE.U32.AND P3, PT, R5, RZ, PT ;  /* 0x000000ff0500720c */ /* 0x000fc80003f65070 */
[----:B------:R-:W-:-:S13]  /*42a0*/  ISETP.NE.OR.EX P0, PT, R2, RZ, P0, P3 ;  /* 0x000000ff0200720c */ /* 0x000fda0000705730 */
[----:B------:R-:W-:Y:S05]  /*42b0*/  @!P0 BRA `(.L_x_2745) ;  /* 0x0000000000c88947 */ /* 0x000fea0003800000 */
.L_x_2746:
        /* <DEDUP_REMOVED lines=50> */
.L_x_2745:
        /* <DEDUP_REMOVED lines=57> */
.L_x_2750:
        /* <DEDUP_REMOVED lines=28> */
.L_x_2754:
        /* <DEDUP_REMOVED lines=156> */
.L_x_2753:
        /* <DEDUP_REMOVED lines=85> */
.L_x_2755:
[----:B------:R-:W-:-:S04]  /*5a40*/  ISETP.NE.U32.AND P3, PT, R5, RZ, PT ;  /* 0x000000ff0500720c */ /* 0x000fc80003f65070 */
[----:B------:R-:W-:-:S13]  /*5a50*/  ISETP.NE.OR.EX P0, PT, R2, RZ, P0, P3 ;  /* 0x000000ff0200720c */ /* 0x000fda0000705730 */
[----:B------:R-:W-:Y:S05]  /*5a60*/  @!P0 BRA `(.L_x_2751) ;  /* 0x0000000000bc8947 */ /* 0x000fea0003800000 */
.L_x_2752:
        /* <DEDUP_REMOVED lines=47> */
.L_x_2751:
        /* <DEDUP_REMOVED lines=52> */
.L_x_2756:
        /* <DEDUP_REMOVED lines=29> */
.L_x_2760:
        /* <DEDUP_REMOVED lines=158> */
.L_x_2759:
        /* <DEDUP_REMOVED lines=88> */
.L_x_2761:
[----:B------:R-:W-:-:S04]  /*71d0*/  ISETP.NE.U32.AND P3, PT, R38, RZ, PT ;  /* 0x000000ff2600720c */ /* 0x000fc80003f65070 */
[----:B------:R-:W-:-:S13]  /*71e0*/  ISETP.NE.OR.EX P0, PT, R24, RZ, P0, P3 ;  /* 0x000000ff1800720c */ /* 0x000fda0000705730 */
[----:B------:R-:W-:Y:S05]  /*71f0*/  @!P0 BRA `(.L_x_2757) ;  /* 0x0000000000c88947 */ /* 0x000fea0003800000 */
.L_x_2758:
        /* <DEDUP_REMOVED lines=50> */
.L_x_2757:
        /* <DEDUP_REMOVED lines=60> */
.L_x_2762:
        /* <DEDUP_REMOVED lines=29> */
.L_x_2766:
        /* <DEDUP_REMOVED lines=157> */
.L_x_2765:
        /* <DEDUP_REMOVED lines=87> */
.L_x_2767:
[----:B------:R-:W-:-:S04]  /*89f0*/  ISETP.NE.U32.AND P3, PT, R37, RZ, PT ;  /* 0x000000ff2500720c */ /* 0x000fc80003f65070 */
[----:B------:R-:W-:-:S13]  /*8a00*/  ISETP.NE.OR.EX P0, PT, R36, RZ, P0, P3 ;  /* 0x000000ff2400720c */ /* 0x000fda0000705730 */
[----:B------:R-:W-:Y:S05]  /*8a10*/  @!P0 BRA `(.L_x_2763) ;  /* 0x0000000000c48947 */ /* 0x000fea0003800000 */
.L_x_2764:
        /* <DEDUP_REMOVED lines=49> */
.L_x_2763:
        /* <DEDUP_REMOVED lines=58> */
.L_x_2768:
        /* <DEDUP_REMOVED lines=28> */
.L_x_2772:
        /* <DEDUP_REMOVED lines=156> */
.L_x_2771:
        /* <DEDUP_REMOVED lines=85> */
.L_x_2773:
[----:B------:R-:W-:-:S04]  /*a1a0*/  ISETP.NE.U32.AND P3, PT, R36, RZ, PT ;  /* 0x000000ff2400720c */ /* 0x000fc80003f65070 */
[----:B------:R-:W-:-:S13]  /*a1b0*/  ISETP.NE.OR.EX P0, PT, R34, RZ, P0, P3 ;  /* 0x000000ff2200720c */ /* 0x000fda0000705730 */
[----:B------:R-:W-:Y:S05]  /*a1c0*/  @!P0 BRA `(.L_x_2769) ;  /* 0x0000000000bc8947 */ /* 0x000fea0003800000 */
.L_x_2770:
        /* <DEDUP_REMOVED lines=47> */
.L_x_2769:
        /* <DEDUP_REMOVED lines=52> */
.L_x_2774:
        /* <DEDUP_REMOVED lines=28> */
.L_x_2778:
        /* <DEDUP_REMOVED lines=155> */
.L_x_2777:
        /* <DEDUP_REMOVED lines=85> */
.L_x_2779:
[----:B------:R-:W-:-:S04]  /*b8c0*/  ISETP.NE.U32.AND P1, PT, R34, RZ, PT ;  /* 0x000000ff2200720c */ /* 0x000fc80003f25070 */
[----:B------:R-:W-:-:S13]  /*b8d0*/  ISETP.NE.OR.EX P0, PT, R36, RZ, P0, P1 ;  /* 0x000000ff2400720c */ /* 0x000fda0000705710 */
[----:B------:R-:W-:Y:S05]  /*b8e0*/  @!P0 BRA `(.L_x_2775) ;  /* 0x0000000000bc8947 */ /* 0x000fea0003800000 */
.L_x_2776:
        /* <DEDUP_REMOVED lines=47> */
.L_x_2775:
        /* <DEDUP_REMOVED lines=52> */
.L_x_2732:
        /* <DEDUP_REMOVED lines=22> */
.L_x_2731:
        /* <DEDUP_REMOVED lines=114> */
.L_x_2786:
        /* <DEDUP_REMOVED lines=161> */
.L_x_2785:
        /* <DEDUP_REMOVED lines=91> */
.L_x_2787:
[----:B------:R-:W-:-:S04]  /*d760*/  ISETP.NE.U32.AND P2, PT, RZ, UR9, PT ;  /* 0x00000009ff007c0c */ /* 0x000fc8000bf45070 */
[----:B------:R-:W-:-:S13]  /*d770*/  ISETP.NE.OR.EX P0, PT, RZ, UR15, P0, P2 ;  /* 0x0000000fff007c0c */ /* 0x000fda0008705720 */
[----:B------:R-:W-:Y:S05]  /*d780*/  @!P0 BRA `(.L_x_2783) ;  /* 0x0000000000cc8947 */ /* 0x000fea0003800000 */
.L_x_2784:
        /* <DEDUP_REMOVED lines=51> */
.L_x_2783:
        /* <DEDUP_REMOVED lines=59> */
.L_x_2782:
[----:B------:R-:W-:Y:S05]  /*de70*/  BSYNC B0 ;  /* 0x0000000000007941 */ /* 0x000fea0003800000 */
.L_x_2781:
        /* <DEDUP_REMOVED lines=48> */
.L_x_2793:
        /* <DEDUP_REMOVED lines=159> */
.L_x_2792:
        /* <DEDUP_REMOVED lines=90> */
.L_x_2794:
[----:B------:R-:W-:-:S04]  /*f110*/  ISETP.NE.U32.AND P2, PT, RZ, UR9, PT ;  /* 0x00000009ff007c0c */ /* 0x000fc8000bf45070 */
[----:B------:R-:W-:-:S13]  /*f120*/  ISETP.NE.OR.EX P0, PT, RZ, UR11, P0, P2 ;  /* 0x0000000bff007c0c */ /* 0x000fda0008705720 */
[----:B------:R-:W-:Y:S05]  /*f130*/  @!P0 BRA `(.L_x_2790) ;  /* 0x0000000000c88947 */ /* 0x000fea0003800000 */
.L_x_2791:
        /* <DEDUP_REMOVED lines=50> */
.L_x_2790:
        /* <DEDUP_REMOVED lines=68> */
.L_x_2789:
[----:B------:R-:W-:Y:S05]  /*f8a0*/  BSYNC B0 ;  /* 0x0000000000007941 */ /* 0x000fea0003800000 */
.L_x_2788:
        /* <DEDUP_REMOVED lines=46> */
.L_x_2800:
        /* <DEDUP_REMOVED lines=161> */
.L_x_2799:
        /* <DEDUP_REMOVED lines=91> */
.L_x_2801:
[----:B------:R-:W-:-:S04]  /*10b50*/  ISETP.NE.U32.AND P2, PT, RZ, UR9, PT ;  /* 0x00000009ff007c0c */ /* 0x000fc8000bf45070 */
[----:B------:R-:W-:-:S13]  /*10b60*/  ISETP.NE.OR.EX P0, PT, RZ, UR11, P0, P2 ;  /* 0x0000000bff007c0c */ /* 0x000fda0008705720 */
[----:B------:R-:W-:Y:S05]  /*10b70*/  @!P0 BRA `(.L_x_2797) ;  /* 0x0000000000d08947 */ /* 0x000fea0003800000 */
.L_x_2798:
        /* <DEDUP_REMOVED lines=52> */
.L_x_2797:
        /* <DEDUP_REMOVED lines=66> */
.L_x_2796:
[----:B------:R-:W-:Y:S05]  /*112e0*/  BSYNC B0 ;  /* 0x0000000000007941 */ /* 0x000fea0003800000 */
.L_x_2795:
        /* <DEDUP_REMOVED lines=46> */
.L_x_2807:
        /* <DEDUP_REMOVED lines=161> */
.L_x_2806:
        /* <DEDUP_REMOVED lines=91> */
.L_x_2808:
[----:B------:R-:W-:-:S04]  /*12590*/  ISETP.NE.U32.AND P2, PT, RZ, UR10, PT ;  /* 0x0000000aff007c0c */ /* 0x000fc8000bf45070 */
[----:B------:R-:W-:-:S13]  /*125a0*/  ISETP.NE.OR.EX P0, PT, RZ, UR11, P0, P2 ;  /* 0x0000000bff007c0c */ /* 0x000fda0008705720 */
[----:B------:R-:W-:Y:S05]  /*125b0*/  @!P0 BRA `(.L_x_2804) ;  /* 0x0000000000d08947 */ /* 0x000fea0003800000 */
.L_x_2805:
        /* <DEDUP_REMOVED lines=52> */
.L_x_2804:
        /* <DEDUP_REMOVED lines=66> */
.L_x_2803:
[----:B------:R-:W-:Y:S05]  /*12d20*/  BSYNC B0 ;  /* 0x0000000000007941 */ /* 0x000fea0003800000 */
.L_x_2802:
        /* <DEDUP_REMOVED lines=45> */
.L_x_2814:
        /* <DEDUP_REMOVED lines=160> */
.L_x_2813:
        /* <DEDUP_REMOVED lines=89> */
.L_x_2815:
[----:B------:R-:W-:-:S04]  /*13f90*/  ISETP.NE.U32.AND P2, PT, RZ, UR10, PT ;  /* 0x0000000aff007c0c */ /* 0x000fc8000bf45070 */
[----:B------:R-:W-:-:S13]  /*13fa0*/  ISETP.NE.OR.EX P0, PT, RZ, UR11, P0, P2 ;  /* 0x0000000bff007c0c */ /* 0x000fda0008705720 */
[----:B------:R-:W-:Y:S05]  /*13fb0*/  @!P0 BRA `(.L_x_2811) ;  /* 0x0000000000c88947 */ /* 0x000fea0003800000 */
.L_x_2812:
        /* <DEDUP_REMOVED lines=50> */
.L_x_2811:
        /* <DEDUP_REMOVED lines=65> */
.L_x_2810:
[----:B------:R-:W-:Y:S05]  /*146f0*/  BSYNC B0 ;  /* 0x0000000000007941 */ /* 0x000fea0003800000 */
.L_x_2809:
        /* <DEDUP_REMOVED lines=44> */
.L_x_2821:
        /* <DEDUP_REMOVED lines=156> */
.L_x_2820:
        /* <DEDUP_REMOVED lines=86> */
.L_x_2822:
[----:B------:R-:W-:-:S04]  /*158e0*/  ISETP.NE.U32.AND P2, PT, RZ, UR13, PT ;  /* 0x0000000dff007c0c */ /* 0x000fc8000bf45070 */
[----:B------:R-:W-:-:S13]  /*158f0*/  ISETP.NE.OR.EX P0, PT, RZ, UR18, P0, P2 ;  /* 0x00000012ff007c0c */ /* 0x000fda0008705720 */
[----:B------:R-:W-:Y:S05]  /*15900*/  @!P0 BRA `(.L_x_2818) ;  /* 0x0000000000bc8947 */ /* 0x000fea0003800000 */
.L_x_2819:
        /* <DEDUP_REMOVED lines=47> */
.L_x_2818:
        /* <DEDUP_REMOVED lines=57> */
.L_x_2817:
[----:B------:R-:W-:Y:S05]  /*15f90*/  BSYNC B0 ;  /* 0x0000000000007941 */ /* 0x000fea0003800000 */
.L_x_2816:
        /* <DEDUP_REMOVED lines=43> */
.L_x_2828:
        /* <DEDUP_REMOVED lines=157> */
.L_x_2827:
        /* <DEDUP_REMOVED lines=86> */
.L_x_2829:
[----:B------:R-:W-:-:S04]  /*17180*/  ISETP.NE.U32.AND P2, PT, RZ, UR13, PT ;  /* 0x0000000dff007c0c */ /* 0x000fc8000bf45070 */
[----:B------:R-:W-:-:S13]  /*17190*/  ISETP.NE.OR.EX P0, PT, RZ, UR18, P0, P2 ;  /* 0x00000012ff007c0c */ /* 0x000fda0008705720 */
[----:B------:R-:W-:Y:S05]  /*171a0*/  @!P0 BRA `(.L_x_2825) ;  /* 0x0000000000bc8947 */ /* 0x000fea0003800000 */
.L_x_2826:
        /* <DEDUP_REMOVED lines=47> */
.L_x_2825:
        /* <DEDUP_REMOVED lines=59> */
.L_x_2824:
[----:B------:R-:W-:Y:S05]  /*17850*/  BSYNC B0 ;  /* 0x0000000000007941 */ /* 0x000fea0003800000 */
.L_x_2823:
        /* <DEDUP_REMOVED lines=43> */
.L_x_2834:
        /* <DEDUP_REMOVED lines=158> */
.L_x_2833:
        /* <DEDUP_REMOVED lines=86> */
.L_x_2835:
[----:B------:R-:W-:-:S04]  /*18a50*/  ISETP.NE.U32.AND P2, PT, RZ, UR18, PT ;  /* 0x00000012ff007c0c */ /* 0x000fc8000bf45070 */
[----:B------:R-:W-:-:S13]  /*18a60*/  ISETP.NE.OR.EX P0, PT, RZ, UR19, P0, P2 ;  /* 0x00000013ff007c0c */ /* 0x000fda0008705720 */
[----:B------:R-:W-:Y:S05]  /*18a70*/  @!P0 BRA `(.L_x_2831) ;  /* 0x0000000000bc8947 */ /* 0x000fea0003800000 */
.L_x_2832:
        /* <DEDUP_REMOVED lines=47> */
.L_x_2831:
        /* <DEDUP_REMOVED lines=59> */
.L_x_2830:
[----:B------:R-:W-:Y:S05]  /*19120*/  BSYNC B0 ;  /* 0x0000000000007941 */ /* 0x000fea0003800000 */
.L_x_2780:
        /* <DEDUP_REMOVED lines=31> */
.L_x_2838:
[----:B------:R-:W-:-:S13]  /*19320*/  ISETP.GE.AND P0, PT, R12, UR4, PT ;  /* 0x000000040c007c0c */ /* 0x000fda000bf06270 */
[----:B------:R-:W-:Y:S05]  /*19330*/  @P0 BRA `(.L_x_2840) ;  /* 0x0000000000300947 */ /* 0x000fea0003800000 */
[----:B0-----:R-:W0:Y:S01]  /*19340*/  LDC.64 R6, c[0x0][0x248] ;  /* 0x00009200ff067b82 */ /* 0x001e220000000a00 */
[C---:B------:R-:W-:Y:S01]  /*19350*/  VIADD R9, R12.reuse, UR8 ;  /* 0x000000080c097c36 */ /* 0x040fe20008000000 */
[----:B------:R-:W-:-:S03]  /*19360*/  IADD3 R12, R12, 0x80, RZ ;  /* 0x000000800c0c7810 */ /* 0x000fc60007ffe0ff */
[----:B0-----:R-:W-:-:S05]  /*19370*/  IMAD.WIDE.U32 R6, R9, 0x8, R6 ;  /* 0x0000000809067825 */ /* 0x001fca00078e0006 */
[----:B------:R1:W-:Y:S02]  /*19380*/  STG.E.64 desc[UR6][R6.64], R16 ;  /* 0x0000001006007986 */ /* 0x0003e4000c101b06 */
.L_x_2839:
[----:B------:R-:W-:-:S13]  /*19390*/  ISETP.GE.AND P0, PT, R12, UR4, PT ;  /* 0x000000040c007c0c */ /* 0x000fda000bf06270 */
[----:B------:R-:W-:Y:S05]  /*193a0*/  @P0 BRA `(.L_x_2841) ;  /* 0x0000000000340947 */ /* 0x000fea0003800000 */
[----:B01----:R-:W0:Y:S01]  /*193b0*/  LDC.64 R6, c[0x0][0x248] ;  /* 0x00009200ff067b82 */ /* 0x003e220000000a00 */
[C---:B------:R-:W-:Y:S02]  /*193c0*/  VIADD R9, R12.reuse, UR8 ;  /* 0x000000080c097c36 */ /* 0x040fe40008000000 */
[----:B------:R-:W-:Y:S02]  /*193d0*/  VIADD R12, R12, 0x80 ;  /* 0x000000800c0c7836 */ /* 0x000fe40000000000 */
[----:B0-----:R-:W-:-:S05]  /*193e0*/  IMAD.WIDE.U32 R6, R9, 0x8, R6 ;  /* 0x0000000809067825 */ /* 0x001fca00078e0006 */
[----:B------:R1:W-:Y:S02]  /*193f0*/  STG.E.64 desc[UR6][R6.64], R14 ;  /* 0x0000000e06007986 */ /* 0x0003e4000c101b06 */
.L_x_2840:
        /* <DEDUP_REMOVED lines=8> */
.L_x_2841:
[----:B------:R-:W-:Y:S05]  /*19480*/  BSYNC B1 ;  /* 0x0000000000017941 */ /* 0x000fea0003800000 */
.L_x_2837:
[----:B------:R-:W-:-:S13]  /*19490*/  ISETP.GE.AND P0, PT, R12, UR4, PT ;  /* 0x000000040c007c0c */ /* 0x000fda000bf06270 */
[----:B012---:R-:W0:Y:S01]  /*194a0*/  @!P0 LDC.64 R6, c[0x0][0x248] ;  /* 0x00009200ff068b82 */ /* 0x007e220000000a00 */
[C---:B------:R-:W-:Y:S01]  /*194b0*/  @!P0 VIADD R9, R12.reuse, UR8 ;  /* 0x000000080c098c36 */ /* 0x040fe20008000000 */
[----:B------:R-:W-:-:S03]  /*194c0*/  @!P0 IADD3 R12, R12, 0x80, RZ ;  /* 0x000000800c0c8810 */ /* 0x000fc60007ffe0ff */
[----:B0-----:R-:W-:-:S05]  /*194d0*/  @!P0 IMAD.WIDE.U32 R6, R9, 0x8, R6 ;  /* 0x0000000809068825 */ /* 0x001fca00078e0006 */
[----:B------:R2:W-:Y:S02]  /*194e0*/  @!P0 STG.E.64 desc[UR6][R6.64], R2 ;  /* 0x0000000206008986 */ /* 0x0005e4000c101b06 */
.L_x_2842:
[----:B------:R-:W-:Y:S05]  /*194f0*/  BSYNC B0 ;  /* 0x0000000000007941 */ /* 0x000fea0003800000 */
.L_x_2836:
        /* <DEDUP_REMOVED lines=8> */
.L_x_2843:
        /* <DEDUP_REMOVED lines=16> */
.L_x_3961:


//--------------------- .text._ZN2at6native29vectorized_elementwise_kernelILi8EZZNS0_61_GLOBAL__N__ae8afa13_23_FlattenIndicesKernel_cu_75b981de_308221_flatten_indices_implINS2_18CUDAKernelLauncherEiLl0EEENS_6TensorERKS5_N3c108ArrayRefIlEEENKUlvE0_clEvEUllE_St5arrayIPcLm2EEEEviT0_T1_ --------------------------
	.section	.text._ZN2at6native29vectorized_elementwise_kernelILi8EZZNS0_61_GLOBAL__N__ae8afa13_23_FlattenIndicesKernel_cu_75b981de_308221_flatten_indices_implINS2_18CUDAKernelLauncherEiLl0EEENS_6TensorERKS5_N3c108ArrayRefIlEEENKUlvE0_clEvEUllE_St5arrayIPcLm2EEEEviT0_T1_,"ax",@progbits
	.align	128
        .global         _ZN2at6native29vectorized_elementwise_kernelILi8EZZNS0_61_GLOBAL__N__ae8afa13_23_FlattenIndicesKernel_cu_75b981de_308221_flatten_indices_implINS2_18CUDAKernelLauncherEiLl0EEENS_6TensorERKS5_N3c108ArrayRefIlEEENKUlvE0_clEvEUllE_St5arrayIPcLm2EEEEviT0_T1_
        .type           _ZN2at6native29vectorized_elementwise_kernelILi8EZZNS0_61_GLOBAL__N__ae8afa13_23_FlattenIndicesKernel_cu_75b981de_308221_flatten_indices_implINS2_18CUDAKernelLauncherEiLl0EEENS_6TensorERKS5_N3c108ArrayRefIlEEENKUlvE0_clEvEUllE_St5arrayIPcLm2EEEEviT0_T1_,@function
        .size           _ZN2at6native29vectorized_elementwise_kernelILi8EZZNS0_61_GLOBAL__N__ae8afa13_23_FlattenIndicesKernel_cu_75b981de_308221_flatten_indices_implINS2_18CUDAKernelLauncherEiLl0EEENS_6TensorERKS5_N3c108ArrayRefIlEEENKUlvE0_clEvEUllE_St5arrayIPcLm2EEEEviT0_T1_,(.L_x_3962 - _ZN2at6native29vectorized_elementwise_kernelILi8EZZNS0_61_GLOBAL__N__ae8afa13_23_FlattenIndicesKernel_cu_75b981de_308221_flatten_indices_implINS2_18CUDAKernelLauncherEiLl0EEENS_6TensorERKS5_N3c108ArrayRefIlEEENKUlvE0_clEvEUllE_St5arrayIPcLm2EEEEviT0_T1_)
        .other          _ZN2at6native29vectorized_elementwise_kernelILi8EZZNS0_61_GLOBAL__N__ae8afa13_23_FlattenIndicesKernel_cu_75b981de_308221_flatten_indices_implINS2_18CUDAKernelLauncherEiLl0EEENS_6TensorERKS5_N3c108ArrayRefIlEEENKUlvE0_clEvEUllE_St5arrayIPcLm2EEEEviT0_T1_,@"STO_CUDA_ENTRY STV_DEFAULT"
_ZN2at6native29vectorized_elementwise_kernelILi8EZZNS0_61_GLOBAL__N__ae8afa13_23_FlattenIndicesKernel_cu_75b981de_308221_flatten_indices_implINS2_18CUDAKernelLauncherEiLl0EEENS_6TensorERKS5_N3c108ArrayRefIlEEENKUlvE0_clEvEUllE_St5arrayIPcLm2EEEEviT0_T1_:
.text._ZN2at6native29vectorized_elementwise_kernelILi8EZZNS0_61_GLOBAL__N__ae8afa13_23_FlattenIndicesKernel_cu_75b981de_308221_flatten_indices_implINS2_18CUDAKernelLauncherEiLl0EEENS_6TensorERKS5_N3c108ArrayRefIlEEENKUlvE0_clEvEUllE_St5arrayIPcLm2EEEEviT0_T1_:
        /* <DEDUP_REMOVED lines=68> */
.L_x_2849:
        /* <DEDUP_REMOVED lines=156> */
.L_x_2848:
        /* <DEDUP_REMOVED lines=86> */
.L_x_2850:
[----:B------:R-:W-:-:S04]  /*1360*/  ISETP.NE.U32.AND P2, PT, R2, RZ, PT ;  /* 0x000000ff0200720c */ /* 0x000fc80003f45070 */
[----:B------:R-:W-:-:S13]  /*1370*/  ISETP.NE.OR.EX P0, PT, R0, RZ, P0, P2 ;  /* 0x000000ff0000720c */ /* 0x000fda0000705720 */
[----:B------:R-:W-:Y:S05]  /*1380*/  @!P0 BRA `(.L_x_2846) ;  /* 0x0000000000c08947 */ /* 0x000fea0003800000 */
.L_x_2847:
        /* <DEDUP_REMOVED lines=48> */
.L_x_2846:
        /* <DEDUP_REMOVED lines=54> */
.L_x_2851:
        /* <DEDUP_REMOVED lines=28> */
.L_x_2855:
        /* <DEDUP_REMOVED lines=157> */
.L_x_2854:
        /* <DEDUP_REMOVED lines=87> */
.L_x_2856:
[----:B------:R-:W-:-:S04]  /*2af0*/  ISETP.NE.U32.AND P3, PT, R2, RZ, PT ;  /* 0x000000ff0200720c */ /* 0x000fc80003f65070 */
[----:B------:R-:W-:-:S13]  /*2b00*/  ISETP.NE.OR.EX P0, PT, R0, RZ, P0, P3 ;  /* 0x000000ff0000720c */ /* 0x000fda0000705730 */
[----:B------:R-:W-:Y:S05]  /*2b10*/  @!P0 BRA `(.L_x_2852) ;  /* 0x0000000000c08947 */ /* 0x000fea0003800000 */
.L_x_2853:
        /* <DEDUP_REMOVED lines=48> */
.L_x_2852:
        /* <DEDUP_REMOVED lines=52> */
.L_x_2857:
        /* <DEDUP_REMOVED lines=29> */
.L_x_2861:
        /* <DEDUP_REMOVED lines=158> */
.L_x_2860:
        /* <DEDUP_REMOVED lines=88> */
.L_x_2862:
[----:B------:R-:W-:-:S04]  /*4290*/  ISETP.NE.U32.AND P3, PT, R5, RZ, PT ;  /* 0x000000ff0500720c */ /* 0x000fc80003f65070 */
[----:B------:R-:W-:-:S13]  /*42a0*/  ISETP.NE.OR.EX P0, PT, R2, RZ, P0, P3 ;  /* 0x000000ff0200720c */ /* 0x000fda0000705730 */
[----:B------:R-:W-:Y:S05]  /*42b0*/  @!P0 BRA `(.L_x_2858) ;  /* 0x0000000000c88947 */ /* 0x000fea0003800000 */
.L_x_2859:
        /* <DEDUP_REMOVED lines=50> */
.L_x_2858:
        /* <DEDUP_REMOVED lines=57> */
.L_x_2863:
        /* <DEDUP_REMOVED lines=28> */
.L_x_2867:
        /* <DEDUP_REMOVED lines=156> */
.L_x_2866:
        /* <DEDUP_REMOVED lines=85> */
.L_x_2868:
[----:B------:R-:W-:-:S04]  /*5a40*/  ISETP.NE.U32.AND P3, PT, R5, RZ, PT ;  /* 0x000000ff0500720c */ /* 0x000fc80003f65070 */
[----:B------:R-:W-:-:S13]  /*5a50*/  ISETP.NE.OR.EX P0, PT, R2, RZ, P0, P3 ;  /* 0x000000ff0200720c */ /* 0x000fda0000705730 */
[----:B------:R-:W-:Y:S05]  /*5a60*/  @!P0 BRA `(.L_x_2864) ;  /* 0x0000000000bc8947 */ /* 0x000fea0003800000 */
.L_x_2865:
        /* <DEDUP_REMOVED lines=47> */
.L_x_2864:
        /* <DEDUP_REMOVED lines=52> */
.L_x_2869:
        /* <DEDUP_REMOVED lines=29> */
.L_x_2873:
        /* <DEDUP_REMOVED lines=158> */
.L_x_2872:
        /* <DEDUP_REMOVED lines=88> */
.L_x_2874:
[----:B------:R-:W-:-:S04]  /*71d0*/  ISETP.NE.U32.AND P3, PT, R38, RZ, PT ;  /* 0x000000ff2600720c */ /* 0x000fc80003f65070 */
[----:B------:R-:W-:-:S13]  /*71e0*/  ISETP.NE.OR.EX P0, PT, R24, RZ, P0, P3 ;  /* 0x000000ff1800720c */ /* 0x000fda0000705730 */
[----:B------:R-:W-:Y:S05]  /*71f0*/  @!P0 BRA `(.L_x_2870) ;  /* 0x0000000000c88947 */ /* 0x000fea0003800000 */
.L_x_2871:
        /* <DEDUP_REMOVED lines=50> */
.L_x_2870:
        /* <DEDUP_REMOVED lines=60> */
.L_x_2875:
        /* <DEDUP_REMOVED lines=29> */
.L_x_2879:
        /* <DEDUP_REMOVED lines=157> */
.L_x_2878:
        /* <DEDUP_REMOVED lines=87> */
.L_x_2880:
[----:B------:R-:W-:-:S04]  /*89f0*/  ISETP.NE.U32.AND P3, PT, R37, RZ, PT ;  /* 0x000000ff2500720c */ /* 0x000fc80003f65070 */
[----:B------:R-:W-:-:S13]  /*8a00*/  ISETP.NE.OR.EX P0, PT, R36, RZ, P0, P3 ;  /* 0x000000ff2400720c */ /* 0x000fda0000705730 */
[----:B------:R-:W-:Y:S05]  /*8a10*/  @!P0 BRA `(.L_x_2876) ;  /* 0x0000000000c48947 */ /* 0x000fea0003800000 */
.L_x_2877:
        /* <DEDUP_REMOVED lines=49> */
.L_x_2876:
        /* <DEDUP_REMOVED lines=58> */
.L_x_2881:
        /* <DEDUP_REMOVED lines=28> */
.L_x_2885:
        /* <DEDUP_REMOVED lines=156> */
.L_x_2884:
        /* <DEDUP_REMOVED lines=85> */
.L_x_2886:
[----:B------:R-:W-:-:S04]  /*a1a0*/  ISETP.NE.U32.AND P3, PT, R36, RZ, PT ;  /* 0x000000ff2400720c */ /* 0x000fc80003f65070 */
[----:B------:R-:W-:-:S13]  /*a1b0*/  ISETP.NE.OR.EX P0, PT, R34, RZ, P0, P3 ;  /* 0x000000ff2200720c */ /* 0x000fda0000705730 */
[----:B------:R-:W-:Y:S05]  /*a1c0*/  @!P0 BRA `(.L_x_2882) ;  /* 0x0000000000bc8947 */ /* 0x000fea0003800000 */
.L_x_2883:
        /* <DEDUP_REMOVED lines=47> */
.L_x_2882:
        /* <DEDUP_REMOVED lines=52> */
.L_x_2887:
        /* <DEDUP_REMOVED lines=28> */
.L_x_2891:
        /* <DEDUP_REMOVED lines=155> */
.L_x_2890:
        /* <DEDUP_REMOVED lines=85> */
.L_x_2892:
[----:B------:R-:W-:-:S04]  /*b8c0*/  ISETP.NE.U32.AND P1, PT, R34, RZ, PT ;  /* 0x000000ff2200720c */ /* 0x000fc80003f25070 */
[----:B------:R-:W-:-:S13]  /*b8d0*/  ISETP.NE.OR.EX P0, PT, R36, RZ, P0, P1 ;  /* 0x000000ff2400720c */ /* 0x000fda0000705710 */
[----:B------:R-:W-:Y:S05]  /*b8e0*/  @!P0 BRA `(.L_x_2888) ;  /* 0x0000000000bc8947 */ /* 0x000fea0003800000 */
.L_x_2889:
        /* <DEDUP_REMOVED lines=47> */
.L_x_2888:
        /* <DEDUP_REMOVED lines=52> */
.L_x_2845:
        /* <DEDUP_REMOVED lines=22> */
.L_x_2844:
        /* <DEDUP_REMOVED lines=114> */
.L_x_2899:
        /* <DEDUP_REMOVED lines=161> */
.L_x_2898:
        /* <DEDUP_REMOVED lines=91> */
.L_x_2900:
[----:B------:R-:W-:-:S04]  /*d760*/  ISETP.NE.U32.AND P2, PT, RZ, UR9, PT ;  /* 0x00000009ff007c0c */ /* 0x000fc8000bf45070 */
[----:B------:R-:W-:-:S13]  /*d770*/  ISETP.NE.OR.EX P0, PT, RZ, UR15, P0, P2 ;  /* 0x0000000fff007c0c */ /* 0x000fda0008705720 */
[----:B------:R-:W-:Y:S05]  /*d780*/  @!P0 BRA `(.L_x_2896) ;  /* 0x0000000000cc8947 */ /* 0x000fea0003800000 */
.L_x_2897:
        /* <DEDUP_REMOVED lines=51> */
.L_x_2896:
        /* <DEDUP_REMOVED lines=59> */
.L_x_2895:
[----:B------:R-:W-:Y:S05]  /*de70*/  BSYNC B0 ;  /* 0x0000000000007941 */ /* 0x000fea0003800000 */
.L_x_2894:
        /* <DEDUP_REMOVED lines=48> */
.L_x_2906:
        /* <DEDUP_REMOVED lines=159> */
.L_x_2905:
        /* <DEDUP_REMOVED lines=90> */
.L_x_2907:
[----:B------:R-:W-:-:S04]  /*f110*/  ISETP.NE.U32.AND P2, PT, RZ, UR9, PT ;  /* 0x00000009ff007c0c */ /* 0x000fc8000bf45070 */
[----:B------:R-:W-:-:S13]  /*f120*/  ISETP.NE.OR.EX P0, PT, RZ, UR11, P0, P2 ;  /* 0x0000000bff007c0c */ /* 0x000fda0008705720 */
[----:B------:R-:W-:Y:S05]  /*f130*/  @!P0 BRA `(.L_x_2903) ;  /* 0x0000000000c88947 */ /* 0x000fea0003800000 */
.L_x_2904:
        /* <DEDUP_REMOVED lines=50> */
.L_x_2903:
        /* <DEDUP_REMOVED lines=68> */
.L_x_2902:
[----:B------:R-:W-:Y:S05]  /*f8a0*/  BSYNC B0 ;  /* 0x0000000000007941 */ /* 0x000fea0003800000 */
.L_x_2901:
        /* <DEDUP_REMOVED lines=46> */
.L_x_2913:
        /* <DEDUP_REMOVED lines=161> */
.L_x_2912:
        /* <DEDUP_REMOVED lines=91> */
.L_x_2914:
[----:B------:R-:W-:-:S04]  /*10b50*/  ISETP.NE.U32.AND P2, PT, RZ, UR9, PT ;  /* 0x00000009ff007c0c */ /* 0x000fc8000bf45070 */
[----:B------:R-:W-:-:S13]  /*10b60*/  ISETP.NE.OR.EX P0, PT, RZ, UR11, P0, P2 ;  /* 0x0000000bff007c0c */ /* 0x000fda0008705720 */
[----:B------:R-:W-:Y:S05]  /*10b70*/  @!P0 BRA `(.L_x_2910) ;  /* 0x0000000000d08947 */ /* 0x000fea0003800000 */
.L_x_2911:
        /* <DEDUP_REMOVED lines=52> */
.L_x_2910:
        /* <DEDUP_REMOVED lines=66> */
.L_x_2909:
[----:B------:R-:W-:Y:S05]  /*112e0*/  BSYNC B0 ;  /* 0x0000000000007941 */ /* 0x000fea0003800000 */
.L_x_2908:
        /* <DEDUP_REMOVED lines=46> */
.L_x_2920:
        /* <DEDUP_REMOVED lines=161> */
.L_x_2919:
        /* <DEDUP_REMOVED lines=91> */
.L_x_2921:
[----:B------:R-:W-:-:S04]  /*12590*/  ISETP.NE.U32.AND P2, PT, RZ, UR10, PT ;  /* 0x0000000aff007c0c */ /* 0x000fc8000bf45070 */
[----:B------:R-:W-:-:S13]  /*125a0*/  ISETP.NE.OR.EX P0, PT, RZ, UR11, P0, P2 ;  /* 0x0000000bff007c0c */ /* 0x000fda0008705720 */
[----:B------:R-:W-:Y:S05]  /*125b0*/  @!P0 BRA `(.L_x_2917) ;  /* 0x0000000000d08947 */ /* 0x000fea0003800000 */
.L_x_2918:
        /* <DEDUP_REMOVED lines=52> */
.L_x_2917:
        /* <DEDUP_REMOVED lines=66> */
.L_x_2916:
[----:B------:R-:W-:Y:S05]  /*12d20*/  BSYNC B0 ;  /* 0x0000000000007941 */ /* 0x000fea0003800000 */
.L_x_2915:
        /* <DEDUP_REMOVED lines=45> */
.L_x_2927:
        /* <DEDUP_REMOVED lines=160> */
.L_x_2926:
        /* <DEDUP_REMOVED lines=89> */
.L_x_2928:
[----:B------:R-:W-:-:S04]  /*13f90*/  ISETP.NE.U32.AND P2, PT, RZ, UR10, PT ;  /* 0x0000000aff007c0c */ /* 0x000fc8000bf45070 */
[----:B------:R-:W-:-:S13]  /*13fa0*/  ISETP.NE.OR.EX P0, PT, RZ, UR11, P0, P2 ;  /* 0x0000000bff007c0c */ /* 0x000fda0008705720 */
[----:B------:R-:W-:Y:S05]  /*13fb0*/  @!P0 BRA `(.L_x_2924) ;  /* 0x0000000000c88947 */ /* 0x000fea0003800000 */
.L_x_2925:
        /* <DEDUP_REMOVED lines=50> */
.L_x_2924:
        /* <DEDUP_REMOVED lines=65> */
.L_x_2923:
[----:B------:R-:W-:Y:S05]  /*146f0*/  BSYNC B0 ;  /* 0x0000000000007941 */ /* 0x000fea0003800000 */
.L_x_2922:
        /* <DEDUP_REMOVED lines=44> */
.L_x_2934:
        /* <DEDUP_REMOVED lines=156> */
.L_x_2933:
        /* <DEDUP_REMOVED lines=86> */
.L_x_2935:
[----:B------:R-:W-:-:S04]  /*158e0*/  ISETP.NE.U32.AND P2, PT, RZ, UR13, PT ;  /* 0x0000000dff007c0c */ /* 0x000fc8000bf45070 */
[----:B------:R-:W-:-:S13]  /*158f0*/  ISETP.NE.OR.EX P0, PT, RZ, UR18, P0, P2 ;  /* 0x00000012ff007c0c */ /* 0x000fda0008705720 */
[----:B------:R-:W-:Y:S05]  /*15900*/  @!P0 BRA `(.L_x_2931) ;  /* 0x0000000000bc8947 */ /* 0x000fea0003800000 */
.L_x_2932:
        /* <DEDUP_REMOVED lines=47> */
.L_x_2931:
        /* <DEDUP_REMOVED lines=57> */
.L_x_2930:
[----:B------:R-:W-:Y:S05]  /*15f90*/  BSYNC B0 ;  /* 0x0000000000007941 */ /* 0x000fea0003800000 */
.L_x_2929:
        /* <DEDUP_REMOVED lines=43> */
.L_x_2941:
        /* <DEDUP_REMOVED lines=157> */
.L_x_2940:
        /* <DEDUP_REMOVED lines=86> */
.L_x_2942:
[----:B------:R-:W-:-:S04]  /*17180*/  ISETP.NE.U32.AND P2, PT, RZ, UR13, PT ;  /* 0x0000000dff007c0c */ /* 0x000fc8000bf45070 */
[----:B------:R-:W-:-:S13]  /*17190*/  ISETP.NE.OR.EX P0, PT, RZ, UR18, P0, P2 ;  /* 0x00000012ff007c0c */ /* 0x000fda0008705720 */
[----:B------:R-:W-:Y:S05]  /*171a0*/  @!P0 BRA `(.L_x_2938) ;  /* 0x0000000000bc8947 */ /* 0x000fea0003800000 */
.L_x_2939:
        /* <DEDUP_REMOVED lines=47> */
.L_x_2938:
        /* <DEDUP_REMOVED lines=59> */
.L_x_2937:
[----:B------:R-:W-:Y:S05]  /*17850*/  BSYNC B0 ;  /* 0x0000000000007941 */ /* 0x000fea0003800000 */
.L_x_2936:
        /* <DEDUP_REMOVED lines=43> */
.L_x_2947:
        /* <DEDUP_REMOVED lines=158> */
.L_x_2946:
        /* <DEDUP_REMOVED lines=86> */
.L_x_2948:
[----:B------:R-:W-:-:S04]  /*18a50*/  ISETP.NE.U32.AND P2, PT, RZ, UR18, PT ;  /* 0x00000012ff007c0c */ /* 0x000fc8000bf45070 */
[----:B------:R-:W-:-:S13]  /*18a60*/  ISETP.NE.OR.EX P0, PT, RZ, UR19, P0, P2 ;  /* 0x00000013ff007c0c */ /* 0x000fda0008705720 */
[----:B------:R-:W-:Y:S05]  /*18a70*/  @!P0 BRA `(.L_x_2944) ;  /* 0x0000000000bc8947 */ /* 0x000fea0003800000 */
.L_x_2945:
        /* <DEDUP_REMOVED lines=47> */
.L_x_2944:
        /* <DEDUP_REMOVED lines=59> */
.L_x_2943:
[----:B------:R-:W-:Y:S05]  /*19120*/  BSYNC B0 ;  /* 0x0000000000007941 */ /* 0x000fea0003800000 */
.L_x_2893:
        /* <DEDUP_REMOVED lines=31> */
.L_x_2951:
[----:B------:R-:W-:-:S13]  /*19320*/  ISETP.GE.AND P0, PT, R12, UR4, PT ;  /* 0x000000040c007c0c */ /* 0x000fda000bf06270 */
[----:B------:R-:W-:Y:S05]  /*19330*/  @P0 BRA `(.L_x_2953) ;  /* 0x0000000000300947 */ /* 0x000fea0003800000 */
[----:B0-----:R-:W0:Y:S01]  /*19340*/  LDC.64 R6, c[0x0][0x248] ;  /* 0x00009200ff067b82 */ /* 0x001e220000000a00 */
[C---:B------:R-:W-:Y:S01]  /*19350*/  VIADD R9, R12.reuse, UR8 ;  /* 0x000000080c097c36 */ /* 0x040fe20008000000 */
[----:B------:R-:W-:-:S03]  /*19360*/  IADD3 R12, R12, 0x80, RZ ;  /* 0x000000800c0c7810 */ /* 0x000fc60007ffe0ff */
[----:B0-----:R-:W-:-:S05]  /*19370*/  IMAD.WIDE.U32 R6, R9, 0x8, R6 ;  /* 0x0000000809067825 */ /* 0x001fca00078e0006 */
[----:B------:R1:W-:Y:S02]  /*19380*/  STG.E.64 desc[UR6][R6.64], R16 ;  /* 0x0000001006007986 */ /* 0x0003e4000c101b06 */
.L_x_2952:
[----:B------:R-:W-:-:S13]  /*19390*/  ISETP.GE.AND P0, PT, R12, UR4, PT ;  /* 0x000000040c007c0c */ /* 0x000fda000bf06270 */
[----:B------:R-:W-:Y:S05]  /*193a0*/  @P0 BRA `(.L_x_2954) ;  /* 0x0000000000340947 */ /* 0x000fea0003800000 */
[----:B01----:R-:W0:Y:S01]  /*193b0*/  LDC.64 R6, c[0x0][0x248] ;  /* 0x00009200ff067b82 */ /* 0x003e220000000a00 */
[C---:B------:R-:W-:Y:S02]  /*193c0*/  VIADD R9, R12.reuse, UR8 ;  /* 0x000000080c097c36 */ /* 0x040fe40008000000 */
[----:B------:R-:W-:Y:S02]  /*193d0*/  VIADD R12, R12, 0x80 ;  /* 0x000000800c0c7836 */ /* 0x000fe40000000000 */
[----:B0-----:R-:W-:-:S05]  /*193e0*/  IMAD.WIDE.U32 R6, R9, 0x8, R6 ;  /* 0x0000000809067825 */ /* 0x001fca00078e0006 */
[----:B------:R1:W-:Y:S02]  /*193f0*/  STG.E.64 desc[UR6][R6.64], R14 ;  /* 0x0000000e06007986 */ /* 0x0003e4000c101b06 */
.L_x_2953:
        /* <DEDUP_REMOVED lines=8> */
.L_x_2954:
[----:B------:R-:W-:Y:S05]  /*19480*/  BSYNC B1 ;  /* 0x0000000000017941 */ /* 0x000fea0003800000 */
.L_x_2950:
[----:B------:R-:W-:-:S13]  /*19490*/  ISETP.GE.AND P0, PT, R12, UR4, PT ;  /* 0x000000040c007c0c */ /* 0x000fda000bf06270 */
[----:B012---:R-:W0:Y:S01]  /*194a0*/  @!P0 LDC.64 R6, c[0x0][0x248] ;  /* 0x00009200ff068b82 */ /* 0x007e220000000a00 */
[C---:B------:R-:W-:Y:S01]  /*194b0*/  @!P0 VIADD R9, R12.reuse, UR8 ;  /* 0x000000080c098c36 */ /* 0x040fe20008000000 */
[----:B------:R-:W-:-:S03]  /*194c0*/  @!P0 IADD3 R12, R12, 0x80, RZ ;  /* 0x000000800c0c8810 */ /* 0x000fc60007ffe0ff */
[----:B0-----:R-:W-:-:S05]  /*194d0*/  @!P0 IMAD.WIDE.U32 R6, R9, 0x8, R6 ;  /* 0x0000000809068825 */ /* 0x001fca00078e0006 */
[----:B------:R2:W-:Y:S02]  /*194e0*/  @!P0 STG.E.64 desc[UR6][R6.64], R2 ;  /* 0x0000000206008986 */ /* 0x0005e4000c101b06 */
.L_x_2955:
[----:B------:R-:W-:Y:S05]  /*194f0*/  BSYNC B0 ;  /* 0x0000000000007941 */ /* 0x000fea0003800000 */
.L_x_2949:
        /* <DEDUP_REMOVED lines=8> */
.L_x_2956:
        /* <DEDUP_REMOVED lines=16> */
.L_x_3962:


//--------------------- .text._ZN2at6native18elementwise_kernelILi128ELi4EZNS0_15gpu_kernel_implIZZNS0_61_GLOBAL__N__ae8afa13_23_FlattenIndicesKernel_cu_75b981de_308221_flatten_indices_implINS3_18CUDAKernelLauncherEiLl8EEENS_6TensorERKS6_N3c108ArrayRefIlEEENKUlvE0_clEvEUllE_EEvRNS_18TensorIteratorBaseERKT_EUliE_EEviT1_ --------------------------
	.section	.text._ZN2at6native18elementwise_kernelILi128ELi4EZNS0_15gpu_kernel_implIZZNS0_61_GLOBAL__N__ae8afa13_23_FlattenIndicesKernel_cu_75b981de_308221_flatten_indices_implINS3_18CUDAKernelLauncherEiLl8EEENS_6TensorERKS6_N3c108ArrayRefIlEEENKUlvE0_clEvEUllE_EEvRNS_18TensorIteratorBaseERKT_EUliE_EEviT1_,"ax",@progbits
	.align	128
        .global         _ZN2at6native18elementwise_kernelILi128ELi4EZNS0_15gpu_kernel_implIZZNS0_61_GLOBAL__N__ae8afa13_23_FlattenIndicesKernel_cu_75b981de_308221_flatten_indices_implINS3_18CUDAKernelLauncherEiLl8EEENS_6TensorERKS6_N3c108ArrayRefIlEEENKUlvE0_clEvEUllE_EEvRNS_18TensorIteratorBaseERKT_EUliE_EEviT1_
        .type           _ZN2at6native18elementwise_kernelILi128ELi4EZNS0_15gpu_kernel_implIZZNS0_61_GLOBAL__N__ae8afa13_23_FlattenIndicesKernel_cu_75b981de_308221_flatten_indices_implINS3_18CUDAKernelLauncherEiLl8EEENS_6TensorERKS6_N3c108ArrayRefIlEEENKUlvE0_clEvEUllE_EEvRNS_18TensorIteratorBaseERKT_EUliE_EEviT1_,@function
        .size           _ZN2at6native18elementwise_kernelILi128ELi4EZNS0_15gpu_kernel_implIZZNS0_61_GLOBAL__N__ae8afa13_23_FlattenIndicesKernel_cu_75b981de_308221_flatten_indices_implINS3_18CUDAKernelLauncherEiLl8EEENS_6TensorERKS6_N3c108ArrayRefIlEEENKUlvE0_clEvEUllE_EEvRNS_18TensorIteratorBaseERKT_EUliE_EEviT1_,(.L_x_3963 - _ZN2at6native18elementwise_kernelILi128ELi4EZNS0_15gpu_kernel_implIZZNS0_61_GLOBAL__N__ae8afa13_23_FlattenIndicesKernel_cu_75b981de_308221_flatten_indices_implINS3_18CUDAKernelLauncherEiLl8EEENS_6TensorERKS6_N3c108ArrayRefIlEEENKUlvE0_clEvEUllE_EEvRNS_18TensorIteratorBaseERKT_EUliE_EEviT1_)
        .other          _ZN2at6native18elementwise_kernelILi128ELi4EZNS0_15gpu_kernel_implIZZNS0_61_GLOBAL__N__ae8afa13_23_FlattenIndicesKernel_cu_75b981de_308221_flatten_indices_implINS3_18CUDAKernelLauncherEiLl8EEENS_6TensorERKS6_N3c108ArrayRefIlEEENKUlvE0_clEvEUllE_EEvRNS_18TensorIteratorBaseERKT_EUliE_EEviT1_,@"STO_CUDA_ENTRY STV_DEFAULT"
_ZN2at6native18elementwise_kernelILi128ELi4EZNS0_15gpu_kernel_implIZZNS0_61_GLOBAL__N__ae8afa13_23_FlattenIndicesKernel_cu_75b981de_308221_flatten_indices_implINS3_18CUDAKernelLauncherEiLl8EEENS_6TensorERKS6_N3c108ArrayRefIlEEENKUlvE0_clEvEUllE_EEvRNS_18TensorIteratorBaseERKT_EUliE_EEviT1_:
.text._ZN2at6native18elementwise_kernelILi128ELi4EZNS0_15gpu_kernel_implIZZNS0_61_GLOBAL__N__ae8afa13_23_FlattenIndicesKernel_cu_75b981de_308221_flatten_indices_implINS3_18CUDAKernelLauncherEiLl8EEENS_6TensorERKS6_N3c108ArrayRefIlEEENKUlvE0_clEvEUllE_EEvRNS_18TensorIteratorBaseERKT_EUliE_EEviT1_:
        /* <DEDUP_REMOVED lines=312> */
.L_x_2959:
        /* <DEDUP_REMOVED lines=21> */
.L_x_2963:
[----:B------:R0:W5:Y:S01]  /*14d0*/  LDG.E.U8 R2, desc[UR36][R4.64] ;  /* 0x0000002404027981 */ /* 0x000162000c1e1100 */
[----:B------:R-:W-:Y:S01]  /*14e0*/  IMAD.MOV.U32 R3, RZ, RZ, RZ ;  /* 0x000000ffff037224 */ /* 0x000fe200078e00ff */
[----:B------:R-:W-:Y:S06]  /*14f0*/  BRA `(.L_x_2965) ;  /* 0x0000000c00487947 */ /* 0x000fec0003800000 */
.L_x_2962:
        /* <DEDUP_REMOVED lines=8> */
.L_x_2967:
[----:B------:R-:W2:Y:S02]  /*1580*/  LDG.E R2, desc[UR36][R4.64] ;  /* 0x0000002404027981 */ /* 0x000ea4000c1e1900 */
[----:B--2---:R-:W-:Y:S01]  /*1590*/  SHF.R.S32.HI R3, RZ, 0x1f, R2 ;  /* 0x0000001fff037819 */ /* 0x004fe20000011402 */
[----:B------:R-:W-:Y:S06]  /*15a0*/  BRA `(.L_x_2965) ;  /* 0x0000000c001c7947 */ /* 0x000fec0003800000 */
.L_x_2966:
[----:B------:R-:W2:Y:S02]  /*15b0*/  LDG.E.S16 R2, desc[UR36][R4.64] ;  /* 0x0000002404027981 */ /* 0x000ea4000c1e1700 */
[----:B--2---:R-:W-:Y:S01]  /*15c0*/  SHF.R.S32.HI R3, RZ, 0x1f, R2 ;  /* 0x0000001fff037819 */ /* 0x004fe20000011402 */
[----:B------:R-:W-:Y:S06]  /*15d0*/  BRA `(.L_x_2965) ;  /* 0x0000000c00107947 */ /* 0x000fec0003800000 */
.L_x_2961:
        /* <DEDUP_REMOVED lines=9> */
.L_x_2969:
[----:B------:R-:W2:Y:S02]  /*1670*/  LDG.E.U16 R4, desc[UR36][R4.64] ;  /* 0x0000002404047981 */ /* 0x000ea4000c1e1500 */
[----:B--2---:R-:W-:-:S06]  /*1680*/  HADD2.F32 R2, -RZ, R4.H0_H0 ;  /* 0x20000004ff027230 */ /* 0x004fcc0000004100 */
[----:B------:R-:W0:Y:S01]  /*1690*/  F2I.S64.TRUNC R2, R2 ;  /* 0x0000000200027311 */ /* 0x000e22000020d900 */
[----:B------:R-:W-:Y:S05]  /*16a0*/  BRA `(.L_x_2965) ;  /* 0x0000000800dc7947 */ /* 0x000fea0003800000 */
.L_x_2968:
        /* <DEDUP_REMOVED lines=9> */
.L_x_2971:
[----:B------:R-:W2:Y:S02]  /*1740*/  LDG.E.U16 R4, desc[UR36][R4.64] ;  /* 0x0000002404047981 */ /* 0x000ea4000c1e1500 */
[----:B--2---:R-:W-:-:S06]  /*1750*/  HADD2.F32 R2, -RZ, R4.H0_H0 ;  /* 0x20000004ff027230 */ /* 0x004fcc0000004100 */
[----:B------:R-:W0:Y:S01]  /*1760*/  F2I.S64.TRUNC R2, R2 ;  /* 0x0000000200027311 */ /* 0x000e22000020d900 */
[----:B------:R-:W-:Y:S05]  /*1770*/  BRA `(.L_x_2965) ;  /* 0x0000000800a87947 */ /* 0x000fea0003800000 */
.L_x_2970:
[----:B------:R-:W2:Y:S02]  /*1780*/  LDG.E.64 R2, desc[UR36][R4.64] ;  /* 0x0000002404027981 */ /* 0x000ea4000c1e1b00 */
[----:B--2---:R-:W0:Y:S01]  /*1790*/  F2I.S64.F64.TRUNC R2, R2 ;  /* 0x0000000200027311 */ /* 0x004e22000030d900 */
[----:B------:R-:W-:Y:S05]  /*17a0*/  BRA `(.L_x_2965) ;  /* 0x00000008009c7947 */ /* 0x000fea0003800000 */
.L_x_2960:
        /* <DEDUP_REMOVED lines=13> */
.L_x_2974:
[----:B------:R-:W2:Y:S02]  /*1880*/  LDG.E.64 R2, desc[UR36][R4.64] ;  /* 0x0000002404027981 */ /* 0x000ea4000c1e1b00 */
[----:B--2---:R-:W0:Y:S01]  /*1890*/  F2I.S64.F64.TRUNC R2, R2 ;  /* 0x0000000200027311 */ /* 0x004e22000030d900 */
[----:B------:R-:W-:Y:S05]  /*18a0*/  BRA `(.L_x_2965) ;  /* 0x00000008005c7947 */ /* 0x000fea0003800000 */
.L_x_2973:
        /* <DEDUP_REMOVED lines=27> */
.L_x_2976:
        /* <DEDUP_REMOVED lines=14> */
.L_x_2975:
[----:B------:R-:W2:Y:S02]  /*1b40*/  LDG.E.U16 R2, desc[UR36][R4.64] ;  /* 0x0000002404027981 */ /* 0x000ea4000c1e1500 */
[----:B--2---:R-:W-:-:S06]  /*1b50*/  IMAD.U32 R2, R2, 0x10000, RZ ;  /* 0x0001000002027824 */ /* 0x004fcc00078e00ff */
[----:B------:R-:W0:Y:S01]  /*1b60*/  F2I.S64.TRUNC R2, R2 ;  /* 0x0000000200027311 */ /* 0x000e22000020d900 */
[----:B------:R-:W-:Y:S05]  /*1b70*/  BRA `(.L_x_2965) ;  /* 0x0000000400a87947 */ /* 0x000fea0003800000 */
.L_x_2972:
        /* <DEDUP_REMOVED lines=11> */
.L_x_2979:
        /* <DEDUP_REMOVED lines=21> */
.L_x_2983:
[----:B------:R-:W-:Y:S05]  /*1d80*/  BSYNC B1 ;  /* 0x0000000000017941 */ /* 0x000fea0003800000 */
.L_x_2982:
[----:B------:R-:W-:Y:S01]  /*1d90*/  IMAD.SHL.U32 R2, R2, 0x100000, RZ ;  /* 0x0010000002027824 */ /* 0x000fe200078e00ff */
[----:B------:R-:W-:-:S04]  /*1da0*/  LEA R3, R0, 0x3b800000, 0x17 ;  /* 0x3b80000000037811 */ /* 0x000fc800078eb8ff */
[----:B------:R-:W-:-:S07]  /*1db0*/  LOP3.LUT R2, R3, R2, R4, 0xfe, !PT ;  /* 0x0000000203027212 */ /* 0x000fce00078efe04 */
.L_x_2981:
[----:B------:R-:W-:Y:S05]  /*1dc0*/  BSYNC B0 ;  /* 0x0000000000007941 */ /* 0x000fea0003800000 */
.L_x_2980:
[----:B------:R-:W1:Y:S01]  /*1dd0*/  F2I.S64.TRUNC R2, R2 ;  /* 0x0000000200027311 */ /* 0x000e62000020d900 */
[----:B------:R-:W-:Y:S05]  /*1de0*/  BRA `(.L_x_2965) ;  /* 0x00000004000c7947 */ /* 0x000fea0003800000 */
.L_x_2978:
        /* <DEDUP_REMOVED lines=21> */
.L_x_2987:
[----:B------:R-:W-:Y:S05]  /*1f40*/  BSYNC B1 ;  /* 0x0000000000017941 */ /* 0x000fea0003800000 */
.L_x_2986:
[----:B------:R-:W-:Y:S01]  /*1f50*/  IMAD.SHL.U32 R2, R2, 0x200000, RZ ;  /* 0x0020000002027824 */ /* 0x000fe200078e00ff */
[----:B------:R-:W-:-:S04]  /*1f60*/  LEA R3, R0, 0x37800000, 0x17 ;  /* 0x3780000000037811 */ /* 0x000fc800078eb8ff */
[----:B------:R-:W-:-:S07]  /*1f70*/  LOP3.LUT R2, R3, R2, R4, 0xfe, !PT ;  /* 0x0000000203027212 */ /* 0x000fce00078efe04 */
.L_x_2985:
[----:B------:R-:W-:Y:S05]  /*1f80*/  BSYNC B0 ;  /* 0x0000000000007941 */ /* 0x000fea0003800000 */
.L_x_2984:
[----:B------:R-:W2:Y:S01]  /*1f90*/  F2I.S64.TRUNC R2, R2 ;  /* 0x0000000200027311 */ /* 0x000ea2000020d900 */
[----:B------:R-:W-:Y:S05]  /*1fa0*/  BRA `(.L_x_2965) ;  /* 0x00000000009c7947 */ /* 0x000fea0003800000 */
.L_x_2977:
        /* <DEDUP_REMOVED lines=14> */
.L_x_2991:
[----:B------:R-:W-:Y:S05]  /*2090*/  BSYNC B0 ;  /* 0x0000000000007941 */ /* 0x000fea0003800000 */
.L_x_2990:
[----:B------:R-:W4:Y:S01]  /*20a0*/  F2I.S64.TRUNC R2, R2 ;  /* 0x0000000200027311 */ /* 0x000f22000020d900 */
[----:B------:R-:W-:Y:S05]  /*20b0*/  BRA `(.L_x_2965) ;  /* 0x0000000000587947 */ /* 0x000fea0003800000 */
.L_x_2964:
[----:B------:R-:W-:Y:S01]  /*20c0*/  MOV R0, 0x0 ;  /* 0x0000000000007802 */ /* 0x000fe20000000f00 */
[----:B------:R-:W-:Y:S01]  /*20d0*/  ULDC.64 UR4, c[0x4][0xf8] ;  /* 0x01003e0000047ab9 */ /* 0x000fe20000000a00 */
[----:B------:R-:W-:Y:S01]  /*20e0*/  ULDC.64 UR6, c[0x4][0x8] ;  /* 0x0100020000067ab9 */ /* 0x000fe20000000a00 */
[----:B------:R-:W-:Y:S01]  /*20f0*/  IMAD.U32 R4, RZ, RZ, UR4 ;  /* 0x00000004ff047e24 */ /* 0x000fe2000f8e00ff */
[----:B------:R0:W1:Y:S01]  /*2100*/  LDC.64 R2, c[0x4][R0] ;  /* 0x0100000000027b82 */ /* 0x0000620000000a00 */
[----:B------:R-:W-:Y:S01]  /*2110*/  IMAD.U32 R5, RZ, RZ, UR5 ;  /* 0x00000005ff057e24 */ /* 0x000fe2000f8e00ff */
[----:B------:R-:W-:Y:S01]  /*2120*/  ULDC.64 UR4, c[0x4][0x100] ;  /* 0x0100400000047ab9 */ /* 0x000fe20000000a00 */
[----:B------:R-:W-:Y:S01]  /*2130*/  IMAD.U32 R10, RZ, RZ, UR6 ;  /* 0x00000006ff0a7e24 */ /* 0x000fe2000f8e00ff */
[----:B------:R-:W-:Y:S01]  /*2140*/  MOV R7, UR5 ;  /* 0x0000000500077c02 */ /* 0x000fe20008000f00 */
[----:B------:R-:W-:Y:S02]  /*2150*/  IMAD.U32 R6, RZ, RZ, UR4 ;  /* 0x00000004ff067e24 */ /* 0x000fe4000f8e00ff */
[----:B------:R-:W-:-:S02]  /*2160*/  IMAD.U32 R11, RZ, RZ, UR7 ;  /* 0x00000007ff0b7e24 */ /* 0x000fc4000f8e00ff */
[----:B------:R-:W-:Y:S02]  /*2170*/  IMAD.MOV.U32 R8, RZ, RZ, 0x4e ;  /* 0x0000004eff087424 */ /* 0x000fe400078e00ff */
[----:B------:R-:W-:Y:S02]  /*2180*/  IMAD.MOV.U32 R12, RZ, RZ, 0x1 ;  /* 0x00000001ff0c7424 */ /* 0x000fe400078e00ff */
[----:B0-----:R-:W-:-:S07]  /*2190*/  IMAD.MOV.U32 R13, RZ, RZ, RZ ;  /* 0x000000ffff0d7224 */ /* 0x001fce00078e00ff */
[----:B------:R-:W-:-:S07]  /*21a0*/  LEPC R20, `(.L_x_2992) ;  /* 0x000000001014794e */ /* 0x000fce0000000000 */
[----:B-1----:R-:W-:Y:S05]  /*21b0*/  CALL.ABS.NOINC R2 ;  /* 0x0000000002007343 */ /* 0x002fea0003c00000 */
.L_x_2992:
[----:B------:R-:W-:Y:S01]  /*21c0*/  CS2R R2, SRZ ;  /* 0x0000000000027805 */ /* 0x000fe2000001ff00 */
[----:B------:R-:W-:Y:S06]  /*21d0*/  BRA `(.L_x_2965) ;  /* 0x0000000000107947 */ /* 0x000fec0003800000 */
.L_x_2989:
[----:B------:R0:W5:Y:S01]  /*21e0*/  LDG.E.64 R2, desc[UR36][R4.64] ;  /* 0x0000002404027981 */ /* 0x000162000c1e1b00 */
[----:B------:R-:W-:Y:S05]  /*21f0*/  BRA `(.L_x_2965) ;  /* 0x0000000000087947 */ /* 0x000fea0003800000 */
.L_x_2988:
[----:B------:R3:W5:Y:S01]  /*2200*/  LDG.E R2, desc[UR36][R4.64] ;  /* 0x0000002404027981 */ /* 0x000762000c1e1900 */
[----:B------:R-:W-:-:S07]  /*2210*/  IMAD.MOV.U32 R3, RZ, RZ, RZ ;  /* 0x000000ffff037224 */ /* 0x000fce00078e00ff */
.L_x_2965:
        /* <DEDUP_REMOVED lines=38> */
.L_x_2995:
[----:B------:R0:W2:Y:S01]  /*2480*/  LDG.E R32, desc[UR36][R24.64] ;  /* 0x0000002418207981 */ /* 0x0000a2000c1e1900 */
[----:B------:R-:W-:-:S05]  /*2490*/  IADD3 R36, P1, R24, R20, RZ ;  /* 0x0000001418247210 */ /* 0x000fca0007f3e0ff */
[----:B------:R-:W-:Y:S01]  /*24a0*/  IMAD.X R37, R25, 0x1, R6, P1 ;  /* 0x0000000119257824 */ /* 0x000fe200008e0606 */
[----:B------:R-:W-:-:S04]  /*24b0*/  IADD3 R14, P1, R36, R20, RZ ;  /* 0x00000014240e7210 */ /* 0x000fc80007f3e0ff */
[----:B------:R-:W3:Y:S01]  /*24c0*/  LDG.E R35, desc[UR36][R36.64] ;  /* 0x0000002424237981 */ /* 0x000ee2000c1e1900 */
[----:B------:R-:W-:-:S05]  /*24d0*/  IMAD.X R15, R37, 0x1, R6, P1 ;  /* 0x00000001250f7824 */ /* 0x000fca00008e0606 */
[----:B------:R1:W4:Y:S01]  /*24e0*/  LDG.E R33, desc[UR36][R14.64] ;  /* 0x000000240e217981 */ /* 0x000322000c1e1900 */
[----:B------:R-:W-:-:S05]  /*24f0*/  IADD3 R22, P1, R14, R20, RZ ;  /* 0x000000140e167210 */ /* 0x000fca0007f3e0ff */
[----:B------:R-:W-:-:S05]  /*2500*/  IMAD.X R23, R15, 0x1, R6, P1 ;  /* 0x000000010f177824 */ /* 0x000fca00008e0606 */
[----:B------:R-:W5:Y:S01]  /*2510*/  LDG.E R7, desc[UR36][R22.64] ;  /* 0x0000002416077981 */ /* 0x000f62000c1e1900 */
[----:B------:R1:W2:Y:S01]  /*2520*/  LDC.64 R28, c[0x0][R2+0x430] ;  /* 0x00010c00021c7b82 */ /* 0x0002a20000000a00 */
[----:B------:R-:W-:-:S05]  /*2530*/  IADD3 R0, P1, R0, 0x4, RZ ;  /* 0x0000000400007810 */ /* 0x000fca0007f3e0ff */
[----:B------:R-:W-:Y:S02]  /*2540*/  IMAD.X R3, RZ, RZ, R3, P1 ;  /* 0x000000ffff037224 */ /* 0x000fe400008e0603 */
[----:B------:R1:W3:Y:S08]  /*2550*/  LDC.64 R26, c[0x0][R2+0x438] ;  /* 0x00010e00021a7b82 */ /* 0x0002f00000000a00 */
[----:B0-----:R0:W4:Y:S08]  /*2560*/  LDC.64 R24, c[0x0][R2+0x440] ;  /* 0x0001100002187b82 */ /* 0x0011300000000a00 */
[----:B-1----:R0:W5:Y:S02]  /*2570*/  LDC.64 R14, c[0x0][R2+0x448] ;  /* 0x00011200020e7b82 */ /* 0x0021640000000a00 */
[----:B0-----:R-:W-:Y:S01]  /*2580*/  VIADD R2, R2, 0x20 ;  /* 0x0000002002027836 */ /* 0x001fe20000000000 */
[----:B--2---:R-:W-:Y:S01]  /*2590*/  SHF.R.S32.HI R37, RZ, 0x1f, R32 ;  /* 0x0000001fff257819 */ /* 0x004fe20000011420 */
[----:B------:R-:W-:-:S02]  /*25a0*/  IMAD R29, R29, R32, RZ ;  /* 0x000000201d1d7224 */ /* 0x000fc400078e02ff */
[----:B------:R-:W-:-:S04]  /*25b0*/  IMAD.WIDE.U32 R30, R32, R28, R30 ;  /* 0x0000001c201e7225 */ /* 0x000fc800078e001e */
[----:B------:R-:W-:-:S04]  /*25c0*/  IMAD R29, R28, R37, R29 ;  /* 0x000000251c1d7224 */ /* 0x000fc800078e021d */
[----:B------:R-:W-:Y:S01]  /*25d0*/  IMAD.IADD R31, R31, 0x1, R29 ;  /* 0x000000011f1f7824 */ /* 0x000fe200078e021d */
[----:B---3--:R-:W-:Y:S01]  /*25e0*/  SHF.R.S32.HI R29, RZ, 0x1f, R35 ;  /* 0x0000001fff1d7819 */ /* 0x008fe20000011423 */
[----:B------:R-:W-:-:S04]  /*25f0*/  IMAD R27, R27, R35, RZ ;  /* 0x000000231b1b7224 */ /* 0x000fc800078e02ff */
[----:B------:R-:W-:Y:S02]  /*2600*/  IMAD R29, R26, R29, R27 ;  /* 0x0000001d1a1d7224 */ /* 0x000fe400078e021b */
[----:B------:R-:W-:-:S04]  /*2610*/  IMAD.WIDE.U32 R26, R35, R26, R30 ;  /* 0x0000001a231a7225 */ /* 0x000fc800078e001e */
[----:B------:R-:W-:Y:S01]  /*2620*/  IMAD.IADD R27, R27, 0x1, R29 ;  /* 0x000000011b1b7824 */ /* 0x000fe200078e021d */
[----:B----4-:R-:W-:Y:S01]  /*2630*/  SHF.R.S32.HI R29, RZ, 0x1f, R33 ;  /* 0x0000001fff1d7819 */ /* 0x010fe20000011421 */
[----:B------:R-:W-:Y:S02]  /*2640*/  IMAD R25, R25, R33, RZ ;  /* 0x0000002119197224 */ /* 0x000fe400078e02ff */
[----:B-----5:R-:W-:Y:S02]  /*2650*/  IMAD R15, R15, R7, RZ ;  /* 0x000000070f0f7224 */ /* 0x020fe400078e02ff */
[----:B------:R-:W-:Y:S02]  /*2660*/  IMAD R29, R24, R29, R25 ;  /* 0x0000001d181d7224 */ /* 0x000fe400078e0219 */
[----:B------:R-:W-:Y:S01]  /*2670*/  IMAD.WIDE.U32 R24, R33, R24, R26 ;  /* 0x0000001821187225 */ /* 0x000fe200078e001a */
[----:B------:R-:W-:Y:S02]  /*2680*/  IADD3 R26, P2, R0, R5, RZ ;  /* 0x00000005001a7210 */ /* 0x000fe40007f5e0ff */
[----:B------:R-:W-:Y:S01]  /*2690*/  SHF.R.S32.HI R27, RZ, 0x1f, R7 ;  /* 0x0000001fff1b7819 */ /* 0x000fe20000011407 */
[----:B------:R-:W-:Y:S01]  /*26a0*/  IMAD.IADD R25, R25, 0x1, R29 ;  /* 0x0000000119197824 */ /* 0x000fe200078e021d */
[----:B------:R-:W-:Y:S01]  /*26b0*/  ISETP.NE.U32.AND P1, PT, R26, RZ, PT ;  /* 0x000000ff1a00720c */ /* 0x000fe20003f25070 */
[----:B------:R-:W-:-:S02]  /*26c0*/  IMAD.X R26, R3, 0x1, R18, P2 ;  /* 0x00000001031a7824 */ /* 0x000fc400010e0612 */
[----:B------:R-:W-:Y:S01]  /*26d0*/  IMAD.WIDE.U32 R30, R7, R14, R24 ;  /* 0x0000000e071e7225 */ /* 0x000fe200078e0018 */
[----:B------:R-:W-:Y:S02]  /*26e0*/  IADD3 R24, P2, R22, R20, RZ ;  /* 0x0000001416187210 */ /* 0x000fe40007f5e0ff */
[----:B------:R-:W-:Y:S01]  /*26f0*/  ISETP.NE.AND.EX P1, PT, R26, RZ, PT, P1 ;  /* 0x000000ff1a00720c */ /* 0x000fe20003f25310 */
[----:B------:R-:W-:Y:S02]  /*2700*/  IMAD R15, R14, R27, R15 ;  /* 0x0000001b0e0f7224 */ /* 0x000fe400078e020f */
[----:B------:R-:W-:Y:S02]  /*2710*/  IMAD.X R25, R23, 0x1, R6, P2 ;  /* 0x0000000117197824 */ /* 0x000fe400010e0606 */
[----:B------:R-:W-:-:S08]  /*2720*/  IMAD.IADD R31, R31, 0x1, R15 ;  /* 0x000000011f1f7824 */ /* 0x000fd000078e020f */
[----:B------:R-:W-:Y:S05]  /*2730*/  @P1 BRA `(.L_x_2995) ;  /* 0xfffffffc00501947 */ /* 0x000fea000383ffff */
[----:B------:R-:W-:Y:S05]  /*2740*/  BSYNC B0 ;  /* 0x0000000000007941 */ /* 0x000fea0003800000 */
.L_x_2994:
        /* <DEDUP_REMOVED lines=9> */
[----:B------:R-:W2:Y:S01]  /*27e0*/  LDG.E R5, desc[UR36][R2.64] ;  /* 0x0000002402057981 */ /* 0x000ea2000c1e1900 */
[----:B------:R-:W-:Y:S01]  /*27f0*/  IMAD.SHL.U32 R12, R0, 0x8, RZ ;  /* 0x00000008000c7824 */ /* 0x000fe200078e00ff */
[----:B------:R-:W-:-:S03]  /*2800*/  ISETP.NE.U32.AND P0, PT, R4, 0x1, PT ;  /* 0x000000010400780c */ /* 0x000fc60003f05070 */
[----:B------:R-:W0:Y:S01]  /*2810*/  LDC.64 R6, c[0x0][R12+0x438] ;  /* 0x00010e000c067b82 */ /* 0x000e220000000a00 */
[----:B------:R-:W-:Y:S02]  /*2820*/  ISETP.NE.AND.EX P0, PT, RZ, RZ, PT, P0 ;  /* 0x000000ffff00720c */ /* 0x000fe40003f05300 */
[----:B--2---:R-:W-:Y:S01]  /*2830*/  SHF.R.S32.HI R9, RZ, 0x1f, R5 ;  /* 0x0000001fff097819 */ /* 0x004fe20000011405 */
[----:B0-----:R-:W-:Y:S02]  /*2840*/  IMAD R0, R7, R5, RZ ;  /* 0x0000000507007224 */ /* 0x001fe400078e02ff */
[----:B------:R-:W-:-:S04]  /*2850*/  IMAD.WIDE.U32 R30, R5, R6, R30 ;  /* 0x00000006051e7225 */ /* 0x000fc800078e001e */
[----:B------:R-:W-:-:S04]  /*2860*/  IMAD R9, R6, R9, R0 ;  /* 0x0000000906097224 */ /* 0x000fc800078e0200 */
[----:B------:R-:W-:Y:S01]  /*2870*/  IMAD.IADD R31, R31, 0x1, R9 ;  /* 0x000000011f1f7824 */ /* 0x000fe200078e0209 */
[----:B------:R-:W-:Y:S06]  /*2880*/  @!P0 BRA `(.L_x_2993) ;  /* 0x00000000005c8947 */ /* 0x000fec0003800000 */
[----:B------:R-:W-:Y:S01]  /*2890*/  ISETP.NE.U32.AND P0, PT, R4, 0x2, PT ;  /* 0x000000020400780c */ /* 0x000fe20003f05070 */
[C---:B------:R-:W-:Y:S01]  /*28a0*/  IMAD.SHL.U32 R9, R10.reuse, 0x4, RZ ;  /* 0x000000040a097824 */ /* 0x040fe200078e00ff */
[----:B------:R-:W-:Y:S02]  /*28b0*/  SHF.L.U64.HI R5, R10, 0x2, R11 ;  /* 0x000000020a057819 */ /* 0x000fe4000001020b */
[----:B------:R-:W-:Y:S02]  /*28c0*/  ISETP.NE.AND.EX P0, PT, RZ, RZ, PT, P0 ;  /* 0x000000ffff00720c */ /* 0x000fe40003f05300 */
[----:B------:R-:W-:-:S05]  /*28d0*/  IADD3 R6, P1, R9, R2, RZ ;  /* 0x0000000209067210 */ /* 0x000fca0007f3e0ff */
[----:B------:R-:W-:-:S05]  /*28e0*/  IMAD.X R7, R5, 0x1, R3, P1 ;  /* 0x0000000105077824 */ /* 0x000fca00008e0603 */
[----:B------:R-:W2:Y:S01]  /*28f0*/  LDG.E R11, desc[UR36][R6.64] ;  /* 0x00000024060b7981 */ /* 0x000ea2000c1e1900 */
[----:B------:R-:W-:-:S05]  /*2900*/  @P0 IADD3 R8, P1, R6, R9, RZ ;  /* 0x0000000906080210 */ /* 0x000fca0007f3e0ff */
[----:B------:R-:W-:-:S06]  /*2910*/  @P0 IMAD.X R9, R7, 0x1, R5, P1 ;  /* 0x0000000107090824 */ /* 0x000fcc00008e0605 */
[----:B------:R-:W3:Y:S01]  /*2920*/  @P0 LDG.E R9, desc[UR36][R8.64] ;  /* 0x0000002408090981 */ /* 0x000ee2000c1e1900 */
[----:B------:R-:W0:Y:S08]  /*2930*/  LDC.64 R2, c[0x0][R12+0x440] ;  /* 0x000110000c027b82 */ /* 0x000e300000000a00 */
[----:B------:R-:W1:Y:S01]  /*2940*/  @P0 LDC.64 R4, c[0x0][R12+0x448] ;  /* 0x000112000c040b82 */ /* 0x000e620000000a00 */
[----:B--2---:R-:W-:Y:S01]  /*2950*/  SHF.R.S32.HI R13, RZ, 0x1f, R11 ;  /* 0x0000001fff0d7819 */ /* 0x004fe2000001140b */
[----:B0-----:R-:W-:-:S02]  /*2960*/  IMAD R0, R3, R11, RZ ;  /* 0x0000000b03007224 */ /* 0x001fc400078e02ff */
[----:B------:R-:W-:-:S04]  /*2970*/  IMAD.WIDE.U32 R30, R11, R2, R30 ;  /* 0x000000020b1e7225 */ /* 0x000fc800078e001e */
[----:B------:R-:W-:-:S04]  /*2980*/  IMAD R13, R2, R13, R0 ;  /* 0x0000000d020d7224 */ /* 0x000fc800078e0200 */
[----:B------:R-:W-:Y:S01]  /*2990*/  IMAD.IADD R31, R31, 0x1, R13 ;  /* 0x000000011f1f7824 */ /* 0x000fe200078e020d */
[----:B---3--:R-:W-:Y:S01]  /*29a0*/  @P0 SHF.R.S32.HI R3, RZ, 0x1f, R9 ;  /* 0x0000001fff030819 */ /* 0x008fe20000011409 */
[----:B-1----:R-:W-:-:S04]  /*29b0*/  @P0 IMAD R0, R5, R9, RZ ;  /* 0x0000000905000224 */ /* 0x002fc800078e02ff */
[----:B------:R-:W-:Y:S02]  /*29c0*/  @P0 IMAD R3, R4, R3, R0 ;  /* 0x0000000304030224 */ /* 0x000fe400078e0200 */
[----:B------:R-:W-:-:S04]  /*29d0*/  @P0 IMAD.WIDE.U32 R4, R9, R4, R30 ;  /* 0x0000000409040225 */ /* 0x000fc800078e001e */
[----:B------:R-:W-:Y:S02]  /*29e0*/  @P0 IMAD.IADD R31, R5, 0x1, R3 ;  /* 0x00000001051f0824 */ /* 0x000fe400078e0203 */
[----:B------:R-:W-:-:S07]  /*29f0*/  @P0 IMAD.MOV.U32 R30, RZ, RZ, R4 ;  /* 0x000000ffff1e0224 */ /* 0x000fce00078e0004 */
.L_x_2993:
        /* <DEDUP_REMOVED lines=14> */
.L_x_2999:
[----:B------:R4:W-:Y:S01]  /*2ae0*/  STG.E.U8 desc[UR36][R16.64], R30 ;  /* 0x0000001e10007986 */ /* 0x0009e2000c101124 */
[----:B------:R-:W-:Y:S05]  /*2af0*/  BRA `(.L_x_3001) ;  /* 0x0000000c004c7947 */ /* 0x000fea0003800000 */
.L_x_2998:
        /* <DEDUP_REMOVED lines=8> */
.L_x_3003:
[----:B------:R2:W-:Y:S01]  /*2b80*/  STG.E desc[UR36][R16.64], R30 ;  /* 0x0000001e10007986 */ /* 0x0005e2000c101924 */
[----:B------:R-:W-:Y:S05]  /*2b90*/  BRA `(.L_x_3001) ;  /* 0x0000000c00247947 */ /* 0x000fea0003800000 */
.L_x_3002:
[----:B------:R3:W-:Y:S01]  /*2ba0*/  STG.E.U16 desc[UR36][R16.64], R30 ;  /* 0x0000001e10007986 */ /* 0x0007e2000c101524 */
[----:B------:R-:W-:Y:S05]  /*2bb0*/  BRA `(.L_x_3001) ;  /* 0x0000000c001c7947 */ /* 0x000fea0003800000 */
.L_x_2997:
        /* <DEDUP_REMOVED lines=9> */
.L_x_3005:
[----:B------:R-:W1:Y:S02]  /*2c50*/  I2F.S64 R0, R30 ;  /* 0x0000001e00007312 */ /* 0x000e640000301400 */
[----:B-1----:R-:W-:-:S05]  /*2c60*/  F2FP.F16.F32.PACK_AB R0, RZ, R0 ;  /* 0x00000000ff00723e */ /* 0x002fca00000000ff */
[----:B------:R1:W-:Y:S01]  /*2c70*/  STG.E.U16 desc[UR36][R16.64], R0 ;  /* 0x0000000010007986 */ /* 0x0003e2000c101524 */
[----:B------:R-:W-:Y:S05]  /*2c80*/  BRA `(.L_x_3001) ;  /* 0x0000000800e87947 */ /* 0x000fea0003800000 */
.L_x_3004:
        /* <DEDUP_REMOVED lines=10> */
.L_x_3007:
[----:B------:R-:W1:Y:S02]  /*2d30*/  I2F.S64 R30, R30 ;  /* 0x0000001e001e7312 */ /* 0x000e640000301400 */
[----:B-1----:R-:W-:-:S04]  /*2d40*/  F2FP.F16.F32.PACK_AB R3, RZ, R30 ;  /* 0x0000001eff03723e */ /* 0x002fc800000000ff */
[----:B------:R-:W-:-:S05]  /*2d50*/  PRMT R3, R3, 0x5410, RZ ;  /* 0x0000541003037816 */ /* 0x000fca00000000ff */
[----:B------:R1:W-:Y:S01]  /*2d60*/  STG.E desc[UR36][R16.64], R3 ;  /* 0x0000000310007986 */ /* 0x0003e2000c101924 */
[----:B------:R-:W-:Y:S05]  /*2d70*/  BRA `(.L_x_3001) ;  /* 0x0000000800ac7947 */ /* 0x000fea0003800000 */
.L_x_3006:
[----:B------:R-:W1:Y:S02]  /*2d80*/  I2F.F64.S64 R2, R30 ;  /* 0x0000001e00027312 */ /* 0x000e640000301c00 */
[----:B-1----:R1:W-:Y:S01]  /*2d90*/  STG.E.64 desc[UR36][R16.64], R2 ;  /* 0x0000000210007986 */ /* 0x0023e2000c101b24 */
[----:B------:R-:W-:Y:S05]  /*2da0*/  BRA `(.L_x_3001) ;  /* 0x0000000800a07947 */ /* 0x000fea0003800000 */
.L_x_2996:
        /* <DEDUP_REMOVED lines=13> */
.L_x_3010:
[----:B------:R-:W1:Y:S01]  /*2e80*/  I2F.F64.S64 R4, R30 ;  /* 0x0000001e00047312 */ /* 0x000e620000301c00 */
[----:B------:R-:W-:-:S05]  /*2e90*/  CS2R R6, SRZ ;  /* 0x0000000000067805 */ /* 0x000fca000001ff00 */
[----:B-1----:R1:W-:Y:S01]  /*2ea0*/  STG.E.128 desc[UR36][R16.64], R4 ;  /* 0x0000000410007986 */ /* 0x0023e2000c101d24 */
[----:B------:R-:W-:Y:S05]  /*2eb0*/  BRA `(.L_x_3001) ;  /* 0x00000008005c7947 */ /* 0x000fea0003800000 */
.L_x_3009:
        /* <DEDUP_REMOVED lines=21> */
.L_x_3014:
[----:B------:R-:W-:Y:S05]  /*3010*/  BSYNC B0 ;  /* 0x0000000000007941 */ /* 0x000fea0003800000 */
.L_x_3013:
[----:B------:R-:W-:-:S05]  /*3020*/  LOP3.LUT R3, R0, R3, RZ, 0xfc, !PT ;  /* 0x0000000300037212 */ /* 0x000fca00078efcff */
[----:B------:R1:W-:Y:S01]  /*3030*/  STG.E.U8 desc[UR36][R16.64], R3 ;  /* 0x0000000310007986 */ /* 0x0003e2000c101124 */
[----:B------:R-:W-:Y:S05]  /*3040*/  BRA `(.L_x_3001) ;  /* 0x0000000400f87947 */ /* 0x000fea0003800000 */
.L_x_3012:
        /* <DEDUP_REMOVED lines=13> */
.L_x_3016:
[----:B------:R-:W-:Y:S01]  /*3120*/  HFMA2.MMA R0, -RZ, RZ, 0, 7.569789886474609375e-06 ;  /* 0x0000007fff007435 */ /* 0x000fe200000001ff */
[----:B------:R-:W-:-:S09]  /*3130*/  ISETP.GT.U32.AND P0, PT, R2, 0x7f800000, PT ;  /* 0x7f8000000200780c */ /* 0x000fd20003f04070 */
[----:B------:R-:W-:-:S07]  /*3140*/  SEL R0, R0, 0x7c, P0 ;  /* 0x0000007c00007807 */ /* 0x000fce0000000000 */
.L_x_3017:
[----:B------:R-:W-:Y:S05]  /*3150*/  BSYNC B0 ;  /* 0x0000000000007941 */ /* 0x000fea0003800000 */
.L_x_3015:
[----:B------:R-:W-:-:S04]  /*3160*/  LOP3.LUT R2, R31, 0x80000000, RZ, 0xc0, !PT ;  /* 0x800000001f027812 */ /* 0x000fc800078ec0ff */
[----:B------:R-:W-:-:S04]  /*3170*/  SHF.R.U32.HI R3, RZ, 0x18, R2 ;  /* 0x00000018ff037819 */ /* 0x000fc80000011602 */
[----:B------:R-:W-:-:S05]  /*3180*/  LOP3.LUT R3, R0, R3, RZ, 0xfc, !PT ;  /* 0x0000000300037212 */ /* 0x000fca00078efcff */
[----:B------:R1:W-:Y:S01]  /*3190*/  STG.E.U8 desc[UR36][R16.64], R3 ;  /* 0x0000000310007986 */ /* 0x0003e2000c101124 */
[----:B------:R-:W-:Y:S05]  /*31a0*/  BRA `(.L_x_3001) ;  /* 0x0000000400a07947 */ /* 0x000fea0003800000 */
.L_x_3011:
[----:B------:R-:W1:Y:S02]  /*31b0*/  I2F.S64 R0, R30 ;  /* 0x0000001e00007312 */ /* 0x000e640000301400 */
[----:B-1----:R-:W-:-:S05]  /*31c0*/  F2FP.BF16.F32.PACK_AB R0, RZ, R0 ;  /* 0x00000000ff00723e */ /* 0x002fca00000010ff */
[----:B------:R1:W-:Y:S01]  /*31d0*/  STG.E.U16 desc[UR36][R16.64], R0 ;  /* 0x0000000010007986 */ /* 0x0003e2000c101524 */
[----:B------:R-:W-:Y:S05]  /*31e0*/  BRA `(.L_x_3001) ;  /* 0x0000000400907947 */ /* 0x000fea0003800000 */
.L_x_3008:
        /* <DEDUP_REMOVED lines=10> */
.L_x_3020:
        /* <DEDUP_REMOVED lines=17> */
.L_x_3023:
[----:B------:R-:W-:-:S04]  /*33a0*/  LOP3.LUT R2, R31, 0x80000000, RZ, 0xc0, !PT ;  /* 0x800000001f027812 */ /* 0x000fc800078ec0ff */
[----:B------:R-:W-:-:S04]  /*33b0*/  SHF.R.U32.HI R3, RZ, 0x18, R2 ;  /* 0x00000018ff037819 */ /* 0x000fc80000011602 */
[----:B------:R-:W-:-:S04]  /*33c0*/  LOP3.LUT R0, R0, R3, RZ, 0xfc, !PT ;  /* 0x0000000300007212 */ /* 0x000fc800078efcff */
[----:B------:R-:W-:-:S07]  /*33d0*/  PRMT R8, R0, 0x7610, R8 ;  /* 0x0000761000087816 */ /* 0x000fce0000000008 */
.L_x_3022:
[----:B------:R-:W-:Y:S05]  /*33e0*/  BSYNC B0 ;  /* 0x0000000000007941 */ /* 0x000fea0003800000 */
.L_x_3021:
[----:B------:R1:W-:Y:S01]  /*33f0*/  STG.E.U8 desc[UR36][R16.64], R8 ;  /* 0x0000000810007986 */ /* 0x0003e2000c101124 */
[----:B------:R-:W-:Y:S05]  /*3400*/  BRA `(.L_x_3001) ;  /* 0x0000000400087947 */ /* 0x000fea0003800000 */
.L_x_3019:
        /* <DEDUP_REMOVED lines=17> */
.L_x_3026:
[----:B------:R-:W-:-:S04]  /*3520*/  LOP3.LUT R2, R31, 0x80000000, RZ, 0xc0, !PT ;  /* 0x800000001f027812 */ /* 0x000fc800078ec0ff */
[----:B------:R-:W-:-:S04]  /*3530*/  SHF.R.U32.HI R3, RZ, 0x18, R2 ;  /* 0x00000018ff037819 */ /* 0x000fc80000011602 */
[----:B------:R-:W-:-:S04]  /*3540*/  LOP3.LUT R0, R0, R3, RZ, 0xfc, !PT ;  /* 0x0000000300007212 */ /* 0x000fc800078efcff */
[----:B------:R-:W-:-:S07]  /*3550*/  PRMT R8, R0, 0x7610, R8 ;  /* 0x0000761000087816 */ /* 0x000fce0000000008 */
.L_x_3025:
[----:B------:R-:W-:Y:S05]  /*3560*/  BSYNC B0 ;  /* 0x0000000000007941 */ /* 0x000fea0003800000 */
.L_x_3024:
[----:B------:R1:W-:Y:S01]  /*3570*/  STG.E.U8 desc[UR36][R16.64], R8 ;  /* 0x0000000810007986 */ /* 0x0003e2000c101124 */
[----:B------:R-:W-:Y:S05]  /*3580*/  BRA `(.L_x_3001) ;  /* 0x0000000000a87947 */ /* 0x000fea0003800000 */
.L_x_3018:
        /* <DEDUP_REMOVED lines=22> */
.L_x_3000:
        /* <DEDUP_REMOVED lines=9> */
[----:B0-----:R-:W-:-:S02]  /*3780*/  IMAD.U32 R10, RZ, RZ, UR4 ;  /* 0x00000004ff0a7e24 */ /* 0x001fc4000f8e00ff */
[----:B------:R-:W-:Y:S02]  /*3790*/  IMAD.U32 R11, RZ, RZ, UR5 ;  /* 0x00000005ff0b7e24 */ /* 0x000fe4000f8e00ff */
[----:B------:R-:W-:Y:S02]  /*37a0*/  IMAD.MOV.U32 R8, RZ, RZ, 0x65 ;  /* 0x00000065ff087424 */ /* 0x000fe400078e00ff */
[----:B------:R-:W-:Y:S02]  /*37b0*/  IMAD.MOV.U32 R12, RZ, RZ, 0x1 ;  /* 0x00000001ff0c7424 */ /* 0x000fe400078e00ff */
[----:B-1----:R-:W-:-:S07]  /*37c0*/  IMAD.MOV.U32 R13, RZ, RZ, RZ ;  /* 0x000000ffff0d7224 */ /* 0x002fce00078e00ff */
[----:B------:R-:W-:-:S07]  /*37d0*/  LEPC R20, `(.L_x_3029) ;  /* 0x000000001014794e */ /* 0x000fce0000000000 */
[----:B--2---:R-:W-:Y:S05]  /*37e0*/  CALL.ABS.NOINC R2 ;  /* 0x0000000002007343 */ /* 0x004fea0003c00000 */
.L_x_3029:
[----:B------:R-:W-:Y:S05]  /*37f0*/  BRA `(.L_x_3001) ;  /* 0x00000000000c7947 */ /* 0x000fea0003800000 */
.L_x_3028:
[----:B------:R1:W-:Y:S01]  /*3800*/  STG.E.64 desc[UR36][R16.64], R30 ;  /* 0x0000001e10007986 */ /* 0x0003e2000c101b24 */
[----:B------:R-:W-:Y:S05]  /*3810*/  BRA `(.L_x_3001) ;  /* 0x0000000000047947 */ /* 0x000fea0003800000 */
.L_x_3027:
[----:B------:R1:W-:Y:S02]  /*3820*/  STG.E desc[UR36][R16.64], R30 ;  /* 0x0000001e10007986 */ /* 0x0003e4000c101924 */
.L_x_3001:
[----:B------:R-:W-:-:S07]  /*3830*/  VIADD R19, R19, 0x80 ;  /* 0x0000008013137836 */ /* 0x000fce0000000000 */
.L_x_2958:
[----:B------:R-:W-:Y:S05]  /*3840*/  BSYNC B6 ;  /* 0x0000000000067941 */ /* 0x000fea0003800000 */
.L_x_2957:
        /* <DEDUP_REMOVED lines=307> */
.L_x_3032:
        /* <DEDUP_REMOVED lines=21> */
.L_x_3036:
[----:B------:R1:W5:Y:S01]  /*4cd0*/  LDG.E.U8 R2, desc[UR36][R4.64] ;  /* 0x0000002404027981 */ /* 0x000362000c1e1100 */
[----:B------:R-:W-:Y:S01]  /*4ce0*/  IMAD.MOV.U32 R3, RZ, RZ, RZ ;  /* 0x000000ffff037224 */ /* 0x000fe200078e00ff */
[----:B------:R-:W-:Y:S06]  /*4cf0*/  BRA `(.L_x_3038) ;  /* 0x0000000c00487947 */ /* 0x000fec0003800000 */
.L_x_3035:
        /* <DEDUP_REMOVED lines=8> */
.L_x_3040:
[----:B------:R-:W2:Y:S02]  /*4d80*/  LDG.E R2, desc[UR36][R4.64] ;  /* 0x0000002404027981 */ /* 0x000ea4000c1e1900 */
[----:B--2---:R-:W-:Y:S01]  /*4d90*/  SHF.R.S32.HI R3, RZ, 0x1f, R2 ;  /* 0x0000001fff037819 */ /* 0x004fe20000011402 */
[----:B------:R-:W-:Y:S06]  /*4da0*/  BRA `(.L_x_3038) ;  /* 0x0000000c001c7947 */ /* 0x000fec0003800000 */
.L_x_3039:
[----:B------:R-:W2:Y:S02]  /*4db0*/  LDG.E.S16 R2, desc[UR36][R4.64] ;  /* 0x0000002404027981 */ /* 0x000ea4000c1e1700 */
[----:B--2---:R-:W-:Y:S01]  /*4dc0*/  SHF.R.S32.HI R3, RZ, 0x1f, R2 ;  /* 0x0000001fff037819 */ /* 0x004fe20000011402 */
[----:B------:R-:W-:Y:S06]  /*4dd0*/  BRA `(.L_x_3038) ;  /* 0x0000000c00107947 */ /* 0x000fec0003800000 */
.L_x_3034:
        /* <DEDUP_REMOVED lines=9> */
.L_x_3042:
[----:B------:R-:W2:Y:S02]  /*4e70*/  LDG.E.U16 R4, desc[UR36][R4.64] ;  /* 0x0000002404047981 */ /* 0x000ea4000c1e1500 */
[----:B--2---:R-:W-:-:S06]  /*4e80*/  HADD2.F32 R2, -RZ, R4.H0_H0 ;  /* 0x20000004ff027230 */ /* 0x004fcc0000004100 */
[----:B------:R-:W1:Y:S01]  /*4e90*/  F2I.S64.TRUNC R2, R2 ;  /* 0x0000000200027311 */ /* 0x000e62000020d900 */
[----:B------:R-:W-:Y:S05]  /*4ea0*/  BRA `(.L_x_3038) ;  /* 0x0000000800dc7947 */ /* 0x000fea0003800000 */
.L_x_3041:
        /* <DEDUP_REMOVED lines=9> */
.L_x_3044:
[----:B------:R-:W2:Y:S02]  /*4f40*/  LDG.E.U16 R4, desc[UR36][R4.64] ;  /* 0x0000002404047981 */ /* 0x000ea4000c1e1500 */
[----:B--2---:R-:W-:-:S06]  /*4f50*/  HADD2.F32 R2, -RZ, R4.H0_H0 ;  /* 0x20000004ff027230 */ /* 0x004fcc0000004100 */
[----:B------:R-:W1:Y:S01]  /*4f60*/  F2I.S64.TRUNC R2, R2 ;  /* 0x0000000200027311 */ /* 0x000e62000020d900 */
[----:B------:R-:W-:Y:S05]  /*4f70*/  BRA `(.L_x_3038) ;  /* 0x0000000800a87947 */ /* 0x000fea0003800000 */
.L_x_3043:
[----:B------:R-:W2:Y:S02]  /*4f80*/  LDG.E.64 R2, desc[UR36][R4.64] ;  /* 0x0000002404027981 */ /* 0x000ea4000c1e1b00 */
[----:B--2---:R-:W1:Y:S01]  /*4f90*/  F2I.S64.F64.TRUNC R2, R2 ;  /* 0x0000000200027311 */ /* 0x004e62000030d900 */
[----:B------:R-:W-:Y:S05]  /*4fa0*/  BRA `(.L_x_3038) ;  /* 0x00000008009c7947 */ /* 0x000fea0003800000 */
.L_x_3033:
        /* <DEDUP_REMOVED lines=13> */
.L_x_3047:
[----:B------:R-:W2:Y:S02]  /*5080*/  LDG.E.64 R2, desc[UR36][R4.64] ;  /* 0x0000002404027981 */ /* 0x000ea4000c1e1b00 */
[----:B--2---:R-:W1:Y:S01]  /*5090*/  F2I.S64.F64.TRUNC R2, R2 ;  /* 0x0000000200027311 */ /* 0x004e62000030d900 */
[----:B------:R-:W-:Y:S05]  /*50a0*/  BRA `(.L_x_3038) ;  /* 0x00000008005c7947 */ /* 0x000fea0003800000 */
.L_x_3046:
        /* <DEDUP_REMOVED lines=27> */
.L_x_3049:
        /* <DEDUP_REMOVED lines=14> */
.L_x_3048:
[----:B------:R-:W2:Y:S02]  /*5340*/  LDG.E.U16 R2, desc[UR36][R4.64] ;  /* 0x0000002404027981 */ /* 0x000ea4000c1e1500 */
[----:B--2---:R-:W-:-:S06]  /*5350*/  IMAD.U32 R2, R2, 0x10000, RZ ;  /* 0x0001000002027824 */ /* 0x004fcc00078e00ff */
[----:B------:R-:W1:Y:S01]  /*5360*/  F2I.S64.TRUNC R2, R2 ;  /* 0x0000000200027311 */ /* 0x000e62000020d900 */
[----:B------:R-:W-:Y:S05]  /*5370*/  BRA `(.L_x_3038) ;  /* 0x0000000400a87947 */ /* 0x000fea0003800000 */
.L_x_3045:
        /* <DEDUP_REMOVED lines=11> */
.L_x_3052:
        /* <DEDUP_REMOVED lines=21> */
.L_x_3056:
[----:B------:R-:W-:Y:S05]  /*5580*/  BSYNC B1 ;  /* 0x0000000000017941 */ /* 0x000fea0003800000 */
.L_x_3055:
[----:B------:R-:W-:Y:S01]  /*5590*/  IMAD.SHL.U32 R2, R2, 0x100000, RZ ;  /* 0x0010000002027824 */ /* 0x000fe200078e00ff */
[----:B------:R-:W-:-:S04]  /*55a0*/  LEA R3, R0, 0x3b800000, 0x17 ;  /* 0x3b80000000037811 */ /* 0x000fc800078eb8ff */
[----:B------:R-:W-:-:S07]  /*55b0*/  LOP3.LUT R2, R3, R2, R4, 0xfe, !PT ;  /* 0x0000000203027212 */ /* 0x000fce00078efe04 */
.L_x_3054:
[----:B------:R-:W-:Y:S05]  /*55c0*/  BSYNC B0 ;  /* 0x0000000000007941 */ /* 0x000fea0003800000 */
.L_x_3053:
[----:B------:R-:W2:Y:S01]  /*55d0*/  F2I.S64.TRUNC R2, R2 ;  /* 0x0000000200027311 */ /* 0x000ea2000020d900 */
[----:B------:R-:W-:Y:S05]  /*55e0*/  BRA `(.L_x_3038) ;  /* 0x00000004000c7947 */ /* 0x000fea0003800000 */
.L_x_3051:
        /* <DEDUP_REMOVED lines=21> */
.L_x_3060:
[----:B------:R-:W-:Y:S05]  /*5740*/  BSYNC B1 ;  /* 0x0000000000017941 */ /* 0x000fea0003800000 */
.L_x_3059:
[----:B------:R-:W-:Y:S01]  /*5750*/  IMAD.SHL.U32 R2, R2, 0x200000, RZ ;  /* 0x0020000002027824 */ /* 0x000fe200078e00ff */
[----:B------:R-:W-:-:S04]  /*5760*/  LEA R3, R0, 0x37800000, 0x17 ;  /* 0x3780000000037811 */ /* 0x000fc800078eb8ff */
[----:B------:R-:W-:-:S07]  /*5770*/  LOP3.LUT R2, R3, R2, R4, 0xfe, !PT ;  /* 0x0000000203027212 */ /* 0x000fce00078efe04 */
.L_x_3058:
[----:B------:R-:W-:Y:S05]  /*5780*/  BSYNC B0 ;  /* 0x0000000000007941 */ /* 0x000fea0003800000 */
.L_x_3057:
[----:B------:R-:W3:Y:S01]  /*5790*/  F2I.S64.TRUNC R2, R2 ;  /* 0x0000000200027311 */ /* 0x000ee2000020d900 */
[----:B------:R-:W-:Y:S05]  /*57a0*/  BRA `(.L_x_3038) ;  /* 0x00000000009c7947 */ /* 0x000fea0003800000 */
.L_x_3050:
        /* <DEDUP_REMOVED lines=14> */
.L_x_3064:
[----:B------:R-:W-:Y:S05]  /*5890*/  BSYNC B0 ;  /* 0x0000000000007941 */ /* 0x000fea0003800000 */
.L_x_3063:
[----:B------:R-:W1:Y:S01]  /*58a0*/  F2I.S64.TRUNC R2, R2 ;  /* 0x0000000200027311 */ /* 0x000e62000020d900 */
[----:B------:R-:W-:Y:S05]  /*58b0*/  BRA `(.L_x_3038) ;  /* 0x0000000000587947 */ /* 0x000fea0003800000 */
.L_x_3037:
        /* <DEDUP_REMOVED lines=16> */
.L_x_3065:
[----:B------:R-:W-:Y:S01]  /*59c0*/  CS2R R2, SRZ ;  /* 0x0000000000027805 */ /* 0x000fe2000001ff00 */
[----:B------:R-:W-:Y:S06]  /*59d0*/  BRA `(.L_x_3038) ;  /* 0x0000000000107947 */ /* 0x000fec0003800000 */
.L_x_3062:
[----:B------:R1:W5:Y:S01]  /*59e0*/  LDG.E.64 R2, desc[UR36][R4.64] ;  /* 0x0000002404027981 */ /* 0x000362000c1e1b00 */
[----:B------:R-:W-:Y:S05]  /*59f0*/  BRA `(.L_x_3038) ;  /* 0x0000000000087947 */ /* 0x000fea0003800000 */
.L_x_3061:
[----:B------:R4:W5:Y:S01]  /*5a00*/  LDG.E R2, desc[UR36][R4.64] ;  /* 0x0000002404027981 */ /* 0x000962000c1e1900 */
[----:B------:R-:W-:-:S07]  /*5a10*/  IMAD.MOV.U32 R3, RZ, RZ, RZ ;  /* 0x000000ffff037224 */ /* 0x000fce00078e00ff */
.L_x_3038:
        /* <DEDUP_REMOVED lines=38> */
.L_x_3068:
        /* <DEDUP_REMOVED lines=26> */
[----:B----4-:R-:W-:Y:S01]  /*5e20*/  IMAD R25, R25, R33, RZ ;  /* 0x0000002119197224 */ /* 0x010fe200078e02ff */
[----:B------:R-:W-:Y:S02]  /*5e30*/  IADD3 R27, R27, R29, RZ ;  /* 0x0000001d1b1b7210 */ /* 0x000fe40007ffe0ff */
[----:B------:R-:W-:Y:S01]  /*5e40*/  SHF.R.S32.HI R29, RZ, 0x1f, R33 ;  /* 0x0000001fff1d7819 */ /* 0x000fe20000011421 */
[----:B-----5:R-:W-:-:S04]  /*5e50*/  IMAD R15, R15, R7, RZ ;  /* 0x000000070f0f7224 */ /* 0x020fc800078e02ff */
[----:B------:R-:W-:Y:S02]  /*5e60*/  IMAD R29, R24, R29, R25 ;  /* 0x0000001d181d7224 */ /* 0x000fe400078e0219 */
[----:B------:R-:W-:Y:S01]  /*5e70*/  IMAD.WIDE.U32 R24, R33, R24, R26 ;  /* 0x0000001821187225 */ /* 0x000fe200078e001a */
[----:B------:R-:W-:Y:S02]  /*5e80*/  IADD3 R26, P2, R0, R5, RZ ;  /* 0x00000005001a7210 */ /* 0x000fe40007f5e0ff */
[----:B------:R-:W-:Y:S01]  /*5e90*/  SHF.R.S32.HI R27, RZ, 0x1f, R7 ;  /* 0x0000001fff1b7819 */ /* 0x000fe20000011407 */
[----:B------:R-:W-:Y:S01]  /*5ea0*/  IMAD.IADD R25, R25, 0x1, R29 ;  /* 0x0000000119197824 */ /* 0x000fe200078e021d */
[----:B------:R-:W-:Y:S01]  /*5eb0*/  ISETP.NE.U32.AND P1, PT, R26, RZ, PT ;  /* 0x000000ff1a00720c */ /* 0x000fe20003f25070 */
[----:B------:R-:W-:Y:S02]  /*5ec0*/  IMAD.X R26, R3, 0x1, R18, P2 ;  /* 0x00000001031a7824 */ /* 0x000fe400010e0612 */
[----:B------:R-:W-:Y:S01]  /*5ed0*/  IMAD.WIDE.U32 R30, R7, R14, R24 ;  /* 0x0000000e071e7225 */ /* 0x000fe200078e0018 */
[----:B------:R-:W-:-:S02]  /*5ee0*/  IADD3 R24, P2, R22, R20, RZ ;  /* 0x0000001416187210 */ /* 0x000fc40007f5e0ff */
[----:B------:R-:W-:Y:S01]  /*5ef0*/  ISETP.NE.AND.EX P1, PT, R26, RZ, PT, P1 ;  /* 0x000000ff1a00720c */ /* 0x000fe20003f25310 */
[----:B------:R-:W-:Y:S02]  /*5f00*/  IMAD R15, R14, R27, R15 ;  /* 0x0000001b0e0f7224 */ /* 0x000fe400078e020f */
[----:B------:R-:W-:Y:S02]  /*5f10*/  IMAD.X R25, R23, 0x1, R6, P2 ;  /* 0x0000000117197824 */ /* 0x000fe400010e0606 */
[----:B------:R-:W-:-:S08]  /*5f20*/  IMAD.IADD R31, R31, 0x1, R15 ;  /* 0x000000011f1f7824 */ /* 0x000fd000078e020f */
[----:B------:R-:W-:Y:S05]  /*5f30*/  @P1 BRA `(.L_x_3068) ;  /* 0xfffffffc00501947 */ /* 0x000fea000383ffff */
[----:B------:R-:W-:Y:S05]  /*5f40*/  BSYNC B0 ;  /* 0x0000000000007941 */ /* 0x000fea0003800000 */
.L_x_3067:
        /* <DEDUP_REMOVED lines=43> */
.L_x_3066:
        /* <DEDUP_REMOVED lines=14> */
.L_x_3072:
[----:B------:R1:W-:Y:S01]  /*62e0*/  STG.E.U8 desc[UR36][R16.64], R30 ;  /* 0x0000001e10007986 */ /* 0x0003e2000c101124 */
[----:B------:R-:W-:Y:S05]  /*62f0*/  BRA `(.L_x_3074) ;  /* 0x0000000c004c7947 */ /* 0x000fea0003800000 */
.L_x_3071:
        /* <DEDUP_REMOVED lines=8> */
.L_x_3076:
[----:B------:R1:W-:Y:S01]  /*6380*/  STG.E desc[UR36][R16.64], R30 ;  /* 0x0000001e10007986 */ /* 0x0003e2000c101924 */
[----:B------:R-:W-:Y:S05]  /*6390*/  BRA `(.L_x_3074) ;  /* 0x0000000c00247947 */ /* 0x000fea0003800000 */
.L_x_3075:
[----:B------:R1:W-:Y:S01]  /*63a0*/  STG.E.U16 desc[UR36][R16.64], R30 ;  /* 0x0000001e10007986 */ /* 0x0003e2000c101524 */
[----:B------:R-:W-:Y:S05]  /*63b0*/  BRA `(.L_x_3074) ;  /* 0x0000000c001c7947 */ /* 0x000fea0003800000 */
.L_x_3070:
        /* <DEDUP_REMOVED lines=9> */
.L_x_3078:
[----:B------:R-:W1:Y:S02]  /*6450*/  I2F.S64 R0, R30 ;  /* 0x0000001e00007312 */ /* 0x000e640000301400 */
[----:B-1----:R-:W-:-:S05]  /*6460*/  F2FP.F16.F32.PACK_AB R0, RZ, R0 ;  /* 0x00000000ff00723e */ /* 0x002fca00000000ff */
[----:B------:R1:W-:Y:S01]  /*6470*/  STG.E.U16 desc[UR36][R16.64], R0 ;  /* 0x0000000010007986 */ /* 0x0003e2000c101524 */
[----:B------:R-:W-:Y:S05]  /*6480*/  BRA `(.L_x_3074) ;  /* 0x0000000800e87947 */ /* 0x000fea0003800000 */
.L_x_3077:
        /* <DEDUP_REMOVED lines=10> */
.L_x_3080:
[----:B------:R-:W1:Y:S02]  /*6530*/  I2F.S64 R30, R30 ;  /* 0x0000001e001e7312 */ /* 0x000e640000301400 */
[----:B-1----:R-:W-:-:S04]  /*6540*/  F2FP.F16.F32.PACK_AB R3, RZ, R30 ;  /* 0x0000001eff03723e */ /* 0x002fc800000000ff */
[----:B------:R-:W-:-:S05]  /*6550*/  PRMT R3, R3, 0x5410, RZ ;  /* 0x0000541003037816 */ /* 0x000fca00000000ff */
[----:B------:R1:W-:Y:S01]  /*6560*/  STG.E desc[UR36][R16.64], R3 ;  /* 0x0000000310007986 */ /* 0x0003e2000c101924 */
[----:B------:R-:W-:Y:S05]  /*6570*/  BRA `(.L_x_3074) ;  /* 0x0000000800ac7947 */ /* 0x000fea0003800000 */
.L_x_3079:
[----:B------:R-:W1:Y:S02]  /*6580*/  I2F.F64.S64 R2, R30 ;  /* 0x0000001e00027312 */ /* 0x000e640000301c00 */
[----:B-1----:R1:W-:Y:S01]  /*6590*/  STG.E.64 desc[UR36][R16.64], R2 ;  /* 0x0000000210007986 */ /* 0x0023e2000c101b24 */
[----:B------:R-:W-:Y:S05]  /*65a0*/  BRA `(.L_x_3074) ;  /* 0x0000000800a07947 */ /* 0x000fea0003800000 */
.L_x_3069:
        /* <DEDUP_REMOVED lines=13> */
.L_x_3083:
[----:B------:R-:W1:Y:S01]  /*6680*/  I2F.F64.S64 R4, R30 ;  /* 0x0000001e00047312 */ /* 0x000e620000301c00 */
[----:B------:R-:W-:-:S05]  /*6690*/  CS2R R6, SRZ ;  /* 0x0000000000067805 */ /* 0x000fca000001ff00 */
[----:B-1----:R1:W-:Y:S01]  /*66a0*/  STG.E.128 desc[UR36][R16.64], R4 ;  /* 0x0000000410007986 */ /* 0x0023e2000c101d24 */
[----:B------:R-:W-:Y:S05]  /*66b0*/  BRA `(.L_x_3074) ;  /* 0x00000008005c7947 */ /* 0x000fea0003800000 */
.L_x_3082:
        /* <DEDUP_REMOVED lines=21> */
.L_x_3087:
[----:B------:R-:W-:Y:S05]  /*6810*/  BSYNC B0 ;  /* 0x0000000000007941 */ /* 0x000fea0003800000 */
.L_x_3086:
[----:B------:R-:W-:-:S05]  /*6820*/  LOP3.LUT R3, R0, R3, RZ, 0xfc, !PT ;  /* 0x0000000300037212 */ /* 0x000fca00078efcff */
[----:B------:R1:W-:Y:S01]  /*6830*/  STG.E.U8 desc[UR36][R16.64], R3 ;  /* 0x0000000310007986 */ /* 0x0003e2000c101124 */
[----:B------:R-:W-:Y:S05]  /*6840*/  BRA `(.L_x_3074) ;  /* 0x0000000400f87947 */ /* 0x000fea0003800000 */
.L_x_3085:
        /* <DEDUP_REMOVED lines=13> */
.L_x_3089:
[----:B------:R-:W-:Y:S01]  /*6920*/  IMAD.MOV.U32 R0, RZ, RZ, 0x7f ;  /* 0x0000007fff007424 */ /* 0x000fe200078e00ff */
[----:B------:R-:W-:-:S04]  /*6930*/  ISETP.GT.U32.AND P0, PT, R2, 0x7f800000, PT ;  /* 0x7f8000000200780c */ /* 0x000fc80003f04070 */
[----:B------:R-:W-:-:S09]  /*6940*/  SEL R0, R0, 0x7c, P0 ;  /* 0x0000007c00007807 */ /* 0x000fd20000000000 */
.L_x_3090:
[----:B------:R-:W-:Y:S05]  /*6950*/  BSYNC B0 ;  /* 0x0000000000007941 */ /* 0x000fea0003800000 */
.L_x_3088:
[----:B------:R-:W-:-:S04]  /*6960*/  LOP3.LUT R2, R31, 0x80000000, RZ, 0xc0, !PT ;  /* 0x800000001f027812 */ /* 0x000fc800078ec0ff */
[----:B------:R-:W-:-:S04]  /*6970*/  SHF.R.U32.HI R3, RZ, 0x18, R2 ;  /* 0x00000018ff037819 */ /* 0x000fc80000011602 */
[----:B------:R-:W-:-:S05]  /*6980*/  LOP3.LUT R3, R0, R3, RZ, 0xfc, !PT ;  /* 0x0000000300037212 */ /* 0x000fca00078efcff */
[----:B------:R1:W-:Y:S01]  /*6990*/  STG.E.U8 desc[UR36][R16.64], R3 ;  /* 0x0000000310007986 */ /* 0x0003e2000c101124 */
[----:B------:R-:W-:Y:S05]  /*69a0*/  BRA `(.L_x_3074) ;  /* 0x0000000400a07947 */ /* 0x000fea0003800000 */
.L_x_3084:
[----:B------:R-:W1:Y:S02]  /*69b0*/  I2F.S64 R0, R30 ;  /* 0x0000001e00007312 */ /* 0x000e640000301400 */
[----:B-1----:R-:W-:-:S05]  /*69c0*/  F2FP.BF16.F32.PACK_AB R0, RZ, R0 ;  /* 0x00000000ff00723e */ /* 0x002fca00000010ff */
[----:B------:R1:W-:Y:S01]  /*69d0*/  STG.E.U16 desc[UR36][R16.64], R0 ;  /* 0x0000000010007986 */ /* 0x0003e2000c101524 */
[----:B------:R-:W-:Y:S05]  /*69e0*/  BRA `(.L_x_3074) ;  /* 0x0000000400907947 */ /* 0x000fea0003800000 */
.L_x_3081:
        /* <DEDUP_REMOVED lines=10> */
.L_x_3093:
        /* <DEDUP_REMOVED lines=17> */
.L_x_3096:
[----:B------:R-:W-:-:S04]  /*6ba0*/  LOP3.LUT R2, R31, 0x80000000, RZ, 0xc0, !PT ;  /* 0x800000001f027812 */ /* 0x000fc800078ec0ff */
[----:B------:R-:W-:-:S04]  /*6bb0*/  SHF.R.U32.HI R3, RZ, 0x18, R2 ;  /* 0x00000018ff037819 */ /* 0x000fc80000011602 */
[----:B------:R-:W-:-:S04]  /*6bc0*/  LOP3.LUT R0, R0, R3, RZ, 0xfc, !PT ;  /* 0x0000000300007212 */ /* 0x000fc800078efcff */
[----:B------:R-:W-:-:S07]  /*6bd0*/  PRMT R8, R0, 0x7610, R8 ;  /* 0x0000761000087816 */ /* 0x000fce0000000008 */
.L_x_3095:
[----:B------:R-:W-:Y:S05]  /*6be0*/  BSYNC B0 ;  /* 0x0000000000007941 */ /* 0x000fea0003800000 */
.L_x_3094:
[----:B------:R4:W-:Y:S01]  /*6bf0*/  STG.E.U8 desc[UR36][R16.64], R8 ;  /* 0x0000000810007986 */ /* 0x0009e2000c101124 */
[----:B------:R-:W-:Y:S05]  /*6c00*/  BRA `(.L_x_3074) ;  /* 0x0000000400087947 */ /* 0x000fea0003800000 */
.L_x_3092:
        /* <DEDUP_REMOVED lines=17> */
.L_x_3099:
[----:B------:R-:W-:-:S04]  /*6d20*/  LOP3.LUT R2, R31, 0x80000000, RZ, 0xc0, !PT ;  /* 0x800000001f027812 */ /* 0x000fc800078ec0ff */
[----:B------:R-:W-:-:S04]  /*6d30*/  SHF.R.U32.HI R3, RZ, 0x18, R2 ;  /* 0x00000018ff037819 */ /* 0x000fc80000011602 */
[----:B------:R-:W-:-:S04]  /*6d40*/  LOP3.LUT R0, R0, R3, RZ, 0xfc, !PT ;  /* 0x0000000300007212 */ /* 0x000fc800078efcff */
[----:B------:R-:W-:-:S07]  /*6d50*/  PRMT R8, R0, 0x7610, R8 ;  /* 0x0000761000087816 */ /* 0x000fce0000000008 */
.L_x_3098:
[----:B------:R-:W-:Y:S05]  /*6d60*/  BSYNC B0 ;  /* 0x0000000000007941 */ /* 0x000fea0003800000 */
.L_x_3097:
[----:B------:R1:W-:Y:S01]  /*6d70*/  STG.E.U8 desc[UR36][R16.64], R8 ;  /* 0x0000000810007986 */ /* 0x0003e2000c101124 */
[----:B------:R-:W-:Y:S05]  /*6d80*/  BRA `(.L_x_3074) ;  /* 0x0000000000a87947 */ /* 0x000fea0003800000 */
.L_x_3091:
        /* <DEDUP_REMOVED lines=22> */
.L_x_3073:
        /* <DEDUP_REMOVED lines=16> */
.L_x_3102:
[----:B------:R-:W-:Y:S05]  /*6ff0*/  BRA `(.L_x_3074) ;  /* 0x00000000000c7947 */ /* 0x000fea0003800000 */
.L_x_3101:
[----:B------:R3:W-:Y:S01]  /*7000*/  STG.E.64 desc[UR36][R16.64], R30 ;  /* 0x0000001e10007986 */ /* 0x0007e2000c101b24 */
[----:B------:R-:W-:Y:S05]  /*7010*/  BRA `(.L_x_3074) ;  /* 0x0000000000047947 */ /* 0x000fea0003800000 */
.L_x_3100:
[----:B------:R1:W-:Y:S02]  /*7020*/  STG.E desc[UR36][R16.64], R30 ;  /* 0x0000001e10007986 */ /* 0x0003e4000c101924 */
.L_x_3074:
[----:B------:R-:W-:-:S07]  /*7030*/  VIADD R19, R19, 0x80 ;  /* 0x0000008013137836 */ /* 0x000fce0000000000 */
.L_x_3031:
[----:B------:R-:W-:Y:S05]  /*7040*/  BSYNC B6 ;  /* 0x0000000000067941 */ /* 0x000fea0003800000 */
.L_x_3030:
        /* <DEDUP_REMOVED lines=307> */
.L_x_3105:
        /* <DEDUP_REMOVED lines=21> */
.L_x_3109:
[----:B------:R1:W5:Y:S01]  /*84d0*/  LDG.E.U8 R2, desc[UR36][R4.64] ;  /* 0x0000002404027981 */ /* 0x000362000c1e1100 */
[----:B------:R-:W-:Y:S01]  /*84e0*/  IMAD.MOV.U32 R3, RZ, RZ, RZ ;  /* 0x000000ffff037224 */ /* 0x000fe200078e00ff */
[----:B------:R-:W-:Y:S06]  /*84f0*/  BRA `(.L_x_3111) ;  /* 0x0000000c00487947 */ /* 0x000fec0003800000 */
.L_x_3108:
        /* <DEDUP_REMOVED lines=8> */
.L_x_3113:
[----:B------:R-:W2:Y:S02]  /*8580*/  LDG.E R2, desc[UR36][R4.64] ;  /* 0x0000002404027981 */ /* 0x000ea4000c1e1900 */
[----:B--2---:R-:W-:Y:S01]  /*8590*/  SHF.R.S32.HI R3, RZ, 0x1f, R2 ;  /* 0x0000001fff037819 */ /* 0x004fe20000011402 */
[----:B------:R-:W-:Y:S06]  /*85a0*/  BRA `(.L_x_3111) ;  /* 0x0000000c001c7947 */ /* 0x000fec0003800000 */
.L_x_3112:
[----:B------:R-:W2:Y:S02]  /*85b0*/  LDG.E.S16 R2, desc[UR36][R4.64] ;  /* 0x0000002404027981 */ /* 0x000ea4000c1e1700 */
[----:B--2---:R-:W-:Y:S01]  /*85c0*/  SHF.R.S32.HI R3, RZ, 0x1f, R2 ;  /* 0x0000001fff037819 */ /* 0x004fe20000011402 */
[----:B------:R-:W-:Y:S06]  /*85d0*/  BRA `(.L_x_3111) ;  /* 0x0000000c00107947 */ /* 0x000fec0003800000 */
.L_x_3107:
        /* <DEDUP_REMOVED lines=9> */
.L_x_3115:
[----:B------:R-:W2:Y:S02]  /*8670*/  LDG.E.U16 R4, desc[UR36][R4.64] ;  /* 0x0000002404047981 */ /* 0x000ea4000c1e1500 */
[----:B--2---:R-:W-:-:S06]  /*8680*/  HADD2.F32 R2, -RZ, R4.H0_H0 ;  /* 0x20000004ff027230 */ /* 0x004fcc0000004100 */
[----:B------:R-:W1:Y:S01]  /*8690*/  F2I.S64.TRUNC R2, R2 ;  /* 0x0000000200027311 */ /* 0x000e62000020d900 */
[----:B------:R-:W-:Y:S05]  /*86a0*/  BRA `(.L_x_3111) ;  /* 0x0000000800dc7947 */ /* 0x000fea0003800000 */
.L_x_3114:
        /* <DEDUP_REMOVED lines=9> */
.L_x_3117:
[----:B------:R-:W2:Y:S02]  /*8740*/  LDG.E.U16 R4, desc[UR36][R4.64] ;  /* 0x0000002404047981 */ /* 0x000ea4000c1e1500 */
[----:B--2---:R-:W-:-:S06]  /*8750*/  HADD2.F32 R2, -RZ, R4.H0_H0 ;  /* 0x20000004ff027230 */ /* 0x004fcc0000004100 */
[----:B------:R-:W1:Y:S01]  /*8760*/  F2I.S64.TRUNC R2, R2 ;  /* 0x0000000200027311 */ /* 0x000e62000020d900 */
[----:B------:R-:W-:Y:S05]  /*8770*/  BRA `(.L_x_3111) ;  /* 0x0000000800a87947 */ /* 0x000fea0003800000 */
.L_x_3116:
[----:B------:R-:W2:Y:S02]  /*8780*/  LDG.E.64 R2, desc[UR36][R4.64] ;  /* 0x0000002404027981 */ /* 0x000ea4000c1e1b00 */
[----:B--2---:R-:W1:Y:S01]  /*8790*/  F2I.S64.F64.TRUNC R2, R2 ;  /* 0x0000000200027311 */ /* 0x004e62000030d900 */
[----:B------:R-:W-:Y:S05]  /*87a0*/  BRA `(.L_x_3111) ;  /* 0x00000008009c7947 */ /* 0x000fea0003800000 */
.L_x_3106:
        /* <DEDUP_REMOVED lines=13> */
.L_x_3120:
[----:B------:R-:W2:Y:S02]  /*8880*/  LDG.E.64 R2, desc[UR36][R4.64] ;  /* 0x0000002404027981 */ /* 0x000ea4000c1e1b00 */
[----:B--2---:R-:W1:Y:S01]  /*8890*/  F2I.S64.F64.TRUNC R2, R2 ;  /* 0x0000000200027311 */ /* 0x004e62000030d900 */
[----:B------:R-:W-:Y:S05]  /*88a0*/  BRA `(.L_x_3111) ;  /* 0x00000008005c7947 */ /* 0x000fea0003800000 */
.L_x_3119:
        /* <DEDUP_REMOVED lines=27> */
.L_x_3122:
        /* <DEDUP_REMOVED lines=14> */
.L_x_3121:
[----:B------:R-:W2:Y:S02]  /*8b40*/  LDG.E.U16 R2, desc[UR36][R4.64] ;  /* 0x0000002404027981 */ /* 0x000ea4000c1e1500 */
[----:B--2---:R-:W-:-:S06]  /*8b50*/  IMAD.U32 R2, R2, 0x10000, RZ ;  /* 0x0001000002027824 */ /* 0x004fcc00078e00ff */
[----:B------:R-:W1:Y:S01]  /*8b60*/  F2I.S64.TRUNC R2, R2 ;  /* 0x0000000200027311 */ /* 0x000e62000020d900 */
[----:B------:R-:W-:Y:S05]  /*8b70*/  BRA `(.L_x_3111) ;  /* 0x0000000400a87947 */ /* 0x000fea0003800000 */
.L_x_3118:
        /* <DEDUP_REMOVED lines=11> */
.L_x_3125:
        /* <DEDUP_REMOVED lines=21> */
.L_x_3129:
[----:B------:R-:W-:Y:S05]  /*8d80*/  BSYNC B1 ;  /* 0x0000000000017941 */ /* 0x000fea0003800000 */
.L_x_3128:
[----:B------:R-:W-:Y:S01]  /*8d90*/  IMAD.SHL.U32 R2, R2, 0x100000, RZ ;  /* 0x0010000002027824 */ /* 0x000fe200078e00ff */
[----:B------:R-:W-:-:S04]  /*8da0*/  LEA R3, R0, 0x3b800000, 0x17 ;  /* 0x3b80000000037811 */ /* 0x000fc800078eb8ff */
[----:B------:R-:W-:-:S07]  /*8db0*/  LOP3.LUT R2, R3, R2, R4, 0xfe, !PT ;  /* 0x0000000203027212 */ /* 0x000fce00078efe04 */
.L_x_3127:
[----:B------:R-:W-:Y:S05]  /*8dc0*/  BSYNC B0 ;  /* 0x0000000000007941 */ /* 0x000fea0003800000 */
.L_x_3126:
[----:B------:R-:W2:Y:S01]  /*8dd0*/  F2I.S64.TRUNC R2, R2 ;  /* 0x0000000200027311 */ /* 0x000ea2000020d900 */
[----:B------:R-:W-:Y:S05]  /*8de0*/  BRA `(.L_x_3111) ;  /* 0x00000004000c7947 */ /* 0x000fea0003800000 */
.L_x_3124:
        /* <DEDUP_REMOVED lines=21> */
.L_x_3133:
[----:B------:R-:W-:Y:S05]  /*8f40*/  BSYNC B1 ;  /* 0x0000000000017941 */ /* 0x000fea0003800000 */
.L_x_3132:
[----:B------:R-:W-:Y:S01]  /*8f50*/  IMAD.SHL.U32 R2, R2, 0x200000, RZ ;  /* 0x0020000002027824 */ /* 0x000fe200078e00ff */
[----:B------:R-:W-:-:S04]  /*8f60*/  LEA R3, R0, 0x37800000, 0x17 ;  /* 0x3780000000037811 */ /* 0x000fc800078eb8ff */
[----:B------:R-:W-:-:S07]  /*8f70*/  LOP3.LUT R2, R3, R2, R4, 0xfe, !PT ;  /* 0x0000000203027212 */ /* 0x000fce00078efe04 */
.L_x_3131:
[----:B------:R-:W-:Y:S05]  /*8f80*/  BSYNC B0 ;  /* 0x0000000000007941 */ /* 0x000fea0003800000 */
.L_x_3130:
[----:B------:R-:W3:Y:S01]  /*8f90*/  F2I.S64.TRUNC R2, R2 ;  /* 0x0000000200027311 */ /* 0x000ee2000020d900 */
[----:B------:R-:W-:Y:S05]  /*8fa0*/  BRA `(.L_x_3111) ;  /* 0x00000000009c7947 */ /* 0x000fea0003800000 */
.L_x_3123:
        /* <DEDUP_REMOVED lines=14> */
.L_x_3137:
[----:B------:R-:W-:Y:S05]  /*9090*/  BSYNC B0 ;  /* 0x0000000000007941 */ /* 0x000fea0003800000 */
.L_x_3136:
[----:B------:R-:W1:Y:S01]  /*90a0*/  F2I.S64.TRUNC R2, R2 ;  /* 0x0000000200027311 */ /* 0x000e62000020d900 */
[----:B------:R-:W-:Y:S05]  /*90b0*/  BRA `(.L_x_3111) ;  /* 0x0000000000587947 */ /* 0x000fea0003800000 */
.L_x_3110:
[----:B------:R-:W-:Y:S01]  /*90c0*/  MOV R0, 0x0 ;  /* 0x0000000000007802 */ /* 0x000fe20000000f00 */
[----:B------:R-:W-:Y:S01]  /*90d0*/  ULDC.64 UR4, c[0x4][0xf8] ;  /* 0x01003e0000047ab9 */ /* 0x000fe20000000a00 */
[----:B------:R-:W-:Y:S01]  /*90e0*/  ULDC.64 UR6, c[0x4][0x8] ;  /* 0x0100020000067ab9 */ /* 0x000fe20000000a00 */
[----:B------:R-:W-:Y:S01]  /*90f0*/  IMAD.U32 R4, RZ, RZ, UR4 ;  /* 0x00000004ff047e24 */ /* 0x000fe2000f8e00ff */
[----:B------:R1:W2:Y:S01]  /*9100*/  LDC.64 R2, c[0x4][R0] ;  /* 0x0100000000027b82 */ /* 0x0002a20000000a00 */
[----:B------:R-:W-:Y:S01]  /*9110*/  IMAD.U32 R5, RZ, RZ, UR5 ;  /* 0x00000005ff057e24 */ /* 0x000fe2000f8e00ff */
[----:B------:R-:W-:Y:S01]  /*9120*/  ULDC.64 UR4, c[0x4][0x100] ;  /* 0x0100400000047ab9 */ /* 0x000fe20000000a00 */
[----:B0-----:R-:W-:Y:S01]  /*9130*/  IMAD.U32 R10, RZ, RZ, UR6 ;  /* 0x00000006ff0a7e24 */ /* 0x001fe2000f8e00ff */
[----:B------:R-:W-:Y:S01]  /*9140*/  MOV R6, UR4 ;  /* 0x0000000400067c02 */ /* 0x000fe20008000f00 */
[----:B------:R-:W-:Y:S02]  /*9150*/  IMAD.U32 R7, RZ, RZ, UR5 ;  /* 0x00000005ff077e24 */ /* 0x000fe4000f8e00ff */
[----:B------:R-:W-:-:S02]  /*9160*/  IMAD.U32 R11, RZ, RZ, UR7 ;  /* 0x00000007ff0b7e24 */ /* 0x000fc4000f8e00ff */
[----:B------:R-:W-:Y:S02]  /*9170*/  IMAD.MOV.U32 R8, RZ, RZ, 0x4e ;  /* 0x0000004eff087424 */ /* 0x000fe400078e00ff */
[----:B------:R-:W-:Y:S02]  /*9180*/  IMAD.MOV.U32 R12, RZ, RZ, 0x1 ;  /* 0x00000001ff0c7424 */ /* 0x000fe400078e00ff */
[----:B-1----:R-:W-:-:S07]  /*9190*/  IMAD.MOV.U32 R13, RZ, RZ, RZ ;  /* 0x000000ffff0d7224 */ /* 0x002fce00078e00ff */
[----:B------:R-:W-:-:S07]  /*91a0*/  LEPC R20, `(.L_x_3138) ;  /* 0x000000001014794e */ /* 0x000fce0000000000 */
[----:B--2---:R-:W-:Y:S05]  /*91b0*/  CALL.ABS.NOINC R2 ;  /* 0x0000000002007343 */ /* 0x004fea0003c00000 */
.L_x_3138:
[----:B------:R-:W-:Y:S01]  /*91c0*/  CS2R R2, SRZ ;  /* 0x0000000000027805 */ /* 0x000fe2000001ff00 */
[----:B------:R-:W-:Y:S06]  /*91d0*/  BRA `(.L_x_3111) ;  /* 0x0000000000107947 */ /* 0x000fec0003800000 */
.L_x_3135:
[----:B------:R4:W5:Y:S01]  /*91e0*/  LDG.E.64 R2, desc[UR36][R4.64] ;  /* 0x0000002404027981 */ /* 0x000962000c1e1b00 */
[----:B------:R-:W-:Y:S05]  /*91f0*/  BRA `(.L_x_3111) ;  /* 0x0000000000087947 */ /* 0x000fea0003800000 */
.L_x_3134:
[----:B------:R1:W5:Y:S01]  /*9200*/  LDG.E R2, desc[UR36][R4.64] ;  /* 0x0000002404027981 */ /* 0x000362000c1e1900 */
[----:B------:R-:W-:-:S07]  /*9210*/  IMAD.MOV.U32 R3, RZ, RZ, RZ ;  /* 0x000000ffff037224 */ /* 0x000fce00078e00ff */
.L_x_3111:
        /* <DEDUP_REMOVED lines=38> */
.L_x_3141:
        /* <DEDUP_REMOVED lines=45> */
.L_x_3140:
        /* <DEDUP_REMOVED lines=43> */
.L_x_3139:
        /* <DEDUP_REMOVED lines=14> */
.L_x_3145:
[----:B------:R4:W-:Y:S01]  /*9ae0*/  STG.E.U8 desc[UR36][R16.64], R30 ;  /* 0x0000001e10007986 */ /* 0x0009e2000c101124 */
[----:B------:R-:W-:Y:S05]  /*9af0*/  BRA `(.L_x_3147) ;  /* 0x0000000c004c7947 */ /* 0x000fea0003800000 */
.L_x_3144:
        /* <DEDUP_REMOVED lines=8> */
.L_x_3149:
[----:B------:R3:W-:Y:S01]  /*9b80*/  STG.E desc[UR36][R16.64], R30 ;  /* 0x0000001e10007986 */ /* 0x0007e2000c101924 */
[----:B------:R-:W-:Y:S05]  /*9b90*/  BRA `(.L_x_3147) ;  /* 0x0000000c00247947 */ /* 0x000fea0003800000 */
.L_x_3148:
[----:B------:R1:W-:Y:S01]  /*9ba0*/  STG.E.U16 desc[UR36][R16.64], R30 ;  /* 0x0000001e10007986 */ /* 0x0003e2000c101524 */
[----:B------:R-:W-:Y:S05]  /*9bb0*/  BRA `(.L_x_3147) ;  /* 0x0000000c001c7947 */ /* 0x000fea0003800000 */
.L_x_3143:
        /* <DEDUP_REMOVED lines=9> */
.L_x_3151:
[----:B------:R-:W1:Y:S02]  /*9c50*/  I2F.S64 R0, R30 ;  /* 0x0000001e00007312 */ /* 0x000e640000301400 */
[----:B-1----:R-:W-:-:S05]  /*9c60*/  F2FP.F16.F32.PACK_AB R0, RZ, R0 ;  /* 0x00000000ff00723e */ /* 0x002fca00000000ff */
[----:B------:R1:W-:Y:S01]  /*9c70*/  STG.E.U16 desc[UR36][R16.64], R0 ;  /* 0x0000000010007986 */ /* 0x0003e2000c101524 */
[----:B------:R-:W-:Y:S05]  /*9c80*/  BRA `(.L_x_3147) ;  /* 0x0000000800e87947 */ /* 0x000fea0003800000 */
.L_x_3150:
        /* <DEDUP_REMOVED lines=10> */
.L_x_3153:
[----:B------:R-:W1:Y:S02]  /*9d30*/  I2F.S64 R30, R30 ;  /* 0x0000001e001e7312 */ /* 0x000e640000301400 */
[----:B-1----:R-:W-:-:S04]  /*9d40*/  F2FP.F16.F32.PACK_AB R3, RZ, R30 ;  /* 0x0000001eff03723e */ /* 0x002fc800000000ff */
[----:B------:R-:W-:-:S05]  /*9d50*/  PRMT R3, R3, 0x5410, RZ ;  /* 0x0000541003037816 */ /* 0x000fca00000000ff */
[----:B------:R1:W-:Y:S01]  /*9d60*/  STG.E desc[UR36][R16.64], R3 ;  /* 0x0000000310007986 */ /* 0x0003e2000c101924 */
[----:B------:R-:W-:Y:S05]  /*9d70*/  BRA `(.L_x_3147) ;  /* 0x0000000800ac7947 */ /* 0x000fea0003800000 */
.L_x_3152:
[----:B------:R-:W1:Y:S02]  /*9d80*/  I2F.F64.S64 R2, R30 ;  /* 0x0000001e00027312 */ /* 0x000e640000301c00 */
[----:B-1----:R1:W-:Y:S01]  /*9d90*/  STG.E.64 desc[UR36][R16.64], R2 ;  /* 0x0000000210007986 */ /* 0x0023e2000c101b24 */
[----:B------:R-:W-:Y:S05]  /*9da0*/  BRA `(.L_x_3147) ;  /* 0x0000000800a07947 */ /* 0x000fea0003800000 */
.L_x_3142:
        /* <DEDUP_REMOVED lines=13> */
.L_x_3156:
[----:B------:R-:W1:Y:S01]  /*9e80*/  I2F.F64.S64 R4, R30 ;  /* 0x0000001e00047312 */ /* 0x000e620000301c00 */
[----:B------:R-:W-:-:S05]  /*9e90*/  CS2R R6, SRZ ;  /* 0x0000000000067805 */ /* 0x000fca000001ff00 */
[----:B-1----:R1:W-:Y:S01]  /*9ea0*/  STG.E.128 desc[UR36][R16.64], R4 ;  /* 0x0000000410007986 */ /* 0x0023e2000c101d24 */
[----:B------:R-:W-:Y:S05]  /*9eb0*/  BRA `(.L_x_3147) ;  /* 0x00000008005c7947 */ /* 0x000fea0003800000 */
.L_x_3155:
        /* <DEDUP_REMOVED lines=21> */
.L_x_3160:
[----:B------:R-:W-:Y:S05]  /*a010*/  BSYNC B0 ;  /* 0x0000000000007941 */ /* 0x000fea0003800000 */
.L_x_3159:
[----:B------:R-:W-:-:S05]  /*a020*/  LOP3.LUT R3, R0, R3, RZ, 0xfc, !PT ;  /* 0x0000000300037212 */ /* 0x000fca00078efcff */
[----:B------:R1:W-:Y:S01]  /*a030*/  STG.E.U8 desc[UR36][R16.64], R3 ;  /* 0x0000000310007986 */ /* 0x0003e2000c101124 */
[----:B------:R-:W-:Y:S05]  /*a040*/  BRA `(.L_x_3147) ;  /* 0x0000000400f87947 */ /* 0x000fea0003800000 */
.L_x_3158:
        /* <DEDUP_REMOVED lines=13> */
.L_x_3162:
[----:B------:R-:W-:Y:S01]  /*a120*/  IMAD.MOV.U32 R0, RZ, RZ, 0x7f ;  /* 0x0000007fff007424 */ /* 0x000fe200078e00ff */
[----:B------:R-:W-:-:S04]  /*a130*/  ISETP.GT.U32.AND P0, PT, R2, 0x7f800000, PT ;  /* 0x7f8000000200780c */ /* 0x000fc80003f04070 */
[----:B------:R-:W-:-:S09]  /*a140*/  SEL R0, R0, 0x7c, P0 ;  /* 0x0000007c00007807 */ /* 0x000fd20000000000 */
.L_x_3163:
[----:B------:R-:W-:Y:S05]  /*a150*/  BSYNC B0 ;  /* 0x0000000000007941 */ /* 0x000fea0003800000 */
.L_x_3161:
[----:B------:R-:W-:-:S04]  /*a160*/  LOP3.LUT R2, R31, 0x80000000, RZ, 0xc0, !PT ;  /* 0x800000001f027812 */ /* 0x000fc800078ec0ff */
[----:B------:R-:W-:-:S04]  /*a170*/  SHF.R.U32.HI R3, RZ, 0x18, R2 ;  /* 0x00000018ff037819 */ /* 0x000fc80000011602 */
[----:B------:R-:W-:-:S05]  /*a180*/  LOP3.LUT R3, R0, R3, RZ, 0xfc, !PT ;  /* 0x0000000300037212 */ /* 0x000fca00078efcff */
[----:B------:R1:W-:Y:S01]  /*a190*/  STG.E.U8 desc[UR36][R16.64], R3 ;  /* 0x0000000310007986 */ /* 0x0003e2000c101124 */
[----:B------:R-:W-:Y:S05]  /*a1a0*/  BRA `(.L_x_3147) ;  /* 0x0000000400a07947 */ /* 0x000fea0003800000 */
.L_x_3157:
[----:B------:R-:W1:Y:S02]  /*a1b0*/  I2F.S64 R0, R30 ;  /* 0x0000001e00007312 */ /* 0x000e640000301400 */
[----:B-1----:R-:W-:-:S05]  /*a1c0*/  F2FP.BF16.F32.PACK_AB R0, RZ, R0 ;  /* 0x00000000ff00723e */ /* 0x002fca00000010ff */
[----:B------:R1:W-:Y:S01]  /*a1d0*/  STG.E.U16 desc[UR36][R16.64], R0 ;  /* 0x0000000010007986 */ /* 0x0003e2000c101524 */
[----:B------:R-:W-:Y:S05]  /*a1e0*/  BRA `(.L_x_3147) ;  /* 0x0000000400907947 */ /* 0x000fea0003800000 */
.L_x_3154:
        /* <DEDUP_REMOVED lines=10> */
.L_x_3166:
        /* <DEDUP_REMOVED lines=17> */
.L_x_3169:
[----:B------:R-:W-:-:S04]  /*a3a0*/  LOP3.LUT R2, R31, 0x80000000, RZ, 0xc0, !PT ;  /* 0x800000001f027812 */ /* 0x000fc800078ec0ff */
[----:B------:R-:W-:-:S04]  /*a3b0*/  SHF.R.U32.HI R3, RZ, 0x18, R2 ;  /* 0x00000018ff037819 */ /* 0x000fc80000011602 */
[----:B------:R-:W-:-:S04]  /*a3c0*/  LOP3.LUT R0, R0, R3, RZ, 0xfc, !PT ;  /* 0x0000000300007212 */ /* 0x000fc800078efcff */
[----:B------:R-:W-:-:S07]  /*a3d0*/  PRMT R8, R0, 0x7610, R8 ;  /* 0x0000761000087816 */ /* 0x000fce0000000008 */
.L_x_3168:
[----:B------:R-:W-:Y:S05]  /*a3e0*/  BSYNC B0 ;  /* 0x0000000000007941 */ /* 0x000fea0003800000 */
.L_x_3167:
[----:B------:R1:W-:Y:S01]  /*a3f0*/  STG.E.U8 desc[UR36][R16.64], R8 ;  /* 0x0000000810007986 */ /* 0x0003e2000c101124 */
[----:B------:R-:W-:Y:S05]  /*a400*/  BRA `(.L_x_3147) ;  /* 0x0000000400087947 */ /* 0x000fea0003800000 */
.L_x_3165:
        /* <DEDUP_REMOVED lines=17> */
.L_x_3172:
[----:B------:R-:W-:-:S04]  /*a520*/  LOP3.LUT R2, R31, 0x80000000, RZ, 0xc0, !PT ;  /* 0x800000001f027812 */ /* 0x000fc800078ec0ff */
[----:B------:R-:W-:-:S04]  /*a530*/  SHF.R.U32.HI R3, RZ, 0x18, R2 ;  /* 0x00000018ff037819 */ /* 0x000fc80000011602 */
[----:B------:R-:W-:-:S04]  /*a540*/  LOP3.LUT R0, R0, R3, RZ, 0xfc, !PT ;  /* 0x0000000300007212 */ /* 0x000fc800078efcff */
[----:B------:R-:W-:-:S07]  /*a550*/  PRMT R8, R0, 0x7610, R8 ;  /* 0x0000761000087816 */ /* 0x000fce0000000008 */
.L_x_3171:
[----:B------:R-:W-:Y:S05]  /*a560*/  BSYNC B0 ;  /* 0x0000000000007941 */ /* 0x000fea0003800000 */
.L_x_3170:
[----:B------:R1:W-:Y:S01]  /*a570*/  STG.E.U8 desc[UR36][R16.64], R8 ;  /* 0x0000000810007986 */ /* 0x0003e2000c101124 */
[----:B------:R-:W-:Y:S05]  /*a580*/  BRA `(.L_x_3147) ;  /* 0x0000000000a87947 */ /* 0x000fea0003800000 */
.L_x_3164:
        /* <DEDUP_REMOVED lines=22> */
.L_x_3146:
        /* <DEDUP_REMOVED lines=16> */
.L_x_3175:
[----:B------:R-:W-:Y:S05]  /*a7f0*/  BRA `(.L_x_3147) ;  /* 0x00000000000c7947 */ /* 0x000fea0003800000 */
.L_x_3174:
[----:B------:R1:W-:Y:S01]  /*a800*/  STG.E.64 desc[UR36][R16.64], R30 ;  /* 0x0000001e10007986 */ /* 0x0003e2000c101b24 */
[----:B------:R-:W-:Y:S05]  /*a810*/  BRA `(.L_x_3147) ;  /* 0x0000000000047947 */ /* 0x000fea0003800000 */
.L_x_3173:
[----:B------:R1:W-:Y:S02]  /*a820*/  STG.E desc[UR36][R16.64], R30 ;  /* 0x0000001e10007986 */ /* 0x0003e4000c101924 */
.L_x_3147:
[----:B------:R-:W-:-:S07]  /*a830*/  VIADD R19, R19, 0x80 ;  /* 0x0000008013137836 */ /* 0x000fce0000000000 */
.L_x_3104:
[----:B------:R-:W-:Y:S05]  /*a840*/  BSYNC B6 ;  /* 0x0000000000067941 */ /* 0x000fea0003800000 */
.L_x_3103:
        /* <DEDUP_REMOVED lines=306> */
.L_x_3176:
        /* <DEDUP_REMOVED lines=21> */
.L_x_3180:
[----:B------:R2:W5:Y:S01]  /*bcc0*/  LDG.E.U8 R2, desc[UR36][R4.64] ;  /* 0x0000002404027981 */ /* 0x000562000c1e1100 */
[----:B------:R-:W-:Y:S01]  /*bcd0*/  IMAD.MOV.U32 R3, RZ, RZ, RZ ;  /* 0x000000ffff037224 */ /* 0x000fe200078e00ff */
[----:B------:R-:W-:Y:S06]  /*bce0*/  BRA `(.L_x_3182) ;  /* 0x0000000c00487947 */ /* 0x000fec0003800000 */
.L_x_3179:
        /* <DEDUP_REMOVED lines=8> */
.L_x_3184:
[----:B------:R-:W2:Y:S02]  /*bd70*/  LDG.E R2, desc[UR36][R4.64] ;  /* 0x0000002404027981 */ /* 0x000ea4000c1e1900 */
[----:B--2---:R-:W-:Y:S01]  /*bd80*/  SHF.R.S32.HI R3, RZ, 0x1f, R2 ;  /* 0x0000001fff037819 */ /* 0x004fe20000011402 */
[----:B------:R-:W-:Y:S06]  /*bd90*/  BRA `(.L_x_3182) ;  /* 0x0000000c001c7947 */ /* 0x000fec0003800000 */
.L_x_3183:
[----:B------:R-:W2:Y:S02]  /*bda0*/  LDG.E.S16 R2, desc[UR36][R4.64] ;  /* 0x0000002404027981 */ /* 0x000ea4000c1e1700 */
[----:B--2---:R-:W-:Y:S01]  /*bdb0*/  SHF.R.S32.HI R3, RZ, 0x1f, R2 ;  /* 0x0000001fff037819 */ /* 0x004fe20000011402 */
[----:B------:R-:W-:Y:S06]  /*bdc0*/  BRA `(.L_x_3182) ;  /* 0x0000000c00107947 */ /* 0x000fec0003800000 */
.L_x_3178:
        /* <DEDUP_REMOVED lines=9> */
.L_x_3186:
[----:B------:R-:W2:Y:S02]  /*be60*/  LDG.E.U16 R4, desc[UR36][R4.64] ;  /* 0x0000002404047981 */ /* 0x000ea4000c1e1500 */
[----:B--2---:R-:W-:-:S06]  /*be70*/  HADD2.F32 R2, -RZ, R4.H0_H0 ;  /* 0x20000004ff027230 */ /* 0x004fcc0000004100 */
[----:B------:R-:W1:Y:S01]  /*be80*/  F2I.S64.TRUNC R2, R2 ;  /* 0x0000000200027311 */ /* 0x000e62000020d900 */
[----:B------:R-:W-:Y:S05]  /*be90*/  BRA `(.L_x_3182) ;  /* 0x0000000800dc7947 */ /* 0x000fea0003800000 */
.L_x_3185:
        /* <DEDUP_REMOVED lines=9> */
.L_x_3188:
[----:B------:R-:W2:Y:S02]  /*bf30*/  LDG.E.U16 R4, desc[UR36][R4.64] ;  /* 0x0000002404047981 */ /* 0x000ea4000c1e1500 */
[----:B--2---:R-:W-:-:S06]  /*bf40*/  HADD2.F32 R2, -RZ, R4.H0_H0 ;  /* 0x20000004ff027230 */ /* 0x004fcc0000004100 */
[----:B------:R-:W1:Y:S01]  /*bf50*/  F2I.S64.TRUNC R2, R2 ;  /* 0x0000000200027311 */ /* 0x000e62000020d900 */
[----:B------:R-:W-:Y:S05]  /*bf60*/  BRA `(.L_x_3182) ;  /* 0x0000000800a87947 */ /* 0x000fea0003800000 */
.L_x_3187:
[----:B------:R-:W2:Y:S02]  /*bf70*/  LDG.E.64 R2, desc[UR36][R4.64] ;  /* 0x0000002404027981 */ /* 0x000ea4000c1e1b00 */
[----:B--2---:R-:W3:Y:S01]  /*bf80*/  F2I.S64.F64.TRUNC R2, R2 ;  /* 0x0000000200027311 */ /* 0x004ee2000030d900 */
[----:B------:R-:W-:Y:S05]  /*bf90*/  BRA `(.L_x_3182) ;  /* 0x00000008009c7947 */ /* 0x000fea0003800000 */
.L_x_3177:
        /* <DEDUP_REMOVED lines=13> */
.L_x_3191:
[----:B------:R-:W2:Y:S02]  /*c070*/  LDG.E.64 R2, desc[UR36][R4.64] ;  /* 0x0000002404027981 */ /* 0x000ea4000c1e1b00 */
[----:B--2---:R-:W1:Y:S01]  /*c080*/  F2I.S64.F64.TRUNC R2, R2 ;  /* 0x0000000200027311 */ /* 0x004e62000030d900 */
[----:B------:R-:W-:Y:S05]  /*c090*/  BRA `(.L_x_3182) ;  /* 0x00000008005c7947 */ /* 0x000fea0003800000 */
.L_x_3190:
        /* <DEDUP_REMOVED lines=27> */
.L_x_3193:
[----:B------:R-:W2:Y:S02]  /*c250*/  LDG.E.U8 R3, desc[UR36][R4.64] ;  /* 0x0000002404037981 */ /* 0x000ea4000c1e1100 */
[----:B--2---:R-:W-:-:S04]  /*c260*/  SHF.L.U32 R0, R3, 0x19, RZ ;  /* 0x0000001903007819 */ /* 0x004fc800000006ff */
        /* <DEDUP_REMOVED lines=12> */
.L_x_3192:
[----:B------:R-:W2:Y:S02]  /*c330*/  LDG.E.U16 R2, desc[UR36][R4.64] ;  /* 0x0000002404027981 */ /* 0x000ea4000c1e1500 */
[----:B--2---:R-:W-:-:S06]  /*c340*/  IMAD.U32 R2, R2, 0x10000, RZ ;  /* 0x0001000002027824 */ /* 0x004fcc00078e00ff */
[----:B------:R-:W1:Y:S01]  /*c350*/  F2I.S64.TRUNC R2, R2 ;  /* 0x0000000200027311 */ /* 0x000e62000020d900 */
[----:B------:R-:W-:Y:S05]  /*c360*/  BRA `(.L_x_3182) ;  /* 0x0000000400a87947 */ /* 0x000fea0003800000 */
.L_x_3189:
        /* <DEDUP_REMOVED lines=11> */
.L_x_3196:
        /* <DEDUP_REMOVED lines=21> */
.L_x_3200:
[----:B------:R-:W-:Y:S05]  /*c570*/  BSYNC B1 ;  /* 0x0000000000017941 */ /* 0x000fea0003800000 */
.L_x_3199:
[----:B------:R-:W-:Y:S01]  /*c580*/  IMAD.SHL.U32 R2, R2, 0x100000, RZ ;  /* 0x0010000002027824 */ /* 0x000fe200078e00ff */
[----:B------:R-:W-:-:S04]  /*c590*/  LEA R3, R0, 0x3b800000, 0x17 ;  /* 0x3b80000000037811 */ /* 0x000fc800078eb8ff */
[----:B------:R-:W-:-:S07]  /*c5a0*/  LOP3.LUT R2, R3, R2, R4, 0xfe, !PT ;  /* 0x0000000203027212 */ /* 0x000fce00078efe04 */
.L_x_3198:
[----:B------:R-:W-:Y:S05]  /*c5b0*/  BSYNC B0 ;  /* 0x0000000000007941 */ /* 0x000fea0003800000 */
.L_x_3197:
[----:B------:R-:W1:Y:S01]  /*c5c0*/  F2I.S64.TRUNC R2, R2 ;  /* 0x0000000200027311 */ /* 0x000e62000020d900 */
[----:B------:R-:W-:Y:S05]  /*c5d0*/  BRA `(.L_x_3182) ;  /* 0x00000004000c7947 */ /* 0x000fea0003800000 */
.L_x_3195:
        /* <DEDUP_REMOVED lines=21> */
.L_x_3204:
[----:B------:R-:W-:Y:S05]  /*c730*/  BSYNC B1 ;  /* 0x0000000000017941 */ /* 0x000fea0003800000 */
.L_x_3203:
[----:B------:R-:W-:Y:S01]  /*c740*/  IMAD.SHL.U32 R2, R2, 0x200000, RZ ;  /* 0x0020000002027824 */ /* 0x000fe200078e00ff */
[----:B------:R-:W-:-:S04]  /*c750*/  LEA R3, R0, 0x37800000, 0x17 ;  /* 0x3780000000037811 */ /* 0x000fc800078eb8ff */
[----:B------:R-:W-:-:S07]  /*c760*/  LOP3.LUT R2, R3, R2, R4, 0xfe, !PT ;  /* 0x0000000203027212 */ /* 0x000fce00078efe04 */
.L_x_3202:
[----:B------:R-:W-:Y:S05]  /*c770*/  BSYNC B0 ;  /* 0x0000000000007941 */ /* 0x000fea0003800000 */
.L_x_3201:
[----:B------:R-:W1:Y:S01]  /*c780*/  F2I.S64.TRUNC R2, R2 ;  /* 0x0000000200027311 */ /* 0x000e62000020d900 */
[----:B------:R-:W-:Y:S05]  /*c790*/  BRA `(.L_x_3182) ;  /* 0x00000000009c7947 */ /* 0x000fea0003800000 */
.L_x_3194:
        /* <DEDUP_REMOVED lines=14> */
.L_x_3208:
[----:B------:R-:W-:Y:S05]  /*c880*/  BSYNC B0 ;  /* 0x0000000000007941 */ /* 0x000fea0003800000 */
.L_x_3207:
[----:B------:R-:W1:Y:S01]  /*c890*/  F2I.S64.TRUNC R2, R2 ;  /* 0x0000000200027311 */ /* 0x000e62000020d900 */
[----:B------:R-:W-:Y:S05]  /*c8a0*/  BRA `(.L_x_3182) ;  /* 0x0000000000587947 */ /* 0x000fea0003800000 */
.L_x_3181:
        /* <DEDUP_REMOVED lines=16> */
.L_x_3209:
[----:B------:R-:W-:Y:S01]  /*c9b0*/  CS2R R2, SRZ ;  /* 0x0000000000027805 */ /* 0x000fe2000001ff00 */
[----:B------:R-:W-:Y:S06]  /*c9c0*/  BRA `(.L_x_3182) ;  /* 0x0000000000107947 */ /* 0x000fec0003800000 */
.L_x_3206:
[----:B------:R1:W5:Y:S01]  /*c9d0*/  LDG.E.64 R2, desc[UR36][R4.64] ;  /* 0x0000002404027981 */ /* 0x000362000c1e1b00 */
[----:B------:R-:W-:Y:S05]  /*c9e0*/  BRA `(.L_x_3182) ;  /* 0x0000000000087947 */ /* 0x000fea0003800000 */
.L_x_3205:
[----:B------:R1:W5:Y:S01]  /*c9f0*/  LDG.E R2, desc[UR36][R4.64] ;  /* 0x0000002404027981 */ /* 0x000362000c1e1900 */
[----:B------:R-:W-:-:S07]  /*ca00*/  IMAD.MOV.U32 R3, RZ, RZ, RZ ;  /* 0x000000ffff037224 */ /* 0x000fce00078e00ff */
.L_x_3182:
        /* <DEDUP_REMOVED lines=11> */
[----:B------:R-:W-:Y:S01]  /*cac0*/  IMAD.MOV.U32 R27, RZ, RZ, RZ ;  /* 0x000000ffff1b7224 */ /* 0x000fe200078e00ff */
[----:B------:R-:W-:Y:S02]  /*cad0*/  CS2R R22, SRZ ;  /* 0x0000000000167805 */ /* 0x000fe4000001ff00 */
[----:B------:R-:W-:Y:S01]  /*cae0*/  ISETP.GT.AND.EX P0, PT, R5, RZ, PT, P0 ;  /* 0x000000ff0500720c */ /* 0x000fe20003f04300 */
[----:B------:R-:W-:-:S03]  /*caf0*/  IMAD.MOV.U32 R25, RZ, RZ, RZ ;  /* 0x000000ffff197224 */ /* 0x000fc600078e00ff */
[----:B0-----:R-:W-:Y:S02]  /*cb00*/  SEL R11, R4, 0x1, P0 ;  /* 0x00000001040b7807 */ /* 0x001fe40000000000 */
        /* <DEDUP_REMOVED lines=12> */
[----:B-1----:R-:W-:Y:S01]  /*cbd0*/  IMAD.SHL.U32 R29, R7, 0x4, RZ ;  /* 0x00000004071d7824 */ /* 0x002fe200078e00ff */
        /* <DEDUP_REMOVED lines=9> */
.L_x_3212:
[----:B------:R0:W2:Y:S01]  /*cc70*/  LDG.E R30, desc[UR36][R12.64] ;  /* 0x000000240c1e7981 */ /* 0x0000a2000c1e1900 */
[----:B------:R-:W-:-:S05]  /*cc80*/  IADD3 R36, P1, R12, R2, RZ ;  /* 0x000000020c247210 */ /* 0x000fca0007f3e0ff */
[----:B------:R-:W-:Y:S01]  /*cc90*/  IMAD.X R37, R13, 0x1, R29, P1 ;  /* 0x000000010d257824 */ /* 0x000fe200008e061d */
[----:B------:R-:W-:-:S04]  /*cca0*/  IADD3 R14, P1, R36, R2, RZ ;  /* 0x00000002240e7210 */ /* 0x000fc80007f3e0ff */
[----:B------:R-:W3:Y:S01]  /*ccb0*/  LDG.E R35, desc[UR36][R36.64] ;  /* 0x0000002424237981 */ /* 0x000ee2000c1e1900 */
[----:B------:R-:W-:-:S05]  /*ccc0*/  IMAD.X R15, R37, 0x1, R29, P1 ;  /* 0x00000001250f7824 */ /* 0x000fca00008e061d */
[----:B------:R1:W4:Y:S01]  /*ccd0*/  LDG.E R33, desc[UR36][R14.64] ;  /* 0x000000240e217981 */ /* 0x000322000c1e1900 */
[----:B------:R-:W-:-:S04]  /*cce0*/  IADD3 R10, P1, R14, R2, RZ ;  /* 0x000000020e0a7210 */ /* 0x000fc80007f3e0ff */
[----:B------:R-:W-:-:S05]  /*ccf0*/  IADD3.X R11, R15, R29, RZ, P1, !PT ;  /* 0x0000001d0f0b7210 */ /* 0x000fca0000ffe4ff */
[----:B------:R-:W5:Y:S01]  /*cd00*/  LDG.E R31, desc[UR36][R10.64] ;  /* 0x000000240a1f7981 */ /* 0x000f62000c1e1900 */
[----:B------:R1:W2:Y:S01]  /*cd10*/  LDC.64 R20, c[0x0][R0+0x430] ;  /* 0x00010c0000147b82 */ /* 0x0002a20000000a00 */
[----:B------:R-:W-:-:S05]  /*cd20*/  IADD3 R27, P1, R27, 0x4, RZ ;  /* 0x000000041b1b7810 */ /* 0x000fca0007f3e0ff */
[----:B------:R-:W-:Y:S02]  /*cd30*/  IMAD.X R25, RZ, RZ, R25, P1 ;  /* 0x000000ffff197224 */ /* 0x000fe400008e0619 */
[----:B0-----:R0:W3:Y:S08]  /*cd40*/  LDC.64 R12, c[0x0][R0+0x438] ;  /* 0x00010e00000c7b82 */ /* 0x0010f00000000a00 */
[----:B-1----:R0:W1:Y:S08]  /*cd50*/  LDC.64 R14, c[0x0][R0+0x440] ;  /* 0x00011000000e7b82 */ /* 0x0020700000000a00 */
[----:B------:R0:W5:Y:S02]  /*cd60*/  LDC.64 R18, c[0x0][R0+0x448] ;  /* 0x0001120000127b82 */ /* 0x0001640000000a00 */
        /* <DEDUP_REMOVED lines=12> */
[----:B-1----:R-:W-:Y:S02]  /*ce30*/  IMAD R15, R15, R33, RZ ;  /* 0x000000210f0f7224 */ /* 0x002fe400078e02ff */
[----:B------:R-:W-:-:S04]  /*ce40*/  IMAD.WIDE.U32 R12, R33, R14, R12 ;  /* 0x0000000e210c7225 */ /* 0x000fc800078e000c */
[----:B------:R-:W-:Y:S01]  /*ce50*/  IMAD R15, R14, R21, R15 ;  /* 0x000000150e0f7224 */ /* 0x000fe200078e020f */
[----:B------:R-:W-:Y:S01]  /*ce60*/  IADD3 R14, P2, R27, R26, RZ ;  /* 0x0000001a1b0e7210 */ /* 0x000fe20007f5e0ff */
[----:B-----5:R-:W-:Y:S02]  /*ce70*/  IMAD R19, R19, R31, RZ ;  /* 0x0000001f13137224 */ /* 0x020fe400078e02ff */
[----:B------:R-:W-:Y:S01]  /*ce80*/  IMAD.IADD R13, R13, 0x1, R15 ;  /* 0x000000010d0d7824 */ /* 0x000fe200078e020f */
[----:B------:R-:W-:Y:S01]  /*ce90*/  ISETP.NE.U32.AND P1, PT, R14, RZ, PT ;  /* 0x000000ff0e00720c */ /* 0x000fe20003f25070 */
[----:B------:R-:W-:Y:S01]  /*cea0*/  IMAD.X R14, R25, 0x1, R28, P2 ;  /* 0x00000001190e7824 */ /* 0x000fe200010e061c */
[----:B------:R-:W-:Y:S01]  /*ceb0*/  SHF.R.S32.HI R15, RZ, 0x1f, R31 ;  /* 0x0000001fff0f7819 */ /* 0x000fe2000001141f */
[----:B------:R-:W-:Y:S01]  /*cec0*/  IMAD.WIDE.U32 R22, R31, R18, R12 ;  /* 0x000000121f167225 */ /* 0x000fe200078e000c */
[----:B------:R-:W-:Y:S02]  /*ced0*/  IADD3 R12, P2, R10, R2, RZ ;  /* 0x000000020a0c7210 */ /* 0x000fe40007f5e0ff */
[----:B------:R-:W-:Y:S01]  /*cee0*/  ISETP.NE.AND.EX P1, PT, R14, RZ, PT, P1 ;  /* 0x000000ff0e00720c */ /* 0x000fe20003f25310 */
[----:B------:R-:W-:-:S02]  /*cef0*/  IMAD R15, R18, R15, R19 ;  /* 0x0000000f120f7224 */ /* 0x000fc400078e0213 */
[----:B------:R-:W-:Y:S02]  /*cf00*/  IMAD.X R13, R11, 0x1, R29, P2 ;  /* 0x000000010b0d7824 */ /* 0x000fe400010e061d */
[----:B------:R-:W-:-:S08]  /*cf10*/  IMAD.IADD R23, R23, 0x1, R15 ;  /* 0x0000000117177824 */ /* 0x000fd000078e020f */
[----:B------:R-:W-:Y:S05]  /*cf20*/  @P1 BRA `(.L_x_3212) ;  /* 0xfffffffc00501947 */ /* 0x000fea000383ffff */
[----:B------:R-:W-:Y:S05]  /*cf30*/  BSYNC B0 ;  /* 0x0000000000007941 */ /* 0x000fea0003800000 */
.L_x_3211:
[----:B------:R-:W-:Y:S05]  /*cf40*/  @!P0 BRA `(.L_x_3210) ;  /* 0x0000000000a88947 */ /* 0x000fea0003800000 */
[-C--:B-1----:R-:W-:Y:S01]  /*cf50*/  IMAD R0, R25, R6.reuse, RZ ;  /* 0x0000000619007224 */ /* 0x082fe200078e02ff */
        /* <DEDUP_REMOVED lines=41> */
.L_x_3210:
        /* <DEDUP_REMOVED lines=14> */
.L_x_3216:
[----:B------:R-:W-:Y:S01]  /*d2d0*/  STG.E.U8 desc[UR36][R16.64], R22 ;  /* 0x0000001610007986 */ /* 0x000fe2000c101124 */
[----:B------:R-:W-:Y:S05]  /*d2e0*/  EXIT ;  /* 0x000000000000794d */ /* 0x000fea0003800000 */
.L_x_3215:
        /* <DEDUP_REMOVED lines=8> */
.L_x_3219:
[----:B------:R-:W-:Y:S01]  /*d370*/  STG.E desc[UR36][R16.64], R22 ;  /* 0x0000001610007986 */ /* 0x000fe2000c101924 */
[----:B------:R-:W-:Y:S05]  /*d380*/  EXIT ;  /* 0x000000000000794d */ /* 0x000fea0003800000 */
.L_x_3218:
[----:B------:R-:W-:Y:S01]  /*d390*/  STG.E.U16 desc[UR36][R16.64], R22 ;  /* 0x0000001610007986 */ /* 0x000fe2000c101524 */
[----:B------:R-:W-:Y:S05]  /*d3a0*/  EXIT ;  /* 0x000000000000794d */ /* 0x000fea0003800000 */
.L_x_3214:
        /* <DEDUP_REMOVED lines=9> */
.L_x_3221:
[----:B------:R-:W2:Y:S02]  /*d440*/  I2F.S64 R0, R22 ;  /* 0x0000001600007312 */ /* 0x000ea40000301400 */
[----:B--2---:R-:W-:-:S05]  /*d450*/  F2FP.F16.F32.PACK_AB R0, RZ, R0 ;  /* 0x00000000ff00723e */ /* 0x004fca00000000ff */
[----:B------:R-:W-:Y:S01]  /*d460*/  STG.E.U16 desc[UR36][R16.64], R0 ;  /* 0x0000000010007986 */ /* 0x000fe2000c101524 */
[----:B------:R-:W-:Y:S05]  /*d470*/  EXIT ;  /* 0x000000000000794d */ /* 0x000fea0003800000 */
.L_x_3220:
        /* <DEDUP_REMOVED lines=10> */
.L_x_3223:
[----:B------:R-:W2:Y:S02]  /*d520*/  I2F.S64 R22, R22 ;  /* 0x0000001600167312 */ /* 0x000ea40000301400 */
[----:B--2---:R-:W-:-:S04]  /*d530*/  F2FP.F16.F32.PACK_AB R3, RZ, R22 ;  /* 0x00000016ff03723e */ /* 0x004fc800000000ff */
[----:B------:R-:W-:-:S05]  /*d540*/  PRMT R3, R3, 0x5410, RZ ;  /* 0x0000541003037816 */ /* 0x000fca00000000ff */
[----:B------:R-:W-:Y:S01]  /*d550*/  STG.E desc[UR36][R16.64], R3 ;  /* 0x0000000310007986 */ /* 0x000fe2000c101924 */
[----:B------:R-:W-:Y:S05]  /*d560*/  EXIT ;  /* 0x000000000000794d */ /* 0x000fea0003800000 */
.L_x_3222:
[----:B------:R-:W2:Y:S02]  /*d570*/  I2F.F64.S64 R2, R22 ;  /* 0x0000001600027312 */ /* 0x000ea40000301c00 */
[----:B--2---:R-:W-:Y:S01]  /*d580*/  STG.E.64 desc[UR36][R16.64], R2 ;  /* 0x0000000210007986 */ /* 0x004fe2000c101b24 */
[----:B------:R-:W-:Y:S05]  /*d590*/  EXIT ;  /* 0x000000000000794d */ /* 0x000fea0003800000 */
.L_x_3213:
        /* <DEDUP_REMOVED lines=13> */
.L_x_3226:
[----:B------:R-:W2:Y:S01]  /*d670*/  I2F.F64.S64 R4, R22 ;  /* 0x0000001600047312 */ /* 0x000ea20000301c00 */
[----:B-1----:R-:W-:-:S05]  /*d680*/  CS2R R6, SRZ ;  /* 0x0000000000067805 */ /* 0x002fca000001ff00 */
[----:B--2---:R-:W-:Y:S01]  /*d690*/  STG.E.128 desc[UR36][R16.64], R4 ;  /* 0x0000000410007986 */ /* 0x004fe2000c101d24 */
[----:B------:R-:W-:Y:S05]  /*d6a0*/  EXIT ;  /* 0x000000000000794d */ /* 0x000fea0003800000 */
.L_x_3225:
        /* <DEDUP_REMOVED lines=21> */
.L_x_3230:
[----:B------:R-:W-:Y:S05]  /*d800*/  BSYNC B0 ;  /* 0x0000000000007941 */ /* 0x000fea0003800000 */
.L_x_3229:
[----:B------:R-:W-:-:S05]  /*d810*/  LOP3.LUT R3, R0, R3, RZ, 0xfc, !PT ;  /* 0x0000000300037212 */ /* 0x000fca00078efcff */
[----:B------:R-:W-:Y:S01]  /*d820*/  STG.E.U8 desc[UR36][R16.64], R3 ;  /* 0x0000000310007986 */ /* 0x000fe2000c101124 */
[----:B------:R-:W-:Y:S05]  /*d830*/  EXIT ;  /* 0x000000000000794d */ /* 0x000fea0003800000 */
.L_x_3228:
        /* <DEDUP_REMOVED lines=13> */
.L_x_3232:
[----:B------:R-:W-:Y:S01]  /*d910*/  IMAD.MOV.U32 R0, RZ, RZ, 0x7f ;  /* 0x0000007fff007424 */ /* 0x000fe200078e00ff */
[----:B------:R-:W-:-:S04]  /*d920*/  ISETP.GT.U32.AND P0, PT, R2, 0x7f800000, PT ;  /* 0x7f8000000200780c */ /* 0x000fc80003f04070 */
[----:B------:R-:W-:-:S09]  /*d930*/  SEL R0, R0, 0x7c, P0 ;  /* 0x0000007c00007807 */ /* 0x000fd20000000000 */
.L_x_3233:
[----:B------:R-:W-:Y:S05]  /*d940*/  BSYNC B0 ;  /* 0x0000000000007941 */ /* 0x000fea0003800000 */
.L_x_3231:
[----:B------:R-:W-:-:S04]  /*d950*/  LOP3.LUT R2, R23, 0x80000000, RZ, 0xc0, !PT ;  /* 0x8000000017027812 */ /* 0x000fc800078ec0ff */
[----:B------:R-:W-:-:S04]  /*d960*/  SHF.R.U32.HI R3, RZ, 0x18, R2 ;  /* 0x00000018ff037819 */ /* 0x000fc80000011602 */
[----:B------:R-:W-:-:S05]  /*d970*/  LOP3.LUT R3, R0, R3, RZ, 0xfc, !PT ;  /* 0x0000000300037212 */ /* 0x000fca00078efcff */
[----:B------:R-:W-:Y:S01]  /*d980*/  STG.E.U8 desc[UR36][R16.64], R3 ;  /* 0x0000000310007986 */ /* 0x000fe2000c101124 */
[----:B------:R-:W-:Y:S05]  /*d990*/  EXIT ;  /* 0x000000000000794d */ /* 0x000fea0003800000 */
.L_x_3227:
[----:B------:R-:W2:Y:S02]  /*d9a0*/  I2F.S64 R0, R22 ;  /* 0x0000001600007312 */ /* 0x000ea40000301400 */
[----:B--2---:R-:W-:-:S05]  /*d9b0*/  F2FP.BF16.F32.PACK_AB R0, RZ, R0 ;  /* 0x00000000ff00723e */ /* 0x004fca00000010ff */
[----:B------:R-:W-:Y:S01]  /*d9c0*/  STG.E.U16 desc[UR36][R16.64], R0 ;  /* 0x0000000010007986 */ /* 0x000fe2000c101524 */
[----:B------:R-:W-:Y:S05]  /*d9d0*/  EXIT ;  /* 0x000000000000794d */ /* 0x000fea0003800000 */
.L_x_3224:
        /* <DEDUP_REMOVED lines=10> */
.L_x_3236:
        /* <DEDUP_REMOVED lines=17> */
.L_x_3239:
[----:B------:R-:W-:-:S04]  /*db90*/  LOP3.LUT R2, R23, 0x80000000, RZ, 0xc0, !PT ;  /* 0x8000000017027812 */ /* 0x000fc800078ec0ff */
[----:B------:R-:W-:-:S04]  /*dba0*/  SHF.R.U32.HI R3, RZ, 0x18, R2 ;  /* 0x00000018ff037819 */ /* 0x000fc80000011602 */
[----:B------:R-:W-:-:S04]  /*dbb0*/  LOP3.LUT R0, R0, R3, RZ, 0xfc, !PT ;  /* 0x0000000300007212 */ /* 0x000fc800078efcff */
[----:B------:R-:W-:-:S07]  /*dbc0*/  PRMT R8, R0, 0x7610, R8 ;  /* 0x0000761000087816 */ /* 0x000fce0000000008 */
.L_x_3238:
[----:B------:R-:W-:Y:S05]  /*dbd0*/  BSYNC B0 ;  /* 0x0000000000007941 */ /* 0x000fea0003800000 */
.L_x_3237:
[----:B------:R-:W-:Y:S01]  /*dbe0*/  STG.E.U8 desc[UR36][R16.64], R8 ;  /* 0x0000000810007986 */ /* 0x000fe2000c101124 */
[----:B------:R-:W-:Y:S05]  /*dbf0*/  EXIT ;  /* 0x000000000000794d */ /* 0x000fea0003800000 */
.L_x_3235:
        /* <DEDUP_REMOVED lines=17> */
.L_x_3242:
[----:B------:R-:W-:-:S04]  /*dd10*/  LOP3.LUT R2, R23, 0x80000000, RZ, 0xc0, !PT ;  /* 0x8000000017027812 */ /* 0x000fc800078ec0ff */
[----:B------:R-:W-:-:S04]  /*dd20*/  SHF.R.U32.HI R3, RZ, 0x18, R2 ;  /* 0x00000018ff037819 */ /* 0x000fc80000011602 */
[----:B------:R-:W-:-:S04]  /*dd30*/  LOP3.LUT R0, R0, R3, RZ, 0xfc, !PT ;  /* 0x0000000300007212 */ /* 0x000fc800078efcff */
[----:B------:R-:W-:-:S07]  /*dd40*/  PRMT R8, R0, 0x7610, R8 ;  /* 0x0000761000087816 */ /* 0x000fce0000000008 */
.L_x_3241:
[----:B------:R-:W-:Y:S05]  /*dd50*/  BSYNC B0 ;  /* 0x0000000000007941 */ /* 0x000fea0003800000 */
.L_x_3240:
[----:B------:R-:W-:Y:S01]  /*dd60*/  STG.E.U8 desc[UR36][R16.64], R8 ;  /* 0x0000000810007986 */ /* 0x000fe2000c101124 */
[----:B------:R-:W-:Y:S05]  /*dd70*/  EXIT ;  /* 0x000000000000794d */ /* 0x000fea0003800000 */
.L_x_3234:
        /* <DEDUP_REMOVED lines=22> */
.L_x_3217:
[----:B------:R-:W-:Y:S01]  /*dee0*/  MOV R0, 0x0 ;  /* 0x0000000000007802 */ /* 0x000fe20000000f00 */
[----:B------:R-:W-:Y:S01]  /*def0*/  ULDC.64 UR4, c[0x4][0xf8] ;  /* 0x01003e0000047ab9 */ /* 0x000fe20000000a00 */
[----:B------:R-:W-:Y:S01]  /*df00*/  ULDC.64 UR6, c[0x4][0x10] ;  /* 0x0100040000067ab9 */ /* 0x000fe20000000a00 */
[----:B------:R-:W-:Y:S01]  /*df10*/  IMAD.U32 R4, RZ, RZ, UR4 ;  /* 0x00000004ff047e24 */ /* 0x000fe2000f8e00ff */
[----:B------:R2:W3:Y:S01]  /*df20*/  LDC.64 R2, c[0x4][R0] ;  /* 0x0100000000027b82 */ /* 0x0004e20000000a00 */
[----:B------:R-:W-:Y:S01]  /*df30*/  IMAD.U32 R5, RZ, RZ, UR5 ;  /* 0x00000005ff057e24 */ /* 0x000fe2000f8e00ff */
[----:B------:R-:W-:Y:S01]  /*df40*/  ULDC.64 UR4, c[0x4][0x100] ;  /* 0x0100400000047ab9 */ /* 0x000fe20000000a00 */
[----:B0-----:R-:W-:Y:S02]  /*df50*/  IMAD.U32 R10, RZ, RZ, UR6 ;  /* 0x00000006ff0a7e24 */ /* 0x001fe4000f8e00ff */
[----:B-1----:R-:W-:Y:S02]  /*df60*/  IMAD.U32 R6, RZ, RZ, UR4 ;  /* 0x00000004ff067e24 */ /* 0x002fe4000f8e00ff */
[----:B------:R-:W-:-:S02]  /*df70*/  IMAD.U32 R7, RZ, RZ, UR5 ;  /* 0x00000005ff077e24 */ /* 0x000fc4000f8e00ff */
[----:B------:R-:W-:Y:S02]  /*df80*/  IMAD.U32 R11, RZ, RZ, UR7 ;  /* 0x00000007ff0b7e24 */ /* 0x000fe4000f8e00ff */
[----:B------:R-:W-:Y:S02]  /*df90*/  IMAD.MOV.U32 R8, RZ, RZ, 0x65 ;  /* 0x00000065ff087424 */ /* 0x000fe400078e00ff */
[----:B------:R-:W-:Y:S02]  /*dfa0*/  IMAD.MOV.U32 R12, RZ, RZ, 0x1 ;  /* 0x00000001ff0c7424 */ /* 0x000fe400078e00ff */
[----:B--2---:R-:W-:-:S07]  /*dfb0*/  IMAD.MOV.U32 R13, RZ, RZ, RZ ;  /* 0x000000ffff0d7224 */ /* 0x004fce00078e00ff */
[----:B------:R-:W-:-:S07]  /*dfc0*/  LEPC R20, `(.L_x_3245) ;  /* 0x000000001014794e */ /* 0x000fce0000000000 */
[----:B---3--:R-:W-:Y:S05]  /*dfd0*/  CALL.ABS.NOINC R2 ;  /* 0x0000000002007343 */ /* 0x008fea0003c00000 */
.L_x_3245:
[----:B------:R-:W-:Y:S05]  /*dfe0*/  EXIT ;  /* 0x000000000000794d */ /* 0x000fea0003800000 */
.L_x_3244:
[----:B------:R-:W-:Y:S01]  /*dff0*/  STG.E.64 desc[UR36][R16.64], R22 ;  /* 0x0000001610007986 */ /* 0x000fe2000c101b24 */
[----:B------:R-:W-:Y:S05]  /*e000*/  EXIT ;  /* 0x000000000000794d */ /* 0x000fea0003800000 */
.L_x_3243:
[----:B------:R-:W-:Y:S01]  /*e010*/  STG.E desc[UR36][R16.64], R22 ;  /* 0x0000001610007986 */ /* 0x000fe2000c101924 */
[----:B------:R-:W-:Y:S05]  /*e020*/  EXIT ;  /* 0x000000000000794d */ /* 0x000fea0003800000 */
.L_x_3246:
        /* <DEDUP_REMOVED lines=13> */
.L_x_3963:


//--------------------- .text._ZN2at6native27unrolled_elementwise_kernelIZZNS0_61_GLOBAL__N__ae8afa13_23_FlattenIndicesKernel_cu_75b981de_308221_flatten_indices_implINS2_18CUDAKernelLauncherEiLl8EEENS_6TensorERKS5_N3c108ArrayRefIlEEENKUlvE0_clEvEUllE_St5arrayIPcLm2EELi4E23TrivialOffsetCalculatorILi1EjESH_NS0_6memory12LoadWithCastILi1EEENSI_13StoreWithCastILi1EEEEEviT_T0_T2_T3_T4_T5_ --------------------------
	.section	.text._ZN2at6native27unrolled_elementwise_kernelIZZNS0_61_GLOBAL__N__ae8afa13_23_FlattenIndicesKernel_cu_75b981de_308221_flatten_indices_implINS2_18CUDAKernelLauncherEiLl8EEENS_6TensorERKS5_N3c108ArrayRefIlEEENKUlvE0_clEvEUllE_St5arrayIPcLm2EELi4E23TrivialOffsetCalculatorILi1EjESH_NS0_6memory12LoadWithCastILi1EEENSI_13StoreWithCastILi1EEEEEviT_T0_T2_T3_T4_T5_,"ax",@progbits
	.align	128
        .global         _ZN2at6native27unrolled_elementwise_kernelIZZNS0_61_GLOBAL__N__ae8afa13_23_FlattenIndicesKernel_cu_75b981de_308221_flatten_indices_implINS2_18CUDAKernelLauncherEiLl8EEENS_6TensorERKS5_N3c108ArrayRefIlEEENKUlvE0_clEvEUllE_St5arrayIPcLm2EELi4E23TrivialOffsetCalculatorILi1EjESH_NS0_6memory12LoadWithCastILi1EEENSI_13StoreWithCastILi1EEEEEviT_T0_T2_T3_T4_T5_
        .type           _ZN2at6native27unrolled_elementwise_kernelIZZNS0_61_GLOBAL__N__ae8afa13_23_FlattenIndicesKernel_cu_75b981de_308221_flatten_indices_implINS2_18CUDAKernelLauncherEiLl8EEENS_6TensorERKS5_N3c108ArrayRefIlEEENKUlvE0_clEvEUllE_St5arrayIPcLm2EELi4E23TrivialOffsetCalculatorILi1EjESH_NS0_6memory12LoadWithCastILi1EEENSI_13StoreWithCastILi1EEEEEviT_T0_T2_T3_T4_T5_,@function
        .size           _ZN2at6native27unrolled_elementwise_kernelIZZNS0_61_GLOBAL__N__ae8afa13_23_FlattenIndicesKernel_cu_75b981de_308221_flatten_indices_implINS2_18CUDAKernelLauncherEiLl8EEENS_6TensorERKS5_N3c108ArrayRefIlEEENKUlvE0_clEvEUllE_St5arrayIPcLm2EELi4E23TrivialOffsetCalculatorILi1EjESH_NS0_6memory12LoadWithCastILi1EEENSI_13StoreWithCastILi1EEEEEviT_T0_T2_T3_T4_T5_,(.L_x_3964 - _ZN2at6native27unrolled_elementwise_kernelIZZNS0_61_GLOBAL__N__ae8afa13_23_FlattenIndicesKernel_cu_75b981de_308221_flatten_indices_implINS2_18CUDAKernelLauncherEiLl8EEENS_6TensorERKS5_N3c108ArrayRefIlEEENKUlvE0_clEvEUllE_St5arrayIPcLm2EELi4E23TrivialOffsetCalculatorILi1EjESH_NS0_6memory12LoadWithCastILi1EEENSI_13StoreWithCastILi1EEEEEviT_T0_T2_T3_T4_T5_)
        .other          _ZN2at6native27unrolled_elementwise_kernelIZZNS0_61_GLOBAL__N__ae8afa13_23_FlattenIndicesKernel_cu_75b981de_308221_flatten_indices_implINS2_18CUDAKernelLauncherEiLl8EEENS_6TensorERKS5_N3c108ArrayRefIlEEENKUlvE0_clEvEUllE_St5arrayIPcLm2EELi4E23TrivialOffsetCalculatorILi1EjESH_NS0_6memory12LoadWithCastILi1EEENSI_13StoreWithCastILi1EEEEEviT_T0_T2_T3_T4_T5_,@"STO_CUDA_ENTRY STV_DEFAULT"
_ZN2at6native27unrolled_elementwise_kernelIZZNS0_61_GLOBAL__N__ae8afa13_23_FlattenIndicesKernel_cu_75b981de_308221_flatten_indices_implINS2_18CUDAKernelLauncherEiLl8EEENS_6TensorERKS5_N3c108ArrayRefIlEEENKUlvE0_clEvEUllE_St5arrayIPcLm2EELi4E23TrivialOffsetCalculatorILi1EjESH_NS0_6memory12LoadWithCastILi1EEENSI_13StoreWithCastILi1EEEEEviT_T0_T2_T3_T4_T5_:
.text._ZN2at6native27unrolled_elementwise_kernelIZZNS0_61_GLOBAL__N__ae8afa13_23_FlattenIndicesKernel_cu_75b981de_308221_flatten_indices_implINS2_18CUDAKernelLauncherEiLl8EEENS_6TensorERKS5_N3c108ArrayRefIlEEENKUlvE0_clEvEUllE_St5arrayIPcLm2EELi4E23TrivialOffsetCalculatorILi1EjESH_NS0_6memory12LoadWithCastILi1EEENSI_13StoreWithCastILi1EEEEEviT_T0_T2_T3_T4_T5_:
        /* <DEDUP_REMOVED lines=59> */
.L_x_3252:
[----:B------:R1:W5:Y:S01]  /*03b0*/  LDG.E.U8 R22, desc[UR36][R4.64] ;  /* 0x0000002404167981 */ /* 0x000362000c1e1100 */
[----:B------:R-:W-:Y:S01]  /*03c0*/  IMAD.MOV.U32 R23, RZ, RZ, RZ ;  /* 0x000000ffff177224 */ /* 0x000fe200078e00ff */
[----:B------:R-:W-:Y:S06]  /*03d0*/  BRA `(.L_x_3254) ;  /* 0x0000000c004c7947 */ /* 0x000fec0003800000 */
.L_x_3251:
        /* <DEDUP_REMOVED lines=8> */
.L_x_3256:
[----:B------:R-:W2:Y:S02]  /*0460*/  LDG.E R22, desc[UR36][R4.64] ;  /* 0x0000002404167981 */ /* 0x000ea4000c1e1900 */
[----:B--2---:R-:W-:Y:S01]  /*0470*/  SHF.R.S32.HI R23, RZ, 0x1f, R22 ;  /* 0x0000001fff177819 */ /* 0x004fe20000011416 */
[----:B------:R-:W-:Y:S06]  /*0480*/  BRA `(.L_x_3254) ;  /* 0x0000000c00207947 */ /* 0x000fec0003800000 */
.L_x_3255:
[----:B------:R-:W2:Y:S02]  /*0490*/  LDG.E.S16 R22, desc[UR36][R4.64] ;  /* 0x0000002404167981 */ /* 0x000ea4000c1e1700 */
[----:B--2---:R-:W-:Y:S01]  /*04a0*/  SHF.R.S32.HI R23, RZ, 0x1f, R22 ;  /* 0x0000001fff177819 */ /* 0x004fe20000011416 */
[----:B------:R-:W-:Y:S06]  /*04b0*/  BRA `(.L_x_3254) ;  /* 0x0000000c00147947 */ /* 0x000fec0003800000 */
.L_x_3250:
        /* <DEDUP_REMOVED lines=9> */
.L_x_3258:
[----:B------:R-:W2:Y:S02]  /*0550*/  LDG.E.U16 R4, desc[UR36][R4.64] ;  /* 0x0000002404047981 */ /* 0x000ea4000c1e1500 */
[----:B--2---:R-:W-:-:S06]  /*0560*/  HADD2.F32 R22, -RZ, R4.H0_H0 ;  /* 0x20000004ff167230 */ /* 0x004fcc0000004100 */
[----:B------:R-:W0:Y:S01]  /*0570*/  F2I.S64.TRUNC R22, R22 ;  /* 0x0000001600167311 */ /* 0x000e22000020d900 */
[----:B------:R-:W-:Y:S05]  /*0580*/  BRA `(.L_x_3254) ;  /* 0x0000000800e07947 */ /* 0x000fea0003800000 */
.L_x_3257:
        /* <DEDUP_REMOVED lines=9> */
.L_x_3260:
[----:B------:R-:W2:Y:S02]  /*0620*/  LDG.E.U16 R4, desc[UR36][R4.64] ;  /* 0x0000002404047981 */ /* 0x000ea4000c1e1500 */
[----:B--2---:R-:W-:-:S06]  /*0630*/  HADD2.F32 R22, -RZ, R4.H0_H0 ;  /* 0x20000004ff167230 */ /* 0x004fcc0000004100 */
[----:B------:R-:W4:Y:S01]  /*0640*/  F2I.S64.TRUNC R22, R22 ;  /* 0x0000001600167311 */ /* 0x000f22000020d900 */
[----:B------:R-:W-:Y:S05]  /*0650*/  BRA `(.L_x_3254) ;  /* 0x0000000800ac7947 */ /* 0x000fea0003800000 */
.L_x_3259:
[----:B------:R-:W2:Y:S02]  /*0660*/  LDG.E.64 R4, desc[UR36][R4.64] ;  /* 0x0000002404047981 */ /* 0x000ea4000c1e1b00 */
[----:B--2---:R2:W3:Y:S01]  /*0670*/  F2I.S64.F64.TRUNC R22, R4 ;  /* 0x0000000400167311 */ /* 0x0044e2000030d900 */
[----:B------:R-:W-:Y:S05]  /*0680*/  BRA `(.L_x_3254) ;  /* 0x0000000800a07947 */ /* 0x000fea0003800000 */
.L_x_3249:
        /* <DEDUP_REMOVED lines=13> */
.L_x_3263:
[----:B------:R-:W2:Y:S02]  /*0760*/  LDG.E.64 R4, desc[UR36][R4.64] ;  /* 0x0000002404047981 */ /* 0x000ea4000c1e1b00 */
[----:B--2---:R0:W1:Y:S01]  /*0770*/  F2I.S64.F64.TRUNC R22, R4 ;  /* 0x0000000400167311 */ /* 0x004062000030d900 */
[----:B------:R-:W-:Y:S05]  /*0780*/  BRA `(.L_x_3254) ;  /* 0x0000000800607947 */ /* 0x000fea0003800000 */
.L_x_3262:
        /* <DEDUP_REMOVED lines=27> */
.L_x_3265:
        /* <DEDUP_REMOVED lines=15> */
.L_x_3264:
[----:B------:R-:W2:Y:S02]  /*0a30*/  LDG.E.U16 R22, desc[UR36][R4.64] ;  /* 0x0000002404167981 */ /* 0x000ea4000c1e1500 */
[----:B--2---:R-:W-:-:S06]  /*0a40*/  IMAD.U32 R22, R22, 0x10000, RZ ;  /* 0x0001000016167824 */ /* 0x004fcc00078e00ff */
[----:B------:R-:W0:Y:S01]  /*0a50*/  F2I.S64.TRUNC R22, R22 ;  /* 0x0000001600167311 */ /* 0x000e22000020d900 */
[----:B------:R-:W-:Y:S05]  /*0a60*/  BRA `(.L_x_3254) ;  /* 0x0000000400a87947 */ /* 0x000fea0003800000 */
.L_x_3261:
        /* <DEDUP_REMOVED lines=11> */
.L_x_3268:
        /* <DEDUP_REMOVED lines=21> */
.L_x_3272:
[----:B------:R-:W-:Y:S05]  /*0c70*/  BSYNC B1 ;  /* 0x0000000000017941 */ /* 0x000fea0003800000 */
.L_x_3271:
[----:B------:R-:W-:Y:S01]  /*0c80*/  IMAD.SHL.U32 R3, R3, 0x100000, RZ ;  /* 0x0010000003037824 */ /* 0x000fe200078e00ff */
[----:B------:R-:W-:-:S04]  /*0c90*/  LEA R5, R0, 0x3b800000, 0x17 ;  /* 0x3b80000000057811 */ /* 0x000fc800078eb8ff */
[----:B------:R-:W-:-:S07]  /*0ca0*/  LOP3.LUT R22, R5, R3, R22, 0xfe, !PT ;  /* 0x0000000305167212 */ /* 0x000fce00078efe16 */
.L_x_3270:
[----:B------:R-:W-:Y:S05]  /*0cb0*/  BSYNC B0 ;  /* 0x0000000000007941 */ /* 0x000fea0003800000 */
.L_x_3269:
[----:B------:R-:W0:Y:S01]  /*0cc0*/  F2I.S64.TRUNC R22, R22 ;  /* 0x0000001600167311 */ /* 0x000e22000020d900 */
[----:B------:R-:W-:Y:S05]  /*0cd0*/  BRA `(.L_x_3254) ;  /* 0x00000004000c7947 */ /* 0x000fea0003800000 */
.L_x_3267:
        /* <DEDUP_REMOVED lines=21> */
.L_x_3276:
[----:B------:R-:W-:Y:S05]  /*0e30*/  BSYNC B1 ;  /* 0x0000000000017941 */ /* 0x000fea0003800000 */
.L_x_3275:
[----:B------:R-:W-:Y:S01]  /*0e40*/  IMAD.SHL.U32 R3, R3, 0x200000, RZ ;  /* 0x0020000003037824 */ /* 0x000fe200078e00ff */
[----:B------:R-:W-:-:S04]  /*0e50*/  LEA R5, R0, 0x37800000, 0x17 ;  /* 0x3780000000057811 */ /* 0x000fc800078eb8ff */
[----:B------:R-:W-:-:S07]  /*0e60*/  LOP3.LUT R22, R5, R3, R22, 0xfe, !PT ;  /* 0x0000000305167212 */ /* 0x000fce00078efe16 */
.L_x_3274:
[----:B------:R-:W-:Y:S05]  /*0e70*/  BSYNC B0 ;  /* 0x0000000000007941 */ /* 0x000fea0003800000 */
.L_x_3273:
[----:B------:R-:W0:Y:S01]  /*0e80*/  F2I.S64.TRUNC R22, R22 ;  /* 0x0000001600167311 */ /* 0x000e22000020d900 */
[----:B------:R-:W-:Y:S05]  /*0e90*/  BRA `(.L_x_3254) ;  /* 0x00000000009c7947 */ /* 0x000fea0003800000 */
.L_x_3266:
        /* <DEDUP_REMOVED lines=14> */
.L_x_3280:
[----:B------:R-:W-:Y:S05]  /*0f80*/  BSYNC B0 ;  /* 0x0000000000007941 */ /* 0x000fea0003800000 */
.L_x_3279:
[----:B------:R-:W0:Y:S01]  /*0f90*/  F2I.S64.TRUNC R22, R22 ;  /* 0x0000001600167311 */ /* 0x000e22000020d900 */
[----:B------:R-:W-:Y:S05]  /*0fa0*/  BRA `(.L_x_3254) ;  /* 0x0000000000587947 */ /* 0x000fea0003800000 */
.L_x_3253:
        /* <DEDUP_REMOVED lines=16> */
.L_x_3281:
[----:B------:R-:W-:Y:S01]  /*10b0*/  CS2R R22, SRZ ;  /* 0x0000000000167805 */ /* 0x000fe2000001ff00 */
[----:B------:R-:W-:Y:S06]  /*10c0*/  BRA `(.L_x_3254) ;  /* 0x0000000000107947 */ /* 0x000fec0003800000 */
.L_x_3278:
[----:B------:R0:W5:Y:S01]  /*10d0*/  LDG.E.64 R22, desc[UR36][R4.64] ;  /* 0x0000002404167981 */ /* 0x000162000c1e1b00 */
[----:B------:R-:W-:Y:S05]  /*10e0*/  BRA `(.L_x_3254) ;  /* 0x0000000000087947 */ /* 0x000fea0003800000 */
.L_x_3277:
[----:B------:R0:W5:Y:S01]  /*10f0*/  LDG.E R22, desc[UR36][R4.64] ;  /* 0x0000002404167981 */ /* 0x000162000c1e1900 */
[----:B------:R-:W-:-:S07]  /*1100*/  IMAD.MOV.U32 R23, RZ, RZ, RZ ;  /* 0x000000ffff177224 */ /* 0x000fce00078e00ff */
.L_x_3254:
[----:B------:R-:W2:Y:S02]  /*1110*/  S2R R28, SR_TID.X ;  /* 0x00000000001c7919 */ /* 0x000ea40000002100 */
[----:B--2---:R-:W-:-:S07]  /*1120*/  VIADD R28, R28, 0x80 ;  /* 0x000000801c1c7836 */ /* 0x004fce0000000000 */
.L_x_3248:
[----:B------:R-:W-:Y:S05]  /*1130*/  BSYNC B6 ;  /* 0x0000000000067941 */ /* 0x000fea0003800000 */
.L_x_3247:
        /* <DEDUP_REMOVED lines=24> */
.L_x_3287:
[----:B------:R0:W5:Y:S01]  /*12c0*/  LDG.E.U8 R24, desc[UR36][R4.64] ;  /* 0x0000002404187981 */ /* 0x000162000c1e1100 */
[----:B------:R-:W-:Y:S01]  /*12d0*/  IMAD.MOV.U32 R25, RZ, RZ, RZ ;  /* 0x000000ffff197224 */ /* 0x000fe200078e00ff */
[----:B------:R-:W-:Y:S06]  /*12e0*/  BRA `(.L_x_3289) ;  /* 0x0000000c00487947 */ /* 0x000fec0003800000 */
.L_x_3286:
        /* <DEDUP_REMOVED lines=8> */
.L_x_3291:
[----:B------:R-:W2:Y:S02]  /*1370*/  LDG.E R24, desc[UR36][R4.64] ;  /* 0x0000002404187981 */ /* 0x000ea4000c1e1900 */
[----:B--2---:R-:W-:Y:S01]  /*1380*/  SHF.R.S32.HI R25, RZ, 0x1f, R24 ;  /* 0x0000001fff197819 */ /* 0x004fe20000011418 */
[----:B------:R-:W-:Y:S06]  /*1390*/  BRA `(.L_x_3289) ;  /* 0x0000000c001c7947 */ /* 0x000fec0003800000 */
.L_x_3290:
[----:B------:R-:W2:Y:S02]  /*13a0*/  LDG.E.S16 R24, desc[UR36][R4.64] ;  /* 0x0000002404187981 */ /* 0x000ea4000c1e1700 */
[----:B--2---:R-:W-:Y:S01]  /*13b0*/  SHF.R.S32.HI R25, RZ, 0x1f, R24 ;  /* 0x0000001fff197819 */ /* 0x004fe20000011418 */
[----:B------:R-:W-:Y:S06]  /*13c0*/  BRA `(.L_x_3289) ;  /* 0x0000000c00107947 */ /* 0x000fec0003800000 */
.L_x_3285:
        /* <DEDUP_REMOVED lines=9> */
.L_x_3293:
[----:B------:R-:W2:Y:S02]  /*1460*/  LDG.E.U16 R4, desc[UR36][R4.64] ;  /* 0x0000002404047981 */ /* 0x000ea4000c1e1500 */
[----:B--2---:R-:W-:-:S06]  /*1470*/  HADD2.F32 R24, -RZ, R4.H0_H0 ;  /* 0x20000004ff187230 */ /* 0x004fcc0000004100 */
[----:B------:R-:W0:Y:S01]  /*1480*/  F2I.S64.TRUNC R24, R24 ;  /* 0x0000001800187311 */ /* 0x000e22000020d900 */
[----:B------:R-:W-:Y:S05]  /*1490*/  BRA `(.L_x_3289) ;  /* 0x0000000800dc7947 */ /* 0x000fea0003800000 */
.L_x_3292:
        /* <DEDUP_REMOVED lines=9> */
.L_x_3295:
[----:B------:R-:W2:Y:S02]  /*1530*/  LDG.E.U16 R4, desc[UR36][R4.64] ;  /* 0x0000002404047981 */ /* 0x000ea4000c1e1500 */
[----:B--2---:R-:W-:-:S06]  /*1540*/  HADD2.F32 R24, -RZ, R4.H0_H0 ;  /* 0x20000004ff187230 */ /* 0x004fcc0000004100 */
[----:B------:R-:W0:Y:S01]  /*1550*/  F2I.S64.TRUNC R24, R24 ;  /* 0x0000001800187311 */ /* 0x000e22000020d900 */
[----:B------:R-:W-:Y:S05]  /*1560*/  BRA `(.L_x_3289) ;  /* 0x0000000800a87947 */ /* 0x000fea0003800000 */
.L_x_3294:
[----:B------:R-:W2:Y:S02]  /*1570*/  LDG.E.64 R4, desc[UR36][R4.64] ;  /* 0x0000002404047981 */ /* 0x000ea4000c1e1b00 */
[----:B--2---:R0:W1:Y:S01]  /*1580*/  F2I.S64.F64.TRUNC R24, R4 ;  /* 0x0000000400187311 */ /* 0x004062000030d900 */
[----:B------:R-:W-:Y:S05]  /*1590*/  BRA `(.L_x_3289) ;  /* 0x00000008009c7947 */ /* 0x000fea0003800000 */
.L_x_3284:
        /* <DEDUP_REMOVED lines=13> */
.L_x_3298:
[----:B------:R-:W2:Y:S02]  /*1670*/  LDG.E.64 R4, desc[UR36][R4.64] ;  /* 0x0000002404047981 */ /* 0x000ea4000c1e1b00 */
[----:B--2---:R0:W1:Y:S01]  /*1680*/  F2I.S64.F64.TRUNC R24, R4 ;  /* 0x0000000400187311 */ /* 0x004062000030d900 */
[----:B------:R-:W-:Y:S05]  /*1690*/  BRA `(.L_x_3289) ;  /* 0x00000008005c7947 */ /* 0x000fea0003800000 */
.L_x_3297:
        /* <DEDUP_REMOVED lines=27> */
.L_x_3300:
        /* <DEDUP_REMOVED lines=14> */
.L_x_3299:
[----:B------:R-:W2:Y:S02]  /*1930*/  LDG.E.U16 R24, desc[UR36][R4.64] ;  /* 0x0000002404187981 */ /* 0x000ea4000c1e1500 */
[----:B--2---:R-:W-:-:S06]  /*1940*/  IMAD.U32 R24, R24, 0x10000, RZ ;  /* 0x0001000018187824 */ /* 0x004fcc00078e00ff */
[----:B------:R-:W0:Y:S01]  /*1950*/  F2I.S64.TRUNC R24, R24 ;  /* 0x0000001800187311 */ /* 0x000e22000020d900 */
[----:B------:R-:W-:Y:S05]  /*1960*/  BRA `(.L_x_3289) ;  /* 0x0000000400a87947 */ /* 0x000fea0003800000 */
.L_x_3296:
        /* <DEDUP_REMOVED lines=11> */
.L_x_3303:
        /* <DEDUP_REMOVED lines=21> */
.L_x_3307:
[----:B------:R-:W-:Y:S05]  /*1b70*/  BSYNC B1 ;  /* 0x0000000000017941 */ /* 0x000fea0003800000 */
.L_x_3306:
[----:B------:R-:W-:Y:S01]  /*1b80*/  IMAD.SHL.U32 R3, R3, 0x100000, RZ ;  /* 0x0010000003037824 */ /* 0x000fe200078e00ff */
[----:B------:R-:W-:-:S04]  /*1b90*/  LEA R5, R0, 0x3b800000, 0x17 ;  /* 0x3b80000000057811 */ /* 0x000fc800078eb8ff */
[----:B------:R-:W-:-:S07]  /*1ba0*/  LOP3.LUT R24, R5, R3, R24, 0xfe, !PT ;  /* 0x0000000305187212 */ /* 0x000fce00078efe18 */
.L_x_3305:
[----:B------:R-:W-:Y:S05]  /*1bb0*/  BSYNC B0 ;  /* 0x0000000000007941 */ /* 0x000fea0003800000 */
.L_x_3304:
[----:B------:R-:W0:Y:S01]  /*1bc0*/  F2I.S64.TRUNC R24, R24 ;  /* 0x0000001800187311 */ /* 0x000e22000020d900 */
[----:B------:R-:W-:Y:S05]  /*1bd0*/  BRA `(.L_x_3289) ;  /* 0x00000004000c7947 */ /* 0x000fea0003800000 */
.L_x_3302:
        /* <DEDUP_REMOVED lines=21> */
.L_x_3311:
[----:B------:R-:W-:Y:S05]  /*1d30*/  BSYNC B1 ;  /* 0x0000000000017941 */ /* 0x000fea0003800000 */
.L_x_3310:
[----:B------:R-:W-:Y:S01]  /*1d40*/  IMAD.SHL.U32 R3, R3, 0x200000, RZ ;  /* 0x0020000003037824 */ /* 0x000fe200078e00ff */
[----:B------:R-:W-:-:S04]  /*1d50*/  LEA R5, R0, 0x37800000, 0x17 ;  /* 0x3780000000057811 */ /* 0x000fc800078eb8ff */
[----:B------:R-:W-:-:S07]  /*1d60*/  LOP3.LUT R24, R5, R3, R24, 0xfe, !PT ;  /* 0x0000000305187212 */ /* 0x000fce00078efe18 */
.L_x_3309:
[----:B------:R-:W-:Y:S05]  /*1d70*/  BSYNC B0 ;  /* 0x0000000000007941 */ /* 0x000fea0003800000 */
.L_x_3308:
[----:B------:R-:W0:Y:S01]  /*1d80*/  F2I.S64.TRUNC R24, R24 ;  /* 0x0000001800187311 */ /* 0x000e22000020d900 */
[----:B------:R-:W-:Y:S05]  /*1d90*/  BRA `(.L_x_3289) ;  /* 0x00000000009c7947 */ /* 0x000fea0003800000 */
.L_x_3301:
        /* <DEDUP_REMOVED lines=14> */
.L_x_3315:
[----:B------:R-:W-:Y:S05]  /*1e80*/  BSYNC B0 ;  /* 0x0000000000007941 */ /* 0x000fea0003800000 */
.L_x_3314:
[----:B------:R-:W0:Y:S01]  /*1e90*/  F2I.S64.TRUNC R24, R24 ;  /* 0x0000001800187311 */ /* 0x000e22000020d900 */
[----:B------:R-:W-:Y:S05]  /*1ea0*/  BRA `(.L_x_3289) ;  /* 0x0000000000587947 */ /* 0x000fea0003800000 */
.L_x_3288:
        /* <DEDUP_REMOVED lines=16> */
.L_x_3316:
[----:B------:R-:W-:Y:S01]  /*1fb0*/  CS2R R24, SRZ ;  /* 0x0000000000187805 */ /* 0x000fe2000001ff00 */
[----:B------:R-:W-:Y:S06]  /*1fc0*/  BRA `(.L_x_3289) ;  /* 0x0000000000107947 */ /* 0x000fec0003800000 */
.L_x_3313:
[----:B------:R0:W5:Y:S01]  /*1fd0*/  LDG.E.64 R24, desc[UR36][R4.64] ;  /* 0x0000002404187981 */ /* 0x000162000c1e1b00 */
[----:B------:R-:W-:Y:S05]  /*1fe0*/  BRA `(.L_x_3289) ;  /* 0x0000000000087947 */ /* 0x000fea0003800000 */
.L_x_3312:
[----:B------:R0:W5:Y:S01]  /*1ff0*/  LDG.E R24, desc[UR36][R4.64] ;  /* 0x0000002404187981 */ /* 0x000162000c1e1900 */
[----:B------:R-:W-:-:S07]  /*2000*/  IMAD.MOV.U32 R25, RZ, RZ, RZ ;  /* 0x000000ffff197224 */ /* 0x000fce00078e00ff */
.L_x_3289:
[----:B------:R-:W-:-:S07]  /*2010*/  VIADD R28, R28, 0x80 ;  /* 0x000000801c1c7836 */ /* 0x000fce0000000000 */
.L_x_3283:
[----:B------:R-:W-:Y:S05]  /*2020*/  BSYNC B6 ;  /* 0x0000000000067941 */ /* 0x000fea0003800000 */
.L_x_3282:
        /* <DEDUP_REMOVED lines=26> */
.L_x_3322:
[----:B------:R0:W5:Y:S01]  /*21d0*/  LDG.E.U8 R16, desc[UR36][R4.64] ;  /* 0x0000002404107981 */ /* 0x000162000c1e1100 */
[----:B------:R-:W-:Y:S01]  /*21e0*/  IMAD.MOV.U32 R17, RZ, RZ, RZ ;  /* 0x000000ffff117224 */ /* 0x000fe200078e00ff */
[----:B------:R-:W-:Y:S06]  /*21f0*/  BRA `(.L_x_3324) ;  /* 0x0000000c00487947 */ /* 0x000fec0003800000 */
.L_x_3321:
        /* <DEDUP_REMOVED lines=8> */
.L_x_3326:
[----:B------:R-:W2:Y:S02]  /*2280*/  LDG.E R16, desc[UR36][R4.64] ;  /* 0x0000002404107981 */ /* 0x000ea4000c1e1900 */
[----:B--2---:R-:W-:Y:S01]  /*2290*/  SHF.R.S32.HI R17, RZ, 0x1f, R16 ;  /* 0x0000001fff117819 */ /* 0x004fe20000011410 */
[----:B------:R-:W-:Y:S06]  /*22a0*/  BRA `(.L_x_3324) ;  /* 0x0000000c001c7947 */ /* 0x000fec0003800000 */
.L_x_3325:
[----:B------:R-:W2:Y:S02]  /*22b0*/  LDG.E.S16 R16, desc[UR36][R4.64] ;  /* 0x0000002404107981 */ /* 0x000ea4000c1e1700 */
[----:B--2---:R-:W-:Y:S01]  /*22c0*/  SHF.R.S32.HI R17, RZ, 0x1f, R16 ;  /* 0x0000001fff117819 */ /* 0x004fe20000011410 */
[----:B------:R-:W-:Y:S06]  /*22d0*/  BRA `(.L_x_3324) ;  /* 0x0000000c00107947 */ /* 0x000fec0003800000 */
.L_x_3320:
        /* <DEDUP_REMOVED lines=9> */
.L_x_3328:
[----:B------:R-:W2:Y:S02]  /*2370*/  LDG.E.U16 R4, desc[UR36][R4.64] ;  /* 0x0000002404047981 */ /* 0x000ea4000c1e1500 */
[----:B--2---:R-:W-:-:S06]  /*2380*/  HADD2.F32 R16, -RZ, R4.H0_H0 ;  /* 0x20000004ff107230 */ /* 0x004fcc0000004100 */
[----:B------:R-:W0:Y:S01]  /*2390*/  F2I.S64.TRUNC R16, R16 ;  /* 0x0000001000107311 */ /* 0x000e22000020d900 */
[----:B------:R-:W-:Y:S05]  /*23a0*/  BRA `(.L_x_3324) ;  /* 0x0000000800dc7947 */ /* 0x000fea0003800000 */
.L_x_3327:
        /* <DEDUP_REMOVED lines=9> */
.L_x_3330:
[----:B------:R-:W2:Y:S02]  /*2440*/  LDG.E.U16 R4, desc[UR36][R4.64] ;  /* 0x0000002404047981 */ /* 0x000ea4000c1e1500 */
[----:B--2---:R-:W-:-:S06]  /*2450*/  HADD2.F32 R16, -RZ, R4.H0_H0 ;  /* 0x20000004ff107230 */ /* 0x004fcc0000004100 */
[----:B------:R-:W0:Y:S01]  /*2460*/  F2I.S64.TRUNC R16, R16 ;  /* 0x0000001000107311 */ /* 0x000e22000020d900 */
[----:B------:R-:W-:Y:S05]  /*2470*/  BRA `(.L_x_3324) ;  /* 0x0000000800a87947 */ /* 0x000fea0003800000 */
.L_x_3329:
[----:B------:R-:W2:Y:S02]  /*2480*/  LDG.E.64 R4, desc[UR36][R4.64] ;  /* 0x0000002404047981 */ /* 0x000ea4000c1e1b00 */
[----:B--2---:R0:W1:Y:S01]  /*2490*/  F2I.S64.F64.TRUNC R16, R4 ;  /* 0x0000000400107311 */ /* 0x004062000030d900 */
[----:B------:R-:W-:Y:S05]  /*24a0*/  BRA `(.L_x_3324) ;  /* 0x00000008009c7947 */ /* 0x000fea0003800000 */
.L_x_3319:
        /* <DEDUP_REMOVED lines=13> */
.L_x_3333:
[----:B------:R-:W2:Y:S02]  /*2580*/  LDG.E.64 R4, desc[UR36][R4.64] ;  /* 0x0000002404047981 */ /* 0x000ea4000c1e1b00 */
[----:B--2---:R0:W1:Y:S01]  /*2590*/  F2I.S64.F64.TRUNC R16, R4 ;  /* 0x0000000400107311 */ /* 0x004062000030d900 */
[----:B------:R-:W-:Y:S05]  /*25a0*/  BRA `(.L_x_3324) ;  /* 0x00000008005c7947 */ /* 0x000fea0003800000 */
.L_x_3332:
        /* <DEDUP_REMOVED lines=27> */
.L_x_3335:
        /* <DEDUP_REMOVED lines=14> */
.L_x_3334:
[----:B------:R-:W2:Y:S02]  /*2840*/  LDG.E.U16 R16, desc[UR36][R4.64] ;  /* 0x0000002404107981 */ /* 0x000ea4000c1e1500 */
[----:B--2---:R-:W-:-:S06]  /*2850*/  IMAD.U32 R16, R16, 0x10000, RZ ;  /* 0x0001000010107824 */ /* 0x004fcc00078e00ff */
[----:B------:R-:W0:Y:S01]  /*2860*/  F2I.S64.TRUNC R16, R16 ;  /* 0x0000001000107311 */ /* 0x000e22000020d900 */
[----:B------:R-:W-:Y:S05]  /*2870*/  BRA `(.L_x_3324) ;  /* 0x0000000400a87947 */ /* 0x000fea0003800000 */
.L_x_3331:
        /* <DEDUP_REMOVED lines=11> */
.L_x_3338:
        /* <DEDUP_REMOVED lines=21> */
.L_x_3342:
[----:B------:R-:W-:Y:S05]  /*2a80*/  BSYNC B1 ;  /* 0x0000000000017941 */ /* 0x000fea0003800000 */
.L_x_3341:
[----:B------:R-:W-:Y:S01]  /*2a90*/  IMAD.SHL.U32 R2, R2, 0x100000, RZ ;  /* 0x0010000002027824 */ /* 0x000fe200078e00ff */
[----:B------:R-:W-:-:S04]  /*2aa0*/  LEA R3, R0, 0x3b800000, 0x17 ;  /* 0x3b80000000037811 */ /* 0x000fc800078eb8ff */
[----:B------:R-:W-:-:S07]  /*2ab0*/  LOP3.LUT R16, R3, R2, R16, 0xfe, !PT ;  /* 0x0000000203107212 */ /* 0x000fce00078efe10 */
.L_x_3340:
[----:B------:R-:W-:Y:S05]  /*2ac0*/  BSYNC B0 ;  /* 0x0000000000007941 */ /* 0x000fea0003800000 */
.L_x_3339:
[----:B------:R-:W1:Y:S01]  /*2ad0*/  F2I.S64.TRUNC R16, R16 ;  /* 0x0000001000107311 */ /* 0x000e62000020d900 */
[----:B------:R-:W-:Y:S05]  /*2ae0*/  BRA `(.L_x_3324) ;  /* 0x00000004000c7947 */ /* 0x000fea0003800000 */
.L_x_3337:
        /* <DEDUP_REMOVED lines=21> */
.L_x_3346:
[----:B------:R-:W-:Y:S05]  /*2c40*/  BSYNC B1 ;  /* 0x0000000000017941 */ /* 0x000fea0003800000 */
.L_x_3345:
[----:B------:R-:W-:Y:S01]  /*2c50*/  IMAD.SHL.U32 R2, R2, 0x200000, RZ ;  /* 0x0020000002027824 */ /* 0x000fe200078e00ff */
[----:B------:R-:W-:-:S04]  /*2c60*/  LEA R3, R0, 0x37800000, 0x17 ;  /* 0x3780000000037811 */ /* 0x000fc800078eb8ff */
[----:B------:R-:W-:-:S07]  /*2c70*/  LOP3.LUT R16, R3, R2, R16, 0xfe, !PT ;  /* 0x0000000203107212 */ /* 0x000fce00078efe10 */
.L_x_3344:
[----:B------:R-:W-:Y:S05]  /*2c80*/  BSYNC B0 ;  /* 0x0000000000007941 */ /* 0x000fea0003800000 */
.L_x_3343:
[----:B------:R-:W2:Y:S01]  /*2c90*/  F2I.S64.TRUNC R16, R16 ;  /* 0x0000001000107311 */ /* 0x000ea2000020d900 */
[----:B------:R-:W-:Y:S05]  /*2ca0*/  BRA `(.L_x_3324) ;  /* 0x00000000009c7947 */ /* 0x000fea0003800000 */
.L_x_3336:
        /* <DEDUP_REMOVED lines=14> */
.L_x_3350:
[----:B------:R-:W-:Y:S05]  /*2d90*/  BSYNC B0 ;  /* 0x0000000000007941 */ /* 0x000fea0003800000 */
.L_x_3349:
[----:B------:R-:W0:Y:S01]  /*2da0*/  F2I.S64.TRUNC R16, R16 ;  /* 0x0000001000107311 */ /* 0x000e22000020d900 */
[----:B------:R-:W-:Y:S05]  /*2db0*/  BRA `(.L_x_3324) ;  /* 0x0000000000587947 */ /* 0x000fea0003800000 */
.L_x_3323:
        /* <DEDUP_REMOVED lines=16> */
.L_x_3351:
[----:B------:R-:W-:Y:S01]  /*2ec0*/  CS2R R16, SRZ ;  /* 0x0000000000107805 */ /* 0x000fe2000001ff00 */
[----:B------:R-:W-:Y:S06]  /*2ed0*/  BRA `(.L_x_3324) ;  /* 0x0000000000107947 */ /* 0x000fec0003800000 */
.L_x_3348:
[----:B------:R0:W5:Y:S01]  /*2ee0*/  LDG.E.64 R16, desc[UR36][R4.64] ;  /* 0x0000002404107981 */ /* 0x000162000c1e1b00 */
[----:B------:R-:W-:Y:S05]  /*2ef0*/  BRA `(.L_x_3324) ;  /* 0x0000000000087947 */ /* 0x000fea0003800000 */
.L_x_3347:
[----:B------:R0:W5:Y:S01]  /*2f00*/  LDG.E R16, desc[UR36][R4.64] ;  /* 0x0000002404107981 */ /* 0x000162000c1e1900 */
[----:B------:R-:W-:-:S07]  /*2f10*/  IMAD.MOV.U32 R17, RZ, RZ, RZ ;  /* 0x000000ffff117224 */ /* 0x000fce00078e00ff */
.L_x_3324:
[----:B------:R-:W-:-:S07]  /*2f20*/  VIADD R28, R28, 0x80 ;  /* 0x000000801c1c7836 */ /* 0x000fce0000000000 */
.L_x_3318:
[----:B------:R-:W-:Y:S05]  /*2f30*/  BSYNC B6 ;  /* 0x0000000000067941 */ /* 0x000fea0003800000 */
.L_x_3317:
        /* <DEDUP_REMOVED lines=24> */
.L_x_3357:
[----:B------:R0:W5:Y:S01]  /*30c0*/  LDG.E.U8 R18, desc[UR36][R2.64] ;  /* 0x0000002402127981 */ /* 0x000162000c1e1100 */
[----:B------:R-:W-:Y:S01]  /*30d0*/  IMAD.MOV.U32 R19, RZ, RZ, RZ ;  /* 0x000000ffff137224 */ /* 0x000fe200078e00ff */
[----:B------:R-:W-:Y:S06]  /*30e0*/  BRA `(.L_x_3353) ;  /* 0x0000000c00447947 */ /* 0x000fec0003800000 */
.L_x_3356:
        /* <DEDUP_REMOVED lines=8> */
.L_x_3360:
[----:B------:R-:W2:Y:S02]  /*3170*/  LDG.E R18, desc[UR36][R2.64] ;  /* 0x0000002402127981 */ /* 0x000ea4000c1e1900 */
[----:B--2---:R-:W-:Y:S01]  /*3180*/  SHF.R.S32.HI R19, RZ, 0x1f, R18 ;  /* 0x0000001fff137819 */ /* 0x004fe20000011412 */
[----:B------:R-:W-:Y:S06]  /*3190*/  BRA `(.L_x_3353) ;  /* 0x0000000c00187947 */ /* 0x000fec0003800000 */
.L_x_3359:
[----:B------:R-:W2:Y:S02]  /*31a0*/  LDG.E.S16 R18, desc[UR36][R2.64] ;  /* 0x0000002402127981 */ /* 0x000ea4000c1e1700 */
[----:B--2---:R-:W-:Y:S01]  /*31b0*/  SHF.R.S32.HI R19, RZ, 0x1f, R18 ;  /* 0x0000001fff137819 */ /* 0x004fe20000011412 */
[----:B------:R-:W-:Y:S06]  /*31c0*/  BRA `(.L_x_3353) ;  /* 0x0000000c000c7947 */ /* 0x000fec0003800000 */
.L_x_3355:
        /* <DEDUP_REMOVED lines=9> */
.L_x_3362:
[----:B------:R-:W2:Y:S02]  /*3260*/  LDG.E.U16 R2, desc[UR36][R2.64] ;  /* 0x0000002402027981 */ /* 0x000ea4000c1e1500 */
[----:B--2---:R-:W-:-:S06]  /*3270*/  HADD2.F32 R18, -RZ, R2.H0_H0 ;  /* 0x20000002ff127230 */ /* 0x004fcc0000004100 */
[----:B------:R-:W0:Y:S01]  /*3280*/  F2I.S64.TRUNC R18, R18 ;  /* 0x0000001200127311 */ /* 0x000e22000020d900 */
[----:B------:R-:W-:Y:S05]  /*3290*/  BRA `(.L_x_3353) ;  /* 0x0000000800d87947 */ /* 0x000fea0003800000 */
.L_x_3361:
        /* <DEDUP_REMOVED lines=9> */
.L_x_3364:
[----:B------:R-:W2:Y:S02]  /*3330*/  LDG.E.U16 R2, desc[UR36][R2.64] ;  /* 0x0000002402027981 */ /* 0x000ea4000c1e1500 */
[----:B--2---:R-:W-:-:S06]  /*3340*/  HADD2.F32 R18, -RZ, R2.H0_H0 ;  /* 0x20000002ff127230 */ /* 0x004fcc0000004100 */
[----:B------:R-:W0:Y:S01]  /*3350*/  F2I.S64.TRUNC R18, R18 ;  /* 0x0000001200127311 */ /* 0x000e22000020d900 */
[----:B------:R-:W-:Y:S05]  /*3360*/  BRA `(.L_x_3353) ;  /* 0x0000000800a47947 */ /* 0x000fea0003800000 */
.L_x_3363:
[----:B------:R-:W2:Y:S02]  /*3370*/  LDG.E.64 R2, desc[UR36][R2.64] ;  /* 0x0000002402027981 */ /* 0x000ea4000c1e1b00 */
[----:B--2---:R0:W1:Y:S01]  /*3380*/  F2I.S64.F64.TRUNC R18, R2 ;  /* 0x0000000200127311 */ /* 0x004062000030d900 */
[----:B------:R-:W-:Y:S05]  /*3390*/  BRA `(.L_x_3353) ;  /* 0x0000000800987947 */ /* 0x000fea0003800000 */
.L_x_3354:
        /* <DEDUP_REMOVED lines=13> */
.L_x_3367:
[----:B------:R-:W2:Y:S02]  /*3470*/  LDG.E.64 R2, desc[UR36][R2.64] ;  /* 0x0000002402027981 */ /* 0x000ea4000c1e1b00 */
[----:B--2---:R0:W1:Y:S01]  /*3480*/  F2I.S64.F64.TRUNC R18, R2 ;  /* 0x0000000200127311 */ /* 0x004062000030d900 */
[----:B------:R-:W-:Y:S05]  /*3490*/  BRA `(.L_x_3353) ;  /* 0x0000000800587947 */ /* 0x000fea0003800000 */
.L_x_3366:
        /* <DEDUP_REMOVED lines=27> */
.L_x_3369:
        /* <DEDUP_REMOVED lines=14> */
.L_x_3368:
[----:B------:R-:W2:Y:S02]  /*3730*/  LDG.E.U16 R18, desc[UR36][R2.64] ;  /* 0x0000002402127981 */ /* 0x000ea4000c1e1500 */
[----:B--2---:R-:W-:-:S06]  /*3740*/  IMAD.U32 R18, R18, 0x10000, RZ ;  /* 0x0001000012127824 */ /* 0x004fcc00078e00ff */
[----:B------:R-:W0:Y:S01]  /*3750*/  F2I.S64.TRUNC R18, R18 ;  /* 0x0000001200127311 */ /* 0x000e22000020d900 */
[----:B------:R-:W-:Y:S05]  /*3760*/  BRA `(.L_x_3353) ;  /* 0x0000000400a47947 */ /* 0x000fea0003800000 */
.L_x_3365:
        /* <DEDUP_REMOVED lines=11> */
.L_x_3372:
        /* <DEDUP_REMOVED lines=21> */
.L_x_3376:
[----:B------:R-:W-:Y:S05]  /*3970*/  BSYNC B1 ;  /* 0x0000000000017941 */ /* 0x000fea0003800000 */
.L_x_3375:
[----:B------:R-:W-:Y:S01]  /*3980*/  IMAD.SHL.U32 R2, R2, 0x100000, RZ ;  /* 0x0010000002027824 */ /* 0x000fe200078e00ff */
[----:B------:R-:W-:-:S04]  /*3990*/  LEA R3, R0, 0x3b800000, 0x17 ;  /* 0x3b80000000037811 */ /* 0x000fc800078eb8ff */
[----:B------:R-:W-:-:S07]  /*39a0*/  LOP3.LUT R18, R3, R2, R18, 0xfe, !PT ;  /* 0x0000000203127212 */ /* 0x000fce00078efe12 */
.L_x_3374:
[----:B------:R-:W-:Y:S05]  /*39b0*/  BSYNC B0 ;  /* 0x0000000000007941 */ /* 0x000fea0003800000 */
.L_x_3373:
[----:B------:R-:W0:Y:S01]  /*39c0*/  F2I.S64.TRUNC R18, R18 ;  /* 0x0000001200127311 */ /* 0x000e22000020d900 */
[----:B------:R-:W-:Y:S05]  /*39d0*/  BRA `(.L_x_3353) ;  /* 0x0000000400087947 */ /* 0x000fea0003800000 */
.L_x_3371:
        /* <DEDUP_REMOVED lines=21> */
.L_x_3380:
[----:B------:R-:W-:Y:S05]  /*3b30*/  BSYNC B1 ;  /* 0x0000000000017941 */ /* 0x000fea0003800000 */
.L_x_3379:
[----:B------:R-:W-:Y:S01]  /*3b40*/  IMAD.SHL.U32 R2, R2, 0x200000, RZ ;  /* 0x0020000002027824 */ /* 0x000fe200078e00ff */
[----:B------:R-:W-:-:S04]  /*3b50*/  LEA R3, R0, 0x37800000, 0x17 ;  /* 0x3780000000037811 */ /* 0x000fc800078eb8ff */
[----:B------:R-:W-:-:S07]  /*3b60*/  LOP3.LUT R18, R3, R2, R18, 0xfe, !PT ;  /* 0x0000000203127212 */ /* 0x000fce00078efe12 */
.L_x_3378:
[----:B------:R-:W-:Y:S05]  /*3b70*/  BSYNC B0 ;  /* 0x0000000000007941 */ /* 0x000fea0003800000 */
.L_x_3377:
[----:B------:R-:W0:Y:S01]  /*3b80*/  F2I.S64.TRUNC R18, R18 ;  /* 0x0000001200127311 */ /* 0x000e22000020d900 */
[----:B------:R-:W-:Y:S05]  /*3b90*/  BRA `(.L_x_3353) ;  /* 0x0000000000987947 */ /* 0x000fea0003800000 */
.L_x_3370:
        /* <DEDUP_REMOVED lines=14> */
.L_x_3384:
[----:B------:R-:W-:Y:S05]  /*3c80*/  BSYNC B0 ;  /* 0x0000000000007941 */ /* 0x000fea0003800000 */
.L_x_3383:
[----:B------:R-:W0:Y:S01]  /*3c90*/  F2I.S64.TRUNC R18, R18 ;  /* 0x0000001200127311 */ /* 0x000e22000020d900 */
[----:B------:R-:W-:Y:S05]  /*3ca0*/  BRA `(.L_x_3353) ;  /* 0x0000000000547947 */ /* 0x000fea0003800000 */
.L_x_3358:
        /* <DEDUP_REMOVED lines=16> */
.L_x_3385:
[----:B------:R-:W-:Y:S05]  /*3db0*/  BRA `(.L_x_3353) ;  /* 0x0000000000107947 */ /* 0x000fea0003800000 */
.L_x_3382:
[----:B------:R0:W5:Y:S01]  /*3dc0*/  LDG.E.64 R18, desc[UR36][R2.64] ;  /* 0x0000002402127981 */ /* 0x000162000c1e1b00 */
[----:B------:R-:W-:Y:S05]  /*3dd0*/  BRA `(.L_x_3353) ;  /* 0x0000000000087947 */ /* 0x000fea0003800000 */
.L_x_3381:
[----:B------:R0:W5:Y:S01]  /*3de0*/  LDG.E R18, desc[UR36][R2.64] ;  /* 0x0000002402127981 */ /* 0x000162000c1e1900 */
[----:B------:R-:W-:-:S07]  /*3df0*/  IMAD.MOV.U32 R19, RZ, RZ, RZ ;  /* 0x000000ffff137224 */ /* 0x000fce00078e00ff */
.L_x_3353:
[----:B------:R-:W-:Y:S05]  /*3e00*/  BSYNC B6 ;  /* 0x0000000000067941 */ /* 0x000fea0003800000 */
.L_x_3352:
[----:B0-----:R-:W0:Y:S01]  /*3e10*/  S2R R2, SR_TID.X ;  /* 0x0000000000027919 */ /* 0x001e220000002100 */
[----:B------:R-:W2:Y:S01]  /*3e20*/  LDC R3, c[0x0][0x210] ;  /* 0x00008400ff037b82 */ /* 0x000ea20000000800 */
[----:B------:R-:W-:Y:S07]  /*3e30*/  BSSY B1, `(.L_x_3386) ;  /* 0x000017c000017945 */ /* 0x000fee0003800000 */
[----:B-1----:R-:W1:Y:S01]  /*3e40*/  LDC.64 R4, c[0x0][0x228] ;  /* 0x00008a00ff047b82 */ /* 0x002e620000000a00 */
[----:B--2---:R-:W-:-:S05]  /*3e50*/  IMAD R7, R26, -0x200, R3 ;  /* 0xfffffe001a077824 */ /* 0x004fca00078e0203 */
[----:B0-----:R-:W-:Y:S02]  /*3e60*/  ISETP.GE.AND P1, PT, R2, R7, PT ;  /* 0x000000070200720c */ /* 0x001fe40003f26270 */
[----:B-1----:R-:W-:-:S04]  /*3e70*/  IADD3 R0, P0, R4, -0x1, RZ ;  /* 0xffffffff04007810 */ /* 0x002fc80007f1e0ff */
[----:B------:R-:W-:-:S07]  /*3e80*/  IADD3.X R6, R5, -0x1, RZ, P0, !PT ;  /* 0xffffffff05067810 */ /* 0x000fce00007fe4ff */
[----:B------:R-:W-:Y:S05]  /*3e90*/  @P1 BRA `(.L_x_3387) ;  /* 0x0000001400d41947 */ /* 0x000fea0003800000 */
[----:B------:R-:W-:Y:S01]  /*3ea0*/  ISETP.GE.U32.AND P0, PT, R4, 0x1, PT ;  /* 0x000000010400780c */ /* 0x000fe20003f06070 */
[----:B------:R-:W-:Y:S01]  /*3eb0*/  ULDC.64 UR4, c[0x0][0x220] ;  /* 0x0000880000047ab9 */ /* 0x000fe20000000a00 */
[----:B------:R-:W-:Y:S01]  /*3ec0*/  CS2R R30, SRZ ;  /* 0x00000000001e7805 */ /* 0x000fe2000001ff00 */
[----:B---345:R-:W-:Y:S01]  /*3ed0*/  IMAD R7, R23, UR4, RZ ;  /* 0x0000000417077c24 */ /* 0x038fe2000f8e02ff */
        /* <DEDUP_REMOVED lines=33> */
.L_x_3391:
[----:B------:R-:W-:Y:S01]  /*40f0*/  IMAD.U32 R32, R0, 0x8, R1 ;  /* 0x0000000800207824 */ /* 0x000fe200078e0001 */
[----:B------:R0:W2:Y:S04]  /*4100*/  LDG.E R33, desc[UR36][R14.64] ;  /* 0x000000240e217981 */ /* 0x0000a8000c1e1900 */
[----:B------:R-:W3:Y:S04]  /*4110*/  LDL.64 R20, [R32+0x18] ;  /* 0x0000180020147983 */ /* 0x000ee80000100a00 */
[----:B------:R-:W4:Y:S01]  /*4120*/  LDL.64 R28, [R32+0x20] ;  /* 0x00002000201c7983 */ /* 0x000f220000100a00 */
[----:B0-----:R-:W-:-:S05]  /*4130*/  IADD3 R14, P2, R14, R22, RZ ;  /* 0x000000160e0e7210 */ /* 0x001fca0007f5e0ff */
[----:B------:R-:W-:-:S05]  /*4140*/  IMAD.X R15, R15, 0x1, R10, P2 ;  /* 0x000000010f0f7824 */ /* 0x000fca00010e060a */
[----:B------:R0:W5:Y:S02]  /*4150*/  LDG.E R34, desc[UR36][R14.64] ;  /* 0x000000240e227981 */ /* 0x000164000c1e1900 */
[----:B0-----:R-:W-:-:S05]  /*4160*/  IADD3 R14, P2, R14, R22, RZ ;  /* 0x000000160e0e7210 */ /* 0x001fca0007f5e0ff */
[----:B------:R-:W-:Y:S01]  /*4170*/  IMAD.X R15, R15, 0x1, R10, P2 ;  /* 0x000000010f0f7824 */ /* 0x000fe200010e060a */
[----:B--2---:R-:W-:Y:S01]  /*4180*/  SHF.R.S32.HI R35, RZ, 0x1f, R33 ;  /* 0x0000001fff237819 */ /* 0x004fe20000011421 */
[----:B---3--:R-:W-:-:S04]  /*4190*/  IMAD.WIDE.U32 R30, R33, R20, R30 ;  /* 0x00000014211e7225 */ /* 0x008fc800078e001e */
[----:B------:R-:W-:-:S04]  /*41a0*/  IMAD R33, R21, R33, RZ ;  /* 0x0000002115217224 */ /* 0x000fc800078e02ff */
[----:B------:R-:W-:Y:S02]  /*41b0*/  IMAD R33, R20, R35, R33 ;  /* 0x0000002314217224 */ /* 0x000fe400078e0221 */
[----:B------:R0:W2:Y:S02]  /*41c0*/  LDG.E R35, desc[UR36][R14.64] ;  /* 0x000000240e237981 */ /* 0x0000a4000c1e1900 */
[----:B------:R-:W-:Y:S01]  /*41d0*/  IMAD.IADD R31, R31, 0x1, R33 ;  /* 0x000000011f1f7824 */ /* 0x000fe200078e0221 */
[----:B-----5:R-:W-:Y:S01]  /*41e0*/  SHF.R.S32.HI R33, RZ, 0x1f, R34 ;  /* 0x0000001fff217819 */ /* 0x020fe20000011422 */
[----:B----4-:R-:W-:Y:S01]  /*41f0*/  IMAD R20, R29, R34, RZ ;  /* 0x000000221d147224 */ /* 0x010fe200078e02ff */
[----:B0-----:R-:W-:-:S03]  /*4200*/  IADD3 R14, P2, R14, R22, RZ ;  /* 0x000000160e0e7210 */ /* 0x001fc60007f5e0ff */
[----:B------:R-:W-:Y:S02]  /*4210*/  IMAD R33, R28, R33, R20 ;  /* 0x000000211c217224 */ /* 0x000fe400078e0214 */
[----:B------:R-:W3:Y:S01]  /*4220*/  LDL.64 R20, [R32+0x28] ;  /* 0x0000280020147983 */ /* 0x000ee20000100a00 */
[----:B------:R-:W-:Y:S02]  /*4230*/  IMAD.X R15, R15, 0x1, R10, P2 ;  /* 0x000000010f0f7824 */ /* 0x000fe400010e060a */
[----:B------:R-:W-:Y:S02]  /*4240*/  IMAD.WIDE.U32 R28, R34, R28, R30 ;  /* 0x0000001c221c7225 */ /* 0x000fe400078e001e */
[----:B------:R-:W4:Y:S04]  /*4250*/  LDL.64 R30, [R32+0x30] ;  /* 0x00003000201e7983 */ /* 0x000f280000100a00 */
[----:B------:R0:W5:Y:S01]  /*4260*/  LDG.E R34, desc[UR36][R14.64] ;  /* 0x000000240e227981 */ /* 0x000162000c1e1900 */
[----:B------:R-:W-:Y:S01]  /*4270*/  IMAD.IADD R29, R29, 0x1, R33 ;  /* 0x000000011d1d7824 */ /* 0x000fe200078e0221 */
[----:B0-----:R-:W-:-:S05]  /*4280*/  IADD3 R14, P2, R14, R22, RZ ;  /* 0x000000160e0e7210 */ /* 0x001fca0007f5e0ff */
[----:B------:R-:W-:Y:S01]  /*4290*/  IMAD.X R15, R15, 0x1, R10, P2 ;  /* 0x000000010f0f7824 */ /* 0x000fe200010e060a */
[----:B--2---:R-:W-:Y:S01]  /*42a0*/  SHF.R.S32.HI R33, RZ, 0x1f, R35 ;  /* 0x0000001fff217819 */ /* 0x004fe20000011423 */
[----:B---3--:R-:W-:Y:S02]  /*42b0*/  IMAD R21, R21, R35, RZ ;  /* 0x0000002315157224 */ /* 0x008fe400078e02ff */
[----:B------:R-:W-:-:S04]  /*42c0*/  IMAD.WIDE.U32 R28, R35, R20, R28 ;  /* 0x00000014231c7225 */ /* 0x000fc800078e001c */
[----:B------:R-:W-:Y:S02]  /*42d0*/  IMAD R21, R20, R33, R21 ;  /* 0x0000002114157224 */ /* 0x000fe400078e0215 */
[----:B------:R0:W2:Y:S02]  /*42e0*/  LDG.E R33, desc[UR36][R14.64] ;  /* 0x000000240e217981 */ /* 0x0000a4000c1e1900 */
[----:B------:R-:W-:Y:S01]  /*42f0*/  IMAD.IADD R21, R29, 0x1, R21 ;  /* 0x000000011d157824 */ /* 0x000fe200078e0215 */
[----:B-----5:R-:W-:Y:S01]  /*4300*/  SHF.R.S32.HI R29, RZ, 0x1f, R34 ;  /* 0x0000001fff1d7819 */ /* 0x020fe20000011422 */
[----:B----4-:R-:W-:Y:S02]  /*4310*/  IMAD R31, R31, R34, RZ ;  /* 0x000000221f1f7224 */ /* 0x010fe400078e02ff */
[----:B------:R-:W-:Y:S01]  /*4320*/  IMAD.MOV.U32 R20, RZ, RZ, R28 ;  /* 0x000000ffff147224 */ /* 0x000fe200078e001c */
[----:B0-----:R-:W-:Y:S01]  /*4330*/  IADD3 R14, P2, R14, R22, RZ ;  /* 0x000000160e0e7210 */ /* 0x001fe20007f5e0ff */
[----:B------:R-:W-:-:S02]  /*4340*/  IMAD R31, R30, R29, R31 ;  /* 0x0000001d1e1f7224 */ /* 0x000fc400078e021f */
[----:B------:R-:W3:Y:S02]  /*4350*/  LDL.64 R28, [R32+0x38] ;  /* 0x00003800201c7983 */ /* 0x000ee40000100a00 */
        /* <DEDUP_REMOVED lines=12> */
[----:B-----5:R-:W-:Y:S01]  /*4420*/  SHF.R.S32.HI R31, RZ, 0x1f, R30 ;  /* 0x0000001fff1f7819 */ /* 0x020fe2000001141e */
[----:B----4-:R-:W-:Y:S01]  /*4430*/  IMAD R28, R35, R30, RZ ;  /* 0x0000001e231c7224 */ /* 0x010fe200078e02ff */
[----:B0-----:R-:W-:Y:S01]  /*4440*/  IADD3 R14, P2, R14, R22, RZ ;  /* 0x000000160e0e7210 */ /* 0x001fe20007f5e0ff */
[----:B------:R-:W-:-:S02]  /*4450*/  IMAD.IADD R21, R21, 0x1, R29 ;  /* 0x0000000115157824 */ /* 0x000fc400078e021d */
        /* <DEDUP_REMOVED lines=69> */
[----:B----4-:R-:W-:-:S02]  /*48b0*/  IMAD R28, R35, R30, RZ ;  /* 0x0000001e231c7224 */ /* 0x010fc400078e02ff */
[----:B------:R-:W-:Y:S02]  /*48c0*/  IMAD.IADD R21, R21, 0x1, R29 ;  /* 0x0000000115157824 */ /* 0x000fe400078e021d */
[----:B------:R-:W-:Y:S01]  /*48d0*/  IMAD R31, R34, R31, R28 ;  /* 0x0000001f221f7224 */ /* 0x000fe200078e021c */
[----:B0-----:R-:W-:Y:S01]  /*48e0*/  IADD3 R14, P2, R14, R22, RZ ;  /* 0x000000160e0e7210 */ /* 0x001fe20007f5e0ff */
[----:B------:R-:W3:Y:S04]  /*48f0*/  LDL.64 R28, [R32+0x88] ;  /* 0x00008800201c7983 */ /* 0x000ee80000100a00 */
[----:B------:R-:W-:Y:S02]  /*4900*/  IMAD.X R15, R15, 0x1, R10, P2 ;  /* 0x000000010f0f7824 */ /* 0x000fe400010e060a */
[----:B------:R-:W-:-:S02]  /*4910*/  IMAD.WIDE.U32 R20, R30, R34, R20 ;  /* 0x000000221e147225 */ /* 0x000fc400078e0014 */
[----:B------:R-:W4:Y:S04]  /*4920*/  LDL.64 R34, [R32+0x90] ;  /* 0x0000900020227983 */ /* 0x000f280000100a00 */
[----:B------:R0:W5:Y:S01]  /*4930*/  LDG.E R30, desc[UR36][R14.64] ;  /* 0x000000240e1e7981 */ /* 0x000162000c1e1900 */
[----:B------:R-:W-:Y:S01]  /*4940*/  IADD3 R27, P2, R27, -0x10, RZ ;  /* 0xfffffff01b1b7810 */ /* 0x000fe20007f5e0ff */
[----:B------:R-:W-:-:S03]  /*4950*/  IMAD.IADD R21, R21, 0x1, R31 ;  /* 0x0000000115157824 */ /* 0x000fc600078e021f */
[----:B------:R-:W-:Y:S02]  /*4960*/  IADD3.X R7, R7, -0x1, RZ, P2, !PT ;  /* 0xffffffff07077810 */ /* 0x000fe400017fe4ff */
[----:B------:R-:W-:-:S04]  /*4970*/  ISETP.GT.U32.AND P2, PT, R27, 0xc, PT ;  /* 0x0000000c1b00780c */ /* 0x000fc80003f44070 */
[----:B------:R-:W-:Y:S02]  /*4980*/  ISETP.GT.AND.EX P2, PT, R7, RZ, PT, P2 ;  /* 0x000000ff0700720c */ /* 0x000fe40003f44320 */
[----:B------:R-:W-:Y:S02]  /*4990*/  IADD3 R0, P3, R0, 0x10, RZ ;  /* 0x0000001000007810 */ /* 0x000fe40007f7e0ff */
[----:B0-----:R-:W-:-:S03]  /*49a0*/  IADD3 R14, P4, R14, R22, RZ ;  /* 0x000000160e0e7210 */ /* 0x001fc60007f9e0ff */
[----:B------:R-:W-:Y:S02]  /*49b0*/  IMAD.X R6, RZ, RZ, R6, P3 ;  /* 0x000000ffff067224 */ /* 0x000fe400018e0606 */
[----:B------:R-:W-:Y:S01]  /*49c0*/  IMAD.X R15, R15, 0x1, R10, P4 ;  /* 0x000000010f0f7824 */ /* 0x000fe200020e060a */
[----:B--2---:R-:W-:Y:S01]  /*49d0*/  SHF.R.S32.HI R31, RZ, 0x1f, R33 ;  /* 0x0000001fff1f7819 */ /* 0x004fe20000011421 */
[----:B---3--:R-:W-:Y:S02]  /*49e0*/  IMAD R29, R29, R33, RZ ;  /* 0x000000211d1d7224 */ /* 0x008fe400078e02ff */
[----:B------:R-:W-:-:S04]  /*49f0*/  IMAD.WIDE.U32 R20, R33, R28, R20 ;  /* 0x0000001c21147225 */ /* 0x000fc800078e0014 */
[----:B------:R-:W-:-:S04]  /*4a00*/  IMAD R29, R28, R31, R29 ;  /* 0x0000001f1c1d7224 */ /* 0x000fc800078e021d */
[----:B------:R-:W-:Y:S01]  /*4a10*/  IMAD.IADD R21, R21, 0x1, R29 ;  /* 0x0000000115157824 */ /* 0x000fe200078e021d */
[----:B-----5:R-:W-:Y:S01]  /*4a20*/  SHF.R.S32.HI R29, RZ, 0x1f, R30 ;  /* 0x0000001fff1d7819 */ /* 0x020fe2000001141e */
[----:B----4-:R-:W-:Y:S02]  /*4a30*/  IMAD R28, R35, R30, RZ ;  /* 0x0000001e231c7224 */ /* 0x010fe400078e02ff */
[----:B------:R-:W-:-:S04]  /*4a40*/  IMAD.WIDE.U32 R30, R30, R34, R20 ;  /* 0x000000221e1e7225 */ /* 0x000fc800078e0014 */
[----:B------:R-:W-:-:S04]  /*4a50*/  IMAD R29, R34, R29, R28 ;  /* 0x0000001d221d7224 */ /* 0x000fc800078e021c */
[----:B------:R-:W-:Y:S01]  /*4a60*/  IMAD.IADD R31, R31, 0x1, R29 ;  /* 0x000000011f1f7824 */ /* 0x000fe200078e021d */
[----:B------:R-:W-:Y:S06]  /*4a70*/  @P2 BRA `(.L_x_3391) ;  /* 0xfffffff4009c2947 */ /* 0x000fec000383ffff */
[----:B------:R-:W-:Y:S05]  /*4a80*/  BSYNC B2 ;  /* 0x0000000000027941 */ /* 0x000fea0003800000 */
.L_x_3390:
[----:B------:R-:W-:Y:S01]  /*4a90*/  ISETP.GT.U32.AND P2, PT, R27, 0x4, PT ;  /* 0x000000041b00780c */ /* 0x000fe20003f44070 */
[----:B------:R-:W-:Y:S03]  /*4aa0*/  BSSY B2, `(.L_x_3392) ;  /* 0x0000052000027945 */ /* 0x000fe60003800000 */
[----:B------:R-:W-:-:S13]  /*4ab0*/  ISETP.GT.AND.EX P2, PT, R7, RZ, PT, P2 ;  /* 0x000000ff0700720c */ /* 0x000fda0003f44320 */
[----:B------:R-:W-:Y:S05]  /*4ac0*/  @!P2 BRA `(.L_x_3393) ;  /* 0x00000004003ca947 */ /* 0x000fea0003800000 */
        /* <DEDUP_REMOVED lines=14> */
[----:B------:R-:W-:Y:S02]  /*4bb0*/  IMAD.IADD R31, R31, 0x1, R33 ;  /* 0x000000011f1f7824 */ /* 0x000fe400078e0221 */
[----:B------:R-:W3:Y:S01]  /*4bc0*/  LDL.64 R28, [R32+0x28] ;  /* 0x00002800201c7983 */ /* 0x000ee20000100a00 */
[----:B-----5:R-:W-:Y:S02]  /*4bd0*/  SHF.R.S32.HI R33, RZ, 0x1f, R34 ;  /* 0x0000001fff217819 */ /* 0x020fe40000011422 */
[----:B0-----:R-:W-:Y:S01]  /*4be0*/  IADD3 R14, P0, R14, R22, RZ ;  /* 0x000000160e0e7210 */ /* 0x001fe20007f1e0ff */
[----:B----4-:R-:W-:-:S04]  /*4bf0*/  IMAD R21, R21, R34, RZ ;  /* 0x0000002215157224 */ /* 0x010fc800078e02ff */
[----:B------:R-:W-:Y:S02]  /*4c00*/  IMAD.X R15, R15, 0x1, R10, P0 ;  /* 0x000000010f0f7824 */ /* 0x000fe400000e060a */
[----:B------:R-:W-:Y:S02]  /*4c10*/  IMAD R33, R20, R33, R21 ;  /* 0x0000002114217224 */ /* 0x000fe400078e0215 */
[----:B------:R-:W-:Y:S02]  /*4c20*/  IMAD.WIDE.U32 R20, R34, R20, R30 ;  /* 0x0000001422147225 */ /* 0x000fe400078e001e */
[----:B------:R0:W4:Y:S04]  /*4c30*/  LDG.E R34, desc[UR36][R14.64] ;  /* 0x000000240e227981 */ /* 0x000128000c1e1900 */
[----:B------:R-:W5:Y:S01]  /*4c40*/  LDL.64 R30, [R32+0x30] ;  /* 0x00003000201e7983 */ /* 0x000f620000100a00 */
        /* <DEDUP_REMOVED lines=9> */
[----:B----4-:R-:W-:Y:S01]  /*4ce0*/  SHF.R.S32.HI R29, RZ, 0x1f, R34 ;  /* 0x0000001fff1d7819 */ /* 0x010fe20000011422 */
[----:B-----5:R-:W-:Y:S01]  /*4cf0*/  IMAD R31, R31, R34, RZ ;  /* 0x000000221f1f7224 */ /* 0x020fe200078e02ff */
[----:B0-----:R-:W-:-:S03]  /*4d00*/  IADD3 R14, P0, R14, R22, RZ ;  /* 0x000000160e0e7210 */ /* 0x001fc60007f1e0ff */
[----:B------:R-:W-:Y:S02]  /*4d10*/  IMAD R31, R30, R29, R31 ;  /* 0x0000001d1e1f7224 */ /* 0x000fe400078e021f */
[----:B------:R-:W3:Y:S01]  /*4d20*/  LDL.64 R28, [R32+0x38] ;  /* 0x00003800201c7983 */ /* 0x000ee20000100a00 */
[----:B------:R-:W-:Y:S02]  /*4d30*/  IMAD.X R15, R15, 0x1, R10, P0 ;  /* 0x000000010f0f7824 */ /* 0x000fe400000e060a */
[----:B------:R-:W-:Y:S02]  /*4d40*/  IMAD.WIDE.U32 R20, R34, R30, R20 ;  /* 0x0000001e22147225 */ /* 0x000fe400078e0014 */
[----:B------:R-:W4:Y:S04]  /*4d50*/  LDL.64 R34, [R32+0x40] ;  /* 0x0000400020227983 */ /* 0x000f280000100a00 */
[----:B------:R-:W5:Y:S01]  /*4d60*/  LDG.E R30, desc[UR36][R14.64] ;  /* 0x000000240e1e7981 */ /* 0x000f62000c1e1900 */
[----:B------:R-:W-:Y:S01]  /*4d70*/  IMAD.IADD R21, R21, 0x1, R31 ;  /* 0x0000000115157824 */ /* 0x000fe200078e021f */
[----:B--2---:R-:W-:Y:S01]  /*4d80*/  SHF.R.S32.HI R31, RZ, 0x1f, R33 ;  /* 0x0000001fff1f7819 */ /* 0x004fe20000011421 */
[----:B---3--:R-:W-:-:S04]  /*4d90*/  IMAD R29, R29, R33, RZ ;  /* 0x000000211d1d7224 */ /* 0x008fc800078e02ff */
[----:B------:R-:W-:Y:S02]  /*4da0*/  IMAD R31, R28, R31, R29 ;  /* 0x0000001f1c1f7224 */ /* 0x000fe400078e021d */
[----:B------:R-:W-:Y:S01]  /*4db0*/  IMAD.WIDE.U32 R28, R33, R28, R20 ;  /* 0x0000001c211c7225 */ /* 0x000fe200078e0014 */
[----:B------:R-:W-:-:S03]  /*4dc0*/  IADD3 R20, P0, R14, R22, RZ ;  /* 0x000000160e147210 */ /* 0x000fc60007f1e0ff */
[----:B------:R-:W-:Y:S01]  /*4dd0*/  IMAD.IADD R29, R29, 0x1, R31 ;  /* 0x000000011d1d7824 */ /* 0x000fe200078e021f */
[----:B-----5:R-:W-:Y:S01]  /*4de0*/  SHF.R.S32.HI R31, RZ, 0x1f, R30 ;  /* 0x0000001fff1f7819 */ /* 0x020fe2000001141e */
[----:B----4-:R-:W-:Y:S02]  /*4df0*/  IMAD R14, R35, R30, RZ ;  /* 0x0000001e230e7224 */ /* 0x010fe400078e02ff */
[----:B------:R-:W-:Y:S02]  /*4e00*/  IMAD.X R21, R15, 0x1, R10, P0 ;  /* 0x000000010f157824 */ /* 0x000fe400000e060a */
[----:B------:R-:W-:Y:S01]  /*4e10*/  IMAD R31, R34, R31, R14 ;  /* 0x0000001f221f7224 */ /* 0x000fe200078e020e */
[----:B------:R-:W-:Y:S01]  /*4e20*/  IADD3 R14, P0, R20, R22, RZ ;  /* 0x00000016140e7210 */ /* 0x000fe20007f1e0ff */
[----:B------:R-:W-:Y:S01]  /*4e30*/  IMAD.WIDE.U32 R28, R30, R34, R28 ;  /* 0x000000221e1c7225 */ /* 0x000fe200078e001c */
[----:B------:R-:W2:Y:S04]  /*4e40*/  LDG.E R20, desc[UR36][R20.64] ;  /* 0x0000002414147981 */ /* 0x000ea8000c1e1900 */
[----:B------:R-:W3:Y:S01]  /*4e50*/  LDL.64 R34, [R32+0x48] ;  /* 0x0000480020227983 */ /* 0x000ee20000100a00 */
[----:B------:R-:W-:-:S05]  /*4e60*/  IMAD.X R15, R21, 0x1, R10, P0 ;  /* 0x00000001150f7824 */ /* 0x000fca00000e060a */
[----:B------:R0:W4:Y:S04]  /*4e70*/  LDG.E R21, desc[UR36][R14.64] ;  /* 0x000000240e157981 */ /* 0x000128000c1e1900 */
[----:B------:R-:W5:Y:S01]  /*4e80*/  LDL.64 R32, [R32+0x50] ;  /* 0x0000500020207983 */ /* 0x000f620000100a00 */
[----:B------:R-:W-:Y:S01]  /*4e90*/  IMAD.IADD R29, R29, 0x1, R31 ;  /* 0x000000011d1d7824 */ /* 0x000fe200078e021f */
[----:B------:R-:W-:Y:S02]  /*4ea0*/  IADD3 R0, P3, R0, 0x8, RZ ;  /* 0x0000000800007810 */ /* 0x000fe40007f7e0ff */
[----:B------:R-:W-:Y:S02]  /*4eb0*/  IADD3 R27, P4, R27, -0x8, RZ ;  /* 0xfffffff81b1b7810 */ /* 0x000fe40007f9e0ff */
[----:B0-----:R-:W-:Y:S01]  /*4ec0*/  IADD3 R14, P2, R14, R22, RZ ;  /* 0x000000160e0e7210 */ /* 0x001fe20007f5e0ff */
[----:B------:R-:W-:Y:S01]  /*4ed0*/  IMAD.X R6, RZ, RZ, R6, P3 ;  /* 0x000000ffff067224 */ /* 0x000fe200018e0606 */
[----:B------:R-:W-:-:S02]  /*4ee0*/  PLOP3.LUT P0, PT, PT, PT, PT, 0x8, 0x0 ;  /* 0x000000000000781c */ /* 0x000fc40003f0e170 */
[----:B------:R-:W-:Y:S01]  /*4ef0*/  IADD3.X R7, R7, -0x1, RZ, P4, !PT ;  /* 0xffffffff07077810 */ /* 0x000fe200027fe4ff */
[----:B------:R-:W-:Y:S01]  /*4f00*/  IMAD.X R15, R15, 0x1, R10, P2 ;  /* 0x000000010f0f7824 */ /* 0x000fe200010e060a */
[----:B--2---:R-:W-:Y:S01]  /*4f10*/  SHF.R.S32.HI R31, RZ, 0x1f, R20 ;  /* 0x0000001fff1f7819 */ /* 0x004fe20000011414 */
[----:B---3--:R-:W-:Y:S02]  /*4f20*/  IMAD R30, R35, R20, RZ ;  /* 0x00000014231e7224 */ /* 0x008fe400078e02ff */
[----:B------:R-:W-:-:S04]  /*4f30*/  IMAD.WIDE.U32 R28, R20, R34, R28 ;  /* 0x00000022141c7225 */ /* 0x000fc800078e001c */
[----:B------:R-:W-:Y:S01]  /*4f40*/  IMAD R31, R34, R31, R30 ;  /* 0x0000001f221f7224 */ /* 0x000fe200078e021e */
[----:B----4-:R-:W-:Y:S01]  /*4f50*/  SHF.R.S32.HI R35, RZ, 0x1f, R21 ;  /* 0x0000001fff237819 */ /* 0x010fe20000011415 */
[----:B-----5:R-:W-:Y:S02]  /*4f60*/  IMAD R20, R33, R21, RZ ;  /* 0x0000001521147224 */ /* 0x020fe400078e02ff */
[----:B------:R-:W-:Y:S02]  /*4f70*/  IMAD.IADD R29, R29, 0x1, R31 ;  /* 0x000000011d1d7824 */ /* 0x000fe400078e021f */
[----:B------:R-:W-:Y:S02]  /*4f80*/  IMAD R35, R32, R35, R20 ;  /* 0x0000002320237224 */ /* 0x000fe400078e0214 */
[----:B------:R-:W-:-:S04]  /*4f90*/  IMAD.WIDE.U32 R28, R21, R32, R28 ;  /* 0x00000020151c7225 */ /* 0x000fc800078e001c */
[----:B------:R-:W-:Y:S02]  /*4fa0*/  IMAD.IADD R31, R29, 0x1, R35 ;  /* 0x000000011d1f7824 */ /* 0x000fe400078e0223 */
[----:B------:R-:W-:-:S07]  /*4fb0*/  IMAD.MOV.U32 R30, RZ, RZ, R28 ;  /* 0x000000ffff1e7224 */ /* 0x000fce00078e001c */
.L_x_3393:
[----:B------:R-:W-:Y:S05]  /*4fc0*/  BSYNC B2 ;  /* 0x0000000000027941 */ /* 0x000fea0003800000 */
.L_x_3392:
[----:B------:R-:W-:-:S04]  /*4fd0*/  ISETP.NE.U32.AND P2, PT, R27, RZ, PT ;  /* 0x000000ff1b00720c */ /* 0x000fc80003f45070 */
[----:B------:R-:W-:-:S13]  /*4fe0*/  ISETP.NE.OR.EX P0, PT, R7, RZ, P0, P2 ;  /* 0x000000ff0700720c */ /* 0x000fda0000705720 */
[----:B------:R-:W-:Y:S05]  /*4ff0*/  @!P0 BRA `(.L_x_3394) ;  /* 0x0000000000b48947 */ /* 0x000fea0003800000 */
.L_x_3389:
[----:B------:R0:W2:Y:S01]  /*5000*/  LDG.E R34, desc[UR36][R14.64] ;  /* 0x000000240e227981 */ /* 0x0000a2000c1e1900 */
[----:B------:R-:W-:-:S05]  /*5010*/  IMAD.U32 R32, R0, 0x8, R1 ;  /* 0x0000000800207824 */ /* 0x000fca00078e0001 */
[----:B------:R-:W3:Y:S01]  /*5020*/  LDL.64 R28, [R32+0x18] ;  /* 0x00001800201c7983 */ /* 0x000ee20000100a00 */
[----:B0-----:R-:W-:-:S03]  /*5030*/  IADD3 R14, P0, R14, R22, RZ ;  /* 0x000000160e0e7210 */ /* 0x001fc60007f1e0ff */
[----:B------:R-:W4:Y:S02]  /*5040*/  LDL.64 R20, [R32+0x20] ;  /* 0x0000200020147983 */ /* 0x000f240000100a00 */
        /* <DEDUP_REMOVED lines=8> */
[----:B------:R0:W2:Y:S01]  /*50d0*/  LDG.E R34, desc[UR36][R14.64] ;  /* 0x000000240e227981 */ /* 0x0000a2000c1e1900 */
[----:B-----5:R-:W-:Y:S01]  /*50e0*/  SHF.R.S32.HI R29, RZ, 0x1f, R33 ;  /* 0x0000001fff1d7819 */ /* 0x020fe20000011421 */
[----:B----4-:R-:W-:-:S04]  /*50f0*/  IMAD R21, R21, R33, RZ ;  /* 0x0000002115157224 */ /* 0x010fc800078e02ff */
[----:B------:R-:W-:Y:S01]  /*5100*/  IMAD R21, R20, R29, R21 ;  /* 0x0000001d14157224 */ /* 0x000fe200078e0215 */
[----:B0-----:R-:W-:Y:S01]  /*5110*/  IADD3 R14, P0, R14, R22, RZ ;  /* 0x000000160e0e7210 */ /* 0x001fe20007f1e0ff */
[----:B------:R-:W3:Y:S01]  /*5120*/  LDL.64 R28, [R32+0x28] ;  /* 0x00002800201c7983 */ /* 0x000ee20000100a00 */
[----:B------:R-:W-:-:S03]  /*5130*/  IMAD.IADD R31, R31, 0x1, R35 ;  /* 0x000000011f1f7824 */ /* 0x000fc600078e0223 */
[----:B------:R-:W-:Y:S02]  /*5140*/  IMAD.X R15, R15, 0x1, R10, P0 ;  /* 0x000000010f0f7824 */ /* 0x000fe400000e060a */
[----:B------:R-:W-:Y:S02]  /*5150*/  IMAD.WIDE.U32 R30, R33, R20, R30 ;  /* 0x00000014211e7225 */ /* 0x000fe400078e001e */
[----:B------:R-:W4:Y:S04]  /*5160*/  LDL.64 R32, [R32+0x30] ;  /* 0x0000300020207983 */ /* 0x000f280000100a00 */
[----:B------:R0:W5:Y:S01]  /*5170*/  LDG.E R20, desc[UR36][R14.64] ;  /* 0x000000240e147981 */ /* 0x000162000c1e1900 */
[----:B------:R-:W-:Y:S01]  /*5180*/  IADD3 R27, P0, R27, -0x4, RZ ;  /* 0xfffffffc1b1b7810 */ /* 0x000fe20007f1e0ff */
[----:B------:R-:W-:-:S03]  /*5190*/  IMAD.IADD R31, R31, 0x1, R21 ;  /* 0x000000011f1f7824 */ /* 0x000fc600078e0215 */
[----:B------:R-:W-:Y:S02]  /*51a0*/  IADD3.X R7, R7, -0x1, RZ, P0, !PT ;  /* 0xffffffff07077810 */ /* 0x000fe400007fe4ff */
[----:B------:R-:W-:-:S04]  /*51b0*/  ISETP.NE.U32.AND P0, PT, R27, RZ, PT ;  /* 0x000000ff1b00720c */ /* 0x000fc80003f05070 */
[----:B------:R-:W-:Y:S02]  /*51c0*/  ISETP.NE.AND.EX P0, PT, R7, RZ, PT, P0 ;  /* 0x000000ff0700720c */ /* 0x000fe40003f05300 */
[----:B------:R-:W-:Y:S02]  /*51d0*/  IADD3 R0, P2, R0, 0x4, RZ ;  /* 0x0000000400007810 */ /* 0x000fe40007f5e0ff */
[----:B0-----:R-:W-:-:S03]  /*51e0*/  IADD3 R14, P3, R14, R22, RZ ;  /* 0x000000160e0e7210 */ /* 0x001fc60007f7e0ff */
[----:B------:R-:W-:Y:S02]  /*51f0*/  IMAD.X R6, RZ, RZ, R6, P2 ;  /* 0x000000ffff067224 */ /* 0x000fe400010e0606 */
[----:B------:R-:W-:Y:S01]  /*5200*/  IMAD.X R15, R15, 0x1, R10, P3 ;  /* 0x000000010f0f7824 */ /* 0x000fe200018e060a */
[----:B--2---:R-:W-:Y:S01]  /*5210*/  SHF.R.S32.HI R21, RZ, 0x1f, R34 ;  /* 0x0000001fff157819 */ /* 0x004fe20000011422 */
[----:B---3--:R-:W-:-:S04]  /*5220*/  IMAD R29, R29, R34, RZ ;  /* 0x000000221d1d7224 */ /* 0x008fc800078e02ff */
[----:B------:R-:W-:Y:S02]  /*5230*/  IMAD R21, R28, R21, R29 ;  /* 0x000000151c157224 */ /* 0x000fe400078e021d */
[----:B------:R-:W-:-:S04]  /*5240*/  IMAD.WIDE.U32 R28, R34, R28, R30 ;  /* 0x0000001c221c7225 */ /* 0x000fc800078e001e */
[----:B------:R-:W-:Y:S01]  /*5250*/  IMAD.IADD R29, R29, 0x1, R21 ;  /* 0x000000011d1d7824 */ /* 0x000fe200078e0215 */
[----:B-----5:R-:W-:Y:S01]  /*5260*/  SHF.R.S32.HI R21, RZ, 0x1f, R20 ;  /* 0x0000001fff157819 */ /* 0x020fe20000011414 */
[----:B----4-:R-:W-:-:S04]  /*5270*/  IMAD R30, R33, R20, RZ ;  /* 0x00000014211e7224 */ /* 0x010fc800078e02ff */
[----:B------:R-:W-:Y:S02]  /*5280*/  IMAD R31, R32, R21, R30 ;  /* 0x00000015201f7224 */ /* 0x000fe400078e021e */
[----:B------:R-:W-:-:S04]  /*5290*/  IMAD.WIDE.U32 R20, R20, R32, R28 ;  /* 0x0000002014147225 */ /* 0x000fc800078e001c */
[----:B------:R-:W-:Y:S02]  /*52a0*/  IMAD.IADD R31, R21, 0x1, R31 ;  /* 0x00000001151f7824 */ /* 0x000fe400078e021f */
[----:B------:R-:W-:Y:S01]  /*52b0*/  IMAD.MOV.U32 R30, RZ, RZ, R20 ;  /* 0x000000ffff1e7224 */ /* 0x000fe200078e0014 */
[----:B------:R-:W-:Y:S06]  /*52c0*/  @P0 BRA `(.L_x_3389) ;  /* 0xfffffffc004c0947 */ /* 0x000fec000383ffff */
.L_x_3394:
[----:B------:R-:W-:Y:S05]  /*52d0*/  BSYNC B0 ;  /* 0x0000000000007941 */ /* 0x000fea0003800000 */
.L_x_3388:
[----:B------:R-:W-:-:S04]  /*52e0*/  LOP3.LUT R14, R4, 0x3, RZ, 0xc0, !PT ;  /* 0x00000003040e7812 */ /* 0x000fc800078ec0ff */
[----:B------:R-:W-:-:S04]  /*52f0*/  ISETP.NE.U32.AND P0, PT, R14, RZ, PT ;  /* 0x000000ff0e00720c */ /* 0x000fc80003f05070 */
[----:B------:R-:W-:-:S13]  /*5300*/  ISETP.NE.AND.EX P0, PT, RZ, RZ, PT, P0 ;  /* 0x000000ffff00720c */ /* 0x000fda0003f05300 */
[----:B------:R-:W-:Y:S05]  /*5310*/  @!P0 BRA `(.L_x_3387) ;  /* 0x0000000000b48947 */ /* 0x000fea0003800000 */
[----:B------:R-:W1:Y:S01]  /*5320*/  LDC R15, c[0x0][0x270] ;  /* 0x00009c00ff0f7b82 */ /* 0x000e620000000800 */
[----:B------:R-:W-:Y:S01]  /*5330*/  IMAD.MOV.U32 R12, RZ, RZ, R8 ;  /* 0x000000ffff0c7224 */ /* 0x000fe200078e0008 */
[----:B------:R-:W-:Y:S01]  /*5340*/  ULDC.64 UR4, c[0x0][0x218] ;  /* 0x0000860000047ab9 */ /* 0x000fe20000000a00 */
[----:B0-----:R-:W-:Y:S02]  /*5350*/  IMAD.U32 R10, R0, 0x8, R1 ;  /* 0x00000008000a7824 */ /* 0x001fe400078e0001 */
[-C--:B-1----:R-:W-:Y:S02]  /*5360*/  IMAD R23, R6, R15.reuse, RZ ;  /* 0x0000000f06177224 */ /* 0x082fe400078e02ff */
[----:B------:R-:W-:-:S04]  /*5370*/  IMAD.WIDE.U32 R6, R0, R15, R12 ;  /* 0x0000000f00067225 */ /* 0x000fc800078e000c */
[----:B------:R-:W-:Y:S01]  /*5380*/  IMAD R23, R0, R11, R23 ;  /* 0x0000000b00177224 */ /* 0x000fe200078e0217 */
[----:B------:R-:W-:-:S03]  /*5390*/  LEA R20, P0, R6, UR4, 0x2 ;  /* 0x0000000406147c11 */ /* 0x000fc6000f8010ff */
[----:B------:R-:W-:-:S05]  /*53a0*/  IMAD.IADD R7, R7, 0x1, R23 ;  /* 0x0000000107077824 */ /* 0x000fca00078e0217 */
[----:B------:R-:W-:Y:S02]  /*53b0*/  LEA.HI.X R21, R6, UR5, R7, 0x2, P0 ;  /* 0x0000000506157c11 */ /* 0x000fe400080f1407 */
[----:B------:R-:W2:Y:S04]  /*53c0*/  LDL.64 R6, [R10+0x18] ;  /* 0x000018000a067983 */ /* 0x000ea80000100a00 */
        /* <DEDUP_REMOVED lines=18> */
[----:B------:R-:W2:Y:S03]  /*54f0*/  LDL.64 R6, [R10+0x20] ;  /* 0x000020000a067983 */ /* 0x000ea60000100a00 */
[----:B------:R-:W-:Y:S01]  /*5500*/  @P0 LEA.HI.X R15, R15, R13, R11, 0x2, P2 ;  /* 0x0000000d0f0f0211 */ /* 0x000fe200010f140b */
[----:B------:R-:W3:Y:S04]  /*5510*/  LDG.E R21, desc[UR36][R12.64] ;  /* 0x000000240c157981 */ /* 0x000ee8000c1e1900 */
[----:B------:R-:W4:Y:S04]  /*5520*/  @P0 LDL.64 R8, [R10+0x28] ;  /* 0x000028000a080983 */ /* 0x000f280000100a00 */
[----:B------:R-:W5:Y:S01]  /*5530*/  @P0 LDG.E R15, desc[UR36][R14.64] ;  /* 0x000000240e0f0981 */ /* 0x000f62000c1e1900 */
        /* <DEDUP_REMOVED lines=11> */
.L_x_3387:
[----:B------:R-:W-:Y:S05]  /*55f0*/  BSYNC B1 ;  /* 0x0000000000017941 */ /* 0x000fea0003800000 */
.L_x_3386:
[----:B------:R-:W-:Y:S01]  /*5600*/  IMAD R0, R26, -0x200, R3 ;  /* 0xfffffe001a007824 */ /* 0x000fe200078e0203 */
[----:B------:R-:W-:Y:S01]  /*5610*/  BSSY B1, `(.L_x_3395) ;  /* 0x000017d000017945 */ /* 0x000fe20003800000 */
[----:B------:R-:W-:Y:S02]  /*5620*/  VIADD R27, R2, 0x80 ;  /* 0x00000080021b7836 */ /* 0x000fe40000000000 */
[----:B------:R-:W-:Y:S02]  /*5630*/  IMAD.MOV.U32 R6, RZ, RZ, R30 ;  /* 0x000000ffff067224 */ /* 0x000fe400078e001e */
[----:B------:R-:W-:Y:S01]  /*5640*/  IMAD.MOV.U32 R7, RZ, RZ, R31 ;  /* 0x000000ffff077224 */ /* 0x000fe200078e001f */
[----:B------:R-:W-:-:S13]  /*5650*/  ISETP.GE.AND P0, PT, R27, R0, PT ;  /* 0x000000001b00720c */ /* 0x000fda0003f06270 */
[----:B------:R-:W-:Y:S05]  /*5660*/  @P0 BRA `(.L_x_3396) ;  /* 0x0000001400dc0947 */ /* 0x000fea0003800000 */
[----:B------:R-:W-:Y:S01]  /*5670*/  ISETP.GE.U32.AND P0, PT, R4, 0x1, PT ;  /* 0x000000010400780c */ /* 0x000fe20003f06070 */
[----:B------:R-:W-:Y:S01]  /*5680*/  ULDC.64 UR4, c[0x0][0x220] ;  /* 0x0000880000047ab9 */ /* 0x000fe20000000a00 */
[----:B------:R-:W-:Y:S01]  /*5690*/  CS2R R30, SRZ ;  /* 0x00000000001e7805 */ /* 0x000fe2000001ff00 */
[----:B-----5:R-:W-:Y:S01]  /*56a0*/  IMAD R9, R25, UR4, RZ ;  /* 0x0000000419097c24 */ /* 0x020fe2000f8e02ff */
[----:B------:R-:W-:Y:S01]  /*56b0*/  ISETP.GE.AND.EX P0, PT, R5, RZ, PT, P0 ;  /* 0x000000ff0500720c */ /* 0x000fe20003f06300 */
[----:B0-----:R-:W-:-:S04]  /*56c0*/  IMAD.WIDE.U32 R10, R24, UR4, RZ ;  /* 0x00000004180a7c25 */ /* 0x001fc8000f8e00ff */
[----:B------:R-:W-:-:S08]  /*56d0*/  IMAD R9, R24, UR5, R9 ;  /* 0x0000000518097c24 */ /* 0x000fd0000f8e0209 */
[----:B------:R-:W-:Y:S05]  /*56e0*/  @!P0 BRA `(.L_x_3396) ;  /* 0x0000001400bc8947 */ /* 0x000fea0003800000 */
[C---:B------:R-:W-:Y:S01]  /*56f0*/  IADD3 R0, P2, R4.reuse, -0x1, RZ ;  /* 0xffffffff04007810 */ /* 0x040fe20007f5e0ff */
[----:B------:R-:W0:Y:S01]  /*5700*/  LDC.64 R12, c[0x0][0x270] ;  /* 0x00009c00ff0c7b82 */ /* 0x000e220000000a00 */
        /* <DEDUP_REMOVED lines=11> */
[----:B0--34-:R-:W-:Y:S01]  /*57c0*/  IMAD.WIDE.U32 R22, R12, 0x4, RZ ;  /* 0x000000040c167825 */ /* 0x019fe200078e00ff */
        /* <DEDUP_REMOVED lines=17> */
.L_x_3400:
        /* <DEDUP_REMOVED lines=13> */
[----:B------:R-:W2:Y:S02]  /*59b0*/  LDL.64 R36, [R34+0x30] ;  /* 0x0000300022247983 */ /* 0x000ea40000100a00 */
[----:B------:R-:W-:Y:S01]  /*59c0*/  IMAD.IADD R31, R31, 0x1, R33 ;  /* 0x000000011f1f7824 */ /* 0x000fe200078e0221 */
[----:B-----5:R-:W-:Y:S01]  /*59d0*/  SHF.R.S32.HI R33, RZ, 0x1f, R35 ;  /* 0x0000001fff217819 */ /* 0x020fe20000011423 */
[----:B----4-:R-:W-:-:S04]  /*59e0*/  IMAD R24, R29, R35, RZ ;  /* 0x000000231d187224 */ /* 0x010fc800078e02ff */
[----:B------:R-:W-:Y:S02]  /*59f0*/  IMAD R33, R28, R33, R24 ;  /* 0x000000211c217224 */ /* 0x000fe400078e0218 */
[----:B------:R-:W-:Y:S01]  /*5a00*/  IMAD.WIDE.U32 R28, R35, R28, R30 ;  /* 0x0000001c231c7225 */ /* 0x000fe200078e001e */
[----:B------:R-:W3:Y:S04]  /*5a10*/  LDL.64 R24, [R34+0x28] ;  /* 0x0000280022187983 */ /* 0x000ee80000100a00 */
[----:B------:R0:W4:Y:S02]  /*5a20*/  LDG.E R30, desc[UR36][R20.64] ;  /* 0x00000024141e7981 */ /* 0x000124000c1e1900 */
[----:B0-----:R-:W-:-:S05]  /*5a30*/  IADD3 R20, P2, R20, R22, RZ ;  /* 0x0000001614147210 */ /* 0x001fca0007f5e0ff */
[----:B------:R-:W-:-:S05]  /*5a40*/  IMAD.X R21, R21, 0x1, R12, P2 ;  /* 0x0000000115157824 */ /* 0x000fca00010e060c */
[----:B------:R0:W5:Y:S01]  /*5a50*/  LDG.E R31, desc[UR36][R20.64] ;  /* 0x00000024141f7981 */ /* 0x000162000c1e1900 */
[----:B------:R-:W-:Y:S01]  /*5a60*/  IMAD.IADD R29, R29, 0x1, R33 ;  /* 0x000000011d1d7824 */ /* 0x000fe200078e0221 */
[----:B0-----:R-:W-:-:S05]  /*5a70*/  IADD3 R20, P2, R20, R22, RZ ;  /* 0x0000001614147210 */ /* 0x001fca0007f5e0ff */
[----:B------:R-:W-:Y:S01]  /*5a80*/  IMAD.X R21, R21, 0x1, R12, P2 ;  /* 0x0000000115157824 */ /* 0x000fe200010e060c */
[----:B----4-:R-:W-:Y:S01]  /*5a90*/  SHF.R.S32.HI R33, RZ, 0x1f, R30 ;  /* 0x0000001fff217819 */ /* 0x010fe2000001141e */
[----:B---3--:R-:W-:Y:S02]  /*5aa0*/  IMAD R25, R25, R30, RZ ;  /* 0x0000001e19197224 */ /* 0x008fe400078e02ff */
[----:B------:R-:W-:-:S04]  /*5ab0*/  IMAD.WIDE.U32 R28, R30, R24, R28 ;  /* 0x000000181e1c7225 */ /* 0x000fc800078e001c */
[----:B------:R-:W-:-:S04]  /*5ac0*/  IMAD R25, R24, R33, R25 ;  /* 0x0000002118197224 */ /* 0x000fc800078e0219 */
[----:B------:R-:W-:Y:S01]  /*5ad0*/  IMAD.IADD R29, R29, 0x1, R25 ;  /* 0x000000011d1d7824 */ /* 0x000fe200078e0219 */
[----:B-----5:R-:W-:Y:S01]  /*5ae0*/  SHF.R.S32.HI R25, RZ, 0x1f, R31 ;  /* 0x0000001fff197819 */ /* 0x020fe2000001141f */
[----:B--2---:R-:W-:Y:S02]  /*5af0*/  IMAD R30, R37, R31, RZ ;  /* 0x0000001f251e7224 */ /* 0x004fe400078e02ff */
[----:B------:R-:W-:Y:S02]  /*5b00*/  IMAD.WIDE.U32 R28, R31, R36, R28 ;  /* 0x000000241f1c7225 */ /* 0x000fe400078e001c */
[----:B------:R0:W2:Y:S02]  /*5b10*/  LDG.E R31, desc[UR36][R20.64] ;  /* 0x00000024141f7981 */ /* 0x0000a4000c1e1900 */
[----:B------:R-:W-:Y:S02]  /*5b20*/  IMAD R30, R36, R25, R30 ;  /* 0x00000019241e7224 */ /* 0x000fe400078e021e */
[----:B------:R-:W3:Y:S01]  /*5b30*/  LDL.64 R24, [R34+0x38] ;  /* 0x0000380022187983 */ /* 0x000ee20000100a00 */
[----:B0-----:R-:W-:Y:S01]  /*5b40*/  IADD3 R20, P2, R20, R22, RZ ;  /* 0x0000001614147210 */ /* 0x001fe20007f5e0ff */
[----:B------:R-:W-:-:S02]  /*5b50*/  IMAD.IADD R29, R29, 0x1, R30 ;  /* 0x000000011d1d7824 */ /* 0x000fc400078e021e */
[----:B------:R-:W4:Y:S02]  /*5b60*/  LDL.64 R36, [R34+0x40] ;  /* 0x0000400022247983 */ /* 0x000f240000100a00 */
[----:B------:R-:W-:-:S05]  /*5b70*/  IMAD.X R21, R21, 0x1, R12, P2 ;  /* 0x0000000115157824 */ /* 0x000fca00010e060c */
[----:B------:R0:W5:Y:S02]  /*5b80*/  LDG.E R30, desc[UR36][R20.64] ;  /* 0x00000024141e7981 */ /* 0x000164000c1e1900 */
[----:B0-----:R-:W-:-:S05]  /*5b90*/  IADD3 R20, P2, R20, R22, RZ ;  /* 0x0000001614147210 */ /* 0x001fca0007f5e0ff */
        /* <DEDUP_REMOVED lines=79> */
[----:B----4-:R-:W-:-:S04]  /*6090*/  IMAD R24, R37, R30, RZ ;  /* 0x0000001e25187224 */ /* 0x010fc800078e02ff */
[----:B------:R-:W-:Y:S02]  /*60a0*/  IMAD R24, R36, R25, R24 ;  /* 0x0000001924187224 */ /* 0x000fe400078e0218 */
[----:B------:R0:W2:Y:S01]  /*60b0*/  LDG.E R25, desc[UR36][R20.64] ;  /* 0x0000002414197981 */ /* 0x0000a2000c1e1900 */
[----:B------:R-:W-:-:S03]  /*60c0*/  IMAD.WIDE.U32 R28, R30, R36, R28 ;  /* 0x000000241e1c7225 */ /* 0x000fc600078e001c */
[----:B------:R-:W3:Y:S01]  /*60d0*/  LDL.64 R30, [R34+0x88] ;  /* 0x00008800221e7983 */ /* 0x000ee20000100a00 */
[----:B0-----:R-:W-:-:S03]  /*60e0*/  IADD3 R20, P2, R20, R22, RZ ;  /* 0x0000001614147210 */ /* 0x001fc60007f5e0ff */
[----:B------:R-:W4:Y:S02]  /*60f0*/  LDL.64 R34, [R34+0x90] ;  /* 0x0000900022227983 */ /* 0x000f240000100a00 */
[----:B------:R-:W-:-:S05]  /*6100*/  IMAD.X R21, R21, 0x1, R12, P2 ;  /* 0x0000000115157824 */ /* 0x000fca00010e060c */
        /* <DEDUP_REMOVED lines=18> */
[----:B------:R-:W-:Y:S02]  /*6230*/  IMAD R29, R34, R29, R28 ;  /* 0x0000001d221d7224 */ /* 0x000fe400078e021c */
[----:B------:R-:W-:Y:S02]  /*6240*/  IMAD.MOV.U32 R30, RZ, RZ, R24 ;  /* 0x000000ffff1e7224 */ /* 0x000fe400078e0018 */
[----:B------:R-:W-:Y:S01]  /*6250*/  IMAD.IADD R31, R25, 0x1, R29 ;  /* 0x00000001191f7824 */ /* 0x000fe200078e021d */
[----:B------:R-:W-:Y:S06]  /*6260*/  @P2 BRA `(.L_x_3400) ;  /* 0xfffffff4009c2947 */ /* 0x000fec000383ffff */
[----:B------:R-:W-:Y:S05]  /*6270*/  BSYNC B2 ;  /* 0x0000000000027941 */ /* 0x000fea0003800000 */
.L_x_3399:
        /* <DEDUP_REMOVED lines=18> */
[----:B------:R-:W-:Y:S02]  /*63a0*/  IMAD.IADD R31, R31, 0x1, R33 ;  /* 0x000000011f1f7824 */ /* 0x000fe400078e0221 */
[----:B------:R-:W3:Y:S01]  /*63b0*/  LDL.64 R36, [R34+0x30] ;  /* 0x0000300022247983 */ /* 0x000ee20000100a00 */
[----:B-----5:R-:W-:Y:S01]  /*63c0*/  SHF.R.S32.HI R33, RZ, 0x1f, R35 ;  /* 0x0000001fff217819 */ /* 0x020fe20000011423 */
[----:B----4-:R-:W-:-:S04]  /*63d0*/  IMAD R25, R25, R35, RZ ;  /* 0x0000002319197224 */ /* 0x010fc800078e02ff */
[----:B------:R-:W-:Y:S02]  /*63e0*/  IMAD R33, R24, R33, R25 ;  /* 0x0000002118217224 */ /* 0x000fe400078e0219 */
[----:B------:R-:W-:Y:S02]  /*63f0*/  IMAD.WIDE.U32 R24, R35, R24, R30 ;  /* 0x0000001823187225 */ /* 0x000fe400078e001e */
        /* <DEDUP_REMOVED lines=8> */
[----:B--2---:R-:W-:Y:S02]  /*6480*/  IMAD R29, R29, R30, RZ ;  /* 0x0000001e1d1d7224 */ /* 0x004fe400078e02ff */
[----:B------:R-:W-:-:S04]  /*6490*/  IMAD.WIDE.U32 R24, R30, R28, R24 ;  /* 0x0000001c1e187225 */ /* 0x000fc800078e0018 */
[----:B------:R-:W-:-:S04]  /*64a0*/  IMAD R29, R28, R33, R29 ;  /* 0x000000211c1d7224 */ /* 0x000fc800078e021d */
[----:B------:R-:W-:Y:S01]  /*64b0*/  IMAD.IADD R25, R25, 0x1, R29 ;  /* 0x0000000119197824 */ /* 0x000fe200078e021d */
[----:B-----5:R-:W-:Y:S01]  /*64c0*/  SHF.R.S32.HI R29, RZ, 0x1f, R31 ;  /* 0x0000001fff1d7819 */ /* 0x020fe2000001141f */
[----:B---3--:R-:W-:Y:S02]  /*64d0*/  IMAD R30, R37, R31, RZ ;  /* 0x0000001f251e7224 */ /* 0x008fe400078e02ff */
        /* <DEDUP_REMOVED lines=26> */
[----:B------:R-:W-:Y:S01]  /*6680*/  IMAD.IADD R25, R25, 0x1, R28 ;  /* 0x0000000119197824 */ /* 0x000fe200078e021c */
[----:B------:R-:W-:Y:S02]  /*6690*/  IADD3 R0, P3, R0, 0x8, RZ ;  /* 0x0000000800007810 */ /* 0x000fe40007f7e0ff */
[----:B------:R-:W-:Y:S02]  /*66a0*/  IADD3 R32, P4, R32, -0x8, RZ ;  /* 0xfffffff820207810 */ /* 0x000fe40007f9e0ff */
[----:B0-----:R-:W-:Y:S01]  /*66b0*/  IADD3 R20, P2, R20, R22, RZ ;  /* 0x0000001614147210 */ /* 0x001fe20007f5e0ff */
[----:B------:R-:W-:Y:S01]  /*66c0*/  IMAD.X R8, RZ, RZ, R8, P3 ;  /* 0x000000ffff087224 */ /* 0x000fe200018e0608 */
[----:B------:R-:W-:Y:S02]  /*66d0*/  PLOP3.LUT P0, PT, PT, PT, PT, 0x8, 0x0 ;  /* 0x000000000000781c */ /* 0x000fe40003f0e170 */
[----:B------:R-:W-:Y:S01]  /*66e0*/  IADD3.X R9, R9, -0x1, RZ, P4, !PT ;  /* 0xffffffff09097810 */ /* 0x000fe200027fe4ff */
[----:B------:R-:W-:Y:S01]  /*66f0*/  IMAD.X R21, R21, 0x1, R12, P2 ;  /* 0x0000000115157824 */ /* 0x000fe200010e060c */
[----:B--2---:R-:W-:Y:S01]  /*6700*/  SHF.R.S32.HI R37, RZ, 0x1f, R29 ;  /* 0x0000001fff257819 */ /* 0x004fe2000001141d */
[----:B---3--:R-:W-:-:S02]  /*6710*/  IMAD R28, R31, R29, RZ ;  /* 0x0000001d1f1c7224 */ /* 0x008fc400078e02ff */
[----:B------:R-:W-:-:S04]  /*6720*/  IMAD.WIDE.U32 R24, R29, R30, R24 ;  /* 0x0000001e1d187225 */ /* 0x000fc800078e0018 */
[----:B------:R-:W-:-:S04]  /*6730*/  IMAD R37, R30, R37, R28 ;  /* 0x000000251e257224 */ /* 0x000fc800078e021c */
[----:B------:R-:W-:Y:S01]  /*6740*/  IMAD.IADD R25, R25, 0x1, R37 ;  /* 0x0000000119197824 */ /* 0x000fe200078e0225 */
[----:B-----5:R-:W-:Y:S01]  /*6750*/  SHF.R.S32.HI R29, RZ, 0x1f, R33 ;  /* 0x0000001fff1d7819 */ /* 0x020fe20000011421 */
[----:B----4-:R-:W-:Y:S02]  /*6760*/  IMAD R28, R35, R33, RZ ;  /* 0x00000021231c7224 */ /* 0x010fe400078e02ff */
[----:B------:R-:W-:-:S04]  /*6770*/  IMAD.WIDE.U32 R24, R33, R34, R24 ;  /* 0x0000002221187225 */ /* 0x000fc800078e0018 */
[----:B------:R-:W-:Y:S02]  /*6780*/  IMAD R29, R34, R29, R28 ;  /* 0x0000001d221d7224 */ /* 0x000fe400078e021c */
[----:B------:R-:W-:Y:S02]  /*6790*/  IMAD.MOV.U32 R30, RZ, RZ, R24 ;  /* 0x000000ffff1e7224 */ /* 0x000fe400078e0018 */
[----:B------:R-:W-:-:S07]  /*67a0*/  IMAD.IADD R31, R25, 0x1, R29 ;  /* 0x00000001191f7824 */ /* 0x000fce00078e021d */
.L_x_3402:
[----:B------:R-:W-:Y:S05]  /*67b0*/  BSYNC B2 ;  /* 0x0000000000027941 */ /* 0x000fea0003800000 */
.L_x_3401:
[----:B------:R-:W-:-:S04]  /*67c0*/  ISETP.NE.U32.AND P2, PT, R32, RZ, PT ;  /* 0x000000ff2000720c */ /* 0x000fc80003f45070 */
[----:B------:R-:W-:-:S13]  /*67d0*/  ISETP.NE.OR.EX P0, PT, R9, RZ, P0, P2 ;  /* 0x000000ff0900720c */ /* 0x000fda0000705720 */
[----:B------:R-:W-:Y:S05]  /*67e0*/  @!P0 BRA `(.L_x_3403) ;  /* 0x0000000000b48947 */ /* 0x000fea0003800000 */
.L_x_3398:
        /* <DEDUP_REMOVED lines=12> */
[----:B------:R-:W-:Y:S01]  /*68b0*/  IMAD R37, R28, R37, R34 ;  /* 0x000000251c257224 */ /* 0x000fe200078e0222 */
[----:B-----5:R-:W-:Y:S01]  /*68c0*/  SHF.R.S32.HI R29, RZ, 0x1f, R35 ;  /* 0x0000001fff1d7819 */ /* 0x020fe20000011423 */
[----:B----4-:R-:W-:Y:S02]  /*68d0*/  IMAD R28, R25, R35, RZ ;  /* 0x00000023191c7224 */ /* 0x010fe400078e02ff */
[----:B------:R-:W-:Y:S02]  /*68e0*/  IMAD.IADD R31, R31, 0x1, R37 ;  /* 0x000000011f1f7824 */ /* 0x000fe400078e0225 */
[----:B------:R-:W-:Y:S02]  /*68f0*/  IMAD R28, R24, R29, R28 ;  /* 0x0000001d181c7224 */ /* 0x000fe400078e021c */
[----:B------:R0:W2:Y:S01]  /*6900*/  LDG.E R29, desc[UR36][R20.64] ;  /* 0x00000024141d7981 */ /* 0x0000a2000c1e1900 */
[----:B------:R-:W-:-:S03]  /*6910*/  IMAD.WIDE.U32 R24, R35, R24, R30 ;  /* 0x0000001823187225 */ /* 0x000fc600078e001e */
[----:B------:R-:W3:Y:S04]  /*6920*/  LDL.64 R30, [R33+0x28] ;  /* 0x00002800211e7983 */ /* 0x000ee80000100a00 */
[----:B------:R-:W4:Y:S01]  /*6930*/  LDL.64 R34, [R33+0x30] ;  /* 0x0000300021227983 */ /* 0x000f220000100a00 */
[----:B0-----:R-:W-:-:S05]  /*6940*/  IADD3 R20, P0, R20, R22, RZ ;  /* 0x0000001614147210 */ /* 0x001fca0007f1e0ff */
[----:B------:R-:W-:-:S05]  /*6950*/  IMAD.X R21, R21, 0x1, R12, P0 ;  /* 0x0000000115157824 */ /* 0x000fca00000e060c */
        /* <DEDUP_REMOVED lines=22> */
.L_x_3403:
[----:B------:R-:W-:Y:S05]  /*6ac0*/  BSYNC B0 ;  /* 0x0000000000007941 */ /* 0x000fea0003800000 */
.L_x_3397:
[----:B---34-:R-:W-:-:S04]  /*6ad0*/  LOP3.LUT R22, R4, 0x3, RZ, 0xc0, !PT ;  /* 0x0000000304167812 */ /* 0x018fc800078ec0ff */
        /* <DEDUP_REMOVED lines=48> */
.L_x_3396:
[----:B------:R-:W-:Y:S05]  /*6de0*/  BSYNC B1 ;  /* 0x0000000000017941 */ /* 0x000fea0003800000 */
.L_x_3395:
[----:B------:R-:W-:Y:S01]  /*6df0*/  IMAD R9, R26, -0x200, R3 ;  /* 0xfffffe001a097824 */ /* 0x000fe200078e0203 */
[----:B------:R-:W-:Y:S01]  /*6e00*/  BSSY B1, `(.L_x_3404) ;  /* 0x0000185000017945 */ /* 0x000fe20003800000 */
[----:B------:R-:W-:Y:S02]  /*6e10*/  VIADD R0, R2, 0x100 ;  /* 0x0000010002007836 */ /* 0x000fe40000000000 */
[----:B---345:R-:W-:Y:S02]  /*6e20*/  IMAD.MOV.U32 R22, RZ, RZ, R30 ;  /* 0x000000ffff167224 */ /* 0x038fe400078e001e */
[----:B------:R-:W-:Y:S01]  /*6e30*/  IMAD.MOV.U32 R23, RZ, RZ, R31 ;  /* 0x000000ffff177224 */ /* 0x000fe200078e001f */
[----:B------:R-:W-:-:S13]  /*6e40*/  ISETP.GE.AND P0, PT, R0, R9, PT ;  /* 0x000000090000720c */ /* 0x000fda0003f06270 */
[----:B------:R-:W-:Y:S05]  /*6e50*/  @P0 BRA `(.L_x_3405) ;  /* 0x0000001400fc0947 */ /* 0x000fea0003800000 */
[----:B------:R-:W-:Y:S01]  /*6e60*/  ISETP.GE.U32.AND P0, PT, R4, 0x1, PT ;  /* 0x000000010400780c */ /* 0x000fe20003f06070 */
[----:B------:R-:W-:Y:S01]  /*6e70*/  ULDC.64 UR4, c[0x0][0x220] ;  /* 0x0000880000047ab9 */ /* 0x000fe20000000a00 */
[----:B------:R-:W-:Y:S01]  /*6e80*/  CS2R R30, SRZ ;  /* 0x00000000001e7805 */ /* 0x000fe2000001ff00 */
[----:B------:R-:W-:Y:S01]  /*6e90*/  IMAD R9, R17, UR4, RZ ;  /* 0x0000000411097c24 */ /* 0x000fe2000f8e02ff */
        /* <DEDUP_REMOVED lines=35> */
.L_x_3409:
[----:B------:R-:W-:Y:S02]  /*70d0*/  IMAD.MOV.U32 R20, RZ, RZ, R24 ;  /* 0x000000ffff147224 */ /* 0x000fe400078e0018 */
[----:B------:R-:W-:Y:S02]  /*70e0*/  IMAD.MOV.U32 R21, RZ, RZ, R25 ;  /* 0x000000ffff157224 */ /* 0x000fe400078e0019 */
[----:B------:R-:W-:-:S03]  /*70f0*/  IMAD.U32 R35, R0, 0x8, R1 ;  /* 0x0000000800237824 */ /* 0x000fc600078e0001 */
[----:B------:R-:W2:Y:S01]  /*7100*/  LDG.E R32, desc[UR36][R20.64] ;  /* 0x0000002414207981 */ /* 0x000ea2000c1e1900 */
[----:B------:R-:W-:-:S03]  /*7110*/  IADD3 R24, P2, R24, R12, RZ ;  /* 0x0000000c18187210 */ /* 0x000fc60007f5e0ff */
[----:B------:R-:W3:Y:S04]  /*7120*/  LDL.64 R28, [R35+0x20] ;  /* 0x00002000231c7983 */ /* 0x000ee80000100a00 */
[----:B------:R-:W4:Y:S01]  /*7130*/  LDL.64 R20, [R35+0x18] ;  /* 0x0000180023147983 */ /* 0x000f220000100a00 */
[----:B------:R-:W-:-:S05]  /*7140*/  IMAD.X R25, R25, 0x1, R9, P2 ;  /* 0x0000000119197824 */ /* 0x000fca00010e0609 */
[----:B------:R-:W3:Y:S01]  /*7150*/  LDG.E R36, desc[UR36][R24.64] ;  /* 0x0000002418247981 */ /* 0x000ee2000c1e1900 */
[----:B--2---:R-:W-:Y:S01]  /*7160*/  SHF.R.S32.HI R37, RZ, 0x1f, R32 ;  /* 0x0000001fff257819 */ /* 0x004fe20000011420 */
[----:B----4-:R-:W-:-:S04]  /*7170*/  IMAD.WIDE.U32 R30, R32, R20, R30 ;  /* 0x00000014201e7225 */ /* 0x010fc800078e001e */
[----:B------:R-:W-:-:S04]  /*7180*/  IMAD R32, R21, R32, RZ ;  /* 0x0000002015207224 */ /* 0x000fc800078e02ff */
[----:B------:R-:W-:Y:S01]  /*7190*/  IMAD R37, R20, R37, R32 ;  /* 0x0000002514257224 */ /* 0x000fe200078e0220 */
[----:B------:R-:W-:Y:S01]  /*71a0*/  IADD3 R20, P2, R24, R12, RZ ;  /* 0x0000000c18147210 */ /* 0x000fe20007f5e0ff */
[----:B---3--:R-:W-:-:S04]  /*71b0*/  IMAD R32, R29, R36, RZ ;  /* 0x000000241d207224 */ /* 0x008fc800078e02ff */
[----:B------:R-:W-:Y:S01]  /*71c0*/  IMAD.X R21, R25, 0x1, R9, P2 ;  /* 0x0000000119157824 */ /* 0x000fe200010e0609 */
[----:B------:R-:W-:-:S04]  /*71d0*/  SHF.R.S32.HI R25, RZ, 0x1f, R36 ;  /* 0x0000001fff197819 */ /* 0x000fc80000011424 */
[----:B------:R0:W2:Y:S01]  /*71e0*/  LDG.E R29, desc[UR36][R20.64] ;  /* 0x00000024141d7981 */ /* 0x0000a2000c1e1900 */
[----:B------:R-:W-:-:S03]  /*71f0*/  IMAD R32, R28, R25, R32 ;  /* 0x000000191c207224 */ /* 0x000fc600078e0220 */
[----:B------:R-:W3:Y:S01]  /*7200*/  LDL.64 R24, [R35+0x28] ;  /* 0x0000280023187983 */ /* 0x000ee20000100a00 */
[----:B------:R-:W-:Y:S01]  /*7210*/  IMAD.IADD R31, R31, 0x1, R37 ;  /* 0x000000011f1f7824 */ /* 0x000fe200078e0225 */
[----:B0-----:R-:W-:Y:S01]  /*7220*/  IADD3 R20, P2, R20, R12, RZ ;  /* 0x0000000c14147210 */ /* 0x001fe20007f5e0ff */
[----:B------:R-:W-:-:S04]  /*7230*/  IMAD.WIDE.U32 R30, R36, R28, R30 ;  /* 0x0000001c241e7225 */ /* 0x000fc800078e001e */
[----:B------:R-:W-:Y:S01]  /*7240*/  IMAD.X R21, R21, 0x1, R9, P2 ;  /* 0x0000000115157824 */ /* 0x000fe200010e0609 */
[----:B--2---:R-:W-:Y:S01]  /*7250*/  SHF.R.S32.HI R37, RZ, 0x1f, R29 ;  /* 0x0000001fff257819 */ /* 0x004fe2000001141d */
[----:B---3--:R-:W-:-:S03]  /*7260*/  IMAD R28, R25, R29, RZ ;  /* 0x0000001d191c7224 */ /* 0x008fc600078e02ff */
[----:B------:R0:W2:Y:S01]  /*7270*/  LDG.E R25, desc[UR36][R20.64] ;  /* 0x0000002414197981 */ /* 0x0000a2000c1e1900 */
[----:B------:R-:W-:-:S03]  /*7280*/  IMAD R28, R24, R37, R28 ;  /* 0x00000025181c7224 */ /* 0x000fc600078e021c */
[----:B------:R-:W3:Y:S01]  /*7290*/  LDL.64 R36, [R35+0x30] ;  /* 0x0000300023247983 */ /* 0x000ee20000100a00 */
[----:B------:R-:W-:Y:S02]  /*72a0*/  IMAD.IADD R31, R31, 0x1, R32 ;  /* 0x000000011f1f7824 */ /* 0x000fe400078e0220 */
[----:B------:R-:W-:Y:S01]  /*72b0*/  IMAD.WIDE.U32 R30, R29, R24, R30 ;  /* 0x000000181d1e7225 */ /* 0x000fe200078e001e */
[----:B0-----:R-:W-:-:S03]  /*72c0*/  IADD3 R20, P2, R20, R12, RZ ;  /* 0x0000000c14147210 */ /* 0x001fc60007f5e0ff */
[----:B------:R-:W-:Y:S02]  /*72d0*/  IMAD.IADD R29, R31, 0x1, R28 ;  /* 0x000000011f1d7824 */ /* 0x000fe400078e021c */
[----:B------:R-:W-:Y:S02]  /*72e0*/  IMAD.X R21, R21, 0x1, R9, P2 ;  /* 0x0000000115157824 */ /* 0x000fe400010e0609 */
[----:B------:R-:W-:-:S03]  /*72f0*/  IMAD.MOV.U32 R28, RZ, RZ, R30 ;  /* 0x000000ffff1c7224 */ /* 0x000fc600078e001e */
[----:B------:R0:W4:Y:S01]  /*7300*/  LDG.E R24, desc[UR36][R20.64] ;  /* 0x0000002414187981 */ /* 0x000122000c1e1900 */
[----:B--2---:R-:W-:Y:S01]  /*7310*/  SHF.R.S32.HI R31, RZ, 0x1f, R25 ;  /* 0x0000001fff1f7819 */ /* 0x004fe20000011419 */
[----:B---3--:R-:W-:-:S04]  /*7320*/  IMAD R32, R37, R25, RZ ;  /* 0x0000001925207224 */ /* 0x008fc800078e02ff */
[----:B------:R-:W-:Y:S02]  /*7330*/  IMAD R32, R36, R31, R32 ;  /* 0x0000001f24207224 */ /* 0x000fe400078e0220 */
[----:B------:R-:W2:Y:S01]  /*7340*/  LDL.64 R30, [R35+0x38] ;  /* 0x00003800231e7983 */ /* 0x000ea20000100a00 */
[----:B0-----:R-:W-:Y:S01]  /*7350*/  IADD3 R20, P2, R20, R12, RZ ;  /* 0x0000000c14147210 */ /* 0x001fe20007f5e0ff */
[----:B------:R-:W-:Y:S02]  /*7360*/  IMAD.WIDE.U32 R28, R25, R36, R28 ;  /* 0x00000024191c7225 */ /* 0x000fe400078e001c */
[----:B------:R-:W3:Y:S02]  /*7370*/  LDL.64 R36, [R35+0x40] ;  /* 0x0000400023247983 */ /* 0x000ee40000100a00 */
[----:B------:R-:W-:Y:S01]  /*7380*/  IMAD.X R21, R21, 0x1, R9, P2 ;  /* 0x0000000115157824 */ /* 0x000fe200010e0609 */
[----:B----4-:R-:W-:Y:S01]  /*7390*/  SHF.R.S32.HI R25, RZ, 0x1f, R24 ;  /* 0x0000001fff197819 */ /* 0x010fe20000011418 */
[----:B--2---:R-:W-:-:S04]  /*73a0*/  IMAD R31, R31, R24, RZ ;  /* 0x000000181f1f7224 */ /* 0x004fc800078e02ff */
[----:B------:R-:W-:Y:S02]  /*73b0*/  IMAD R31, R30, R25, R31 ;  /* 0x000000191e1f7224 */ /* 0x000fe400078e021f */
[----:B------:R0:W2:Y:S01]  /*73c0*/  LDG.E R25, desc[UR36][R20.64] ;  /* 0x0000002414197981 */ /* 0x0000a2000c1e1900 */
[----:B------:R-:W-:Y:S02]  /*73d0*/  IMAD.IADD R29, R29, 0x1, R32 ;  /* 0x000000011d1d7824 */ /* 0x000fe400078e0220 */
[----:B------:R-:W-:Y:S01]  /*73e0*/  IMAD.WIDE.U32 R28, R24, R30, R28 ;  /* 0x0000001e181c7225 */ /* 0x000fe200078e001c */
[----:B0-----:R-:W-:-:S03]  /*73f0*/  IADD3 R20, P2, R20, R12, RZ ;  /* 0x0000000c14147210 */ /* 0x001fc60007f5e0ff */
[----:B------:R-:W-:Y:S02]  /*7400*/  IMAD.IADD R29, R29, 0x1, R31 ;  /* 0x000000011d1d7824 */ /* 0x000fe400078e021f */
[----:B------:R-:W-:-:S05]  /*7410*/  IMAD.X R21, R21, 0x1, R9, P2 ;  /* 0x0000000115157824 */ /* 0x000fca00010e0609 */
        /* <DEDUP_REMOVED lines=84> */
[----:B------:R-:W2:Y:S01]  /*7960*/  LDG.E R25, desc[UR36][R20.64] ;  /* 0x0000002414197981 */ /* 0x000ea2000c1e1900 */
[----:B------:R-:W-:Y:S01]  /*7970*/  IADD3 R33, P2, R33, -0x10, RZ ;  /* 0xfffffff021217810 */ /* 0x000fe20007f5e0ff */
[----:B------:R-:W-:-:S03]  /*7980*/  IMAD.IADD R29, R29, 0x1, R32 ;  /* 0x000000011d1d7824 */ /* 0x000fc600078e0220 */
        /* <DEDUP_REMOVED lines=8> */
[----:B---3--:R-:W-:Y:S02]  /*7a10*/  IMAD R24, R37, R25, RZ ;  /* 0x0000001925187224 */ /* 0x008fe400078e02ff */
[----:B------:R-:W-:-:S04]  /*7a20*/  IMAD.WIDE.U32 R28, R25, R36, R28 ;  /* 0x00000024191c7225 */ /* 0x000fc800078e001c */
[----:B------:R-:W-:Y:S01]  /*7a30*/  IMAD R31, R36, R31, R24 ;  /* 0x0000001f241f7224 */ /* 0x000fe200078e0218 */
[----:B------:R-:W-:Y:S01]  /*7a40*/  IADD3 R24, P4, R20, R12, RZ ;  /* 0x0000000c14187210 */ /* 0x000fe20007f9e0ff */
[----:B------:R-:W-:Y:S02]  /*7a50*/  IMAD.MOV.U32 R30, RZ, RZ, R28 ;  /* 0x000000ffff1e7224 */ /* 0x000fe400078e001c */
[----:B------:R-:W-:Y:S02]  /*7a60*/  IMAD.IADD R31, R29, 0x1, R31 ;  /* 0x000000011d1f7824 */ /* 0x000fe400078e021f */
[----:B------:R-:W-:Y:S01]  /*7a70*/  IMAD.X R25, R21, 0x1, R9, P4 ;  /* 0x0000000115197824 */ /* 0x000fe200020e0609 */
[----:B------:R-:W-:Y:S07]  /*7a80*/  @P2 BRA `(.L_x_3409) ;  /* 0xfffffff400902947 */ /* 0x000fee000383ffff */
[----:B------:R-:W-:Y:S05]  /*7a90*/  BSYNC B2 ;  /* 0x0000000000027941 */ /* 0x000fea0003800000 */
.L_x_3408:
[----:B------:R-:W-:Y:S01]  /*7aa0*/  ISETP.GT.U32.AND P2, PT, R33, 0x4, PT ;  /* 0x000000042100780c */ /* 0x000fe20003f44070 */
[----:B------:R-:W-:Y:S03]  /*7ab0*/  BSSY B2, `(.L_x_3410) ;  /* 0x0000055000027945 */ /* 0x000fe60003800000 */
[----:B------:R-:W-:-:S13]  /*7ac0*/  ISETP.GT.AND.EX P2, PT, R34, RZ, PT, P2 ;  /* 0x000000ff2200720c */ /* 0x000fda0003f44320 */
[----:B------:R-:W-:Y:S05]  /*7ad0*/  @!P2 BRA `(.L_x_3411) ;  /* 0x000000040048a947 */ /* 0x000fea0003800000 */
[----:B------:R-:W-:Y:S02]  /*7ae0*/  IMAD.MOV.U32 R20, RZ, RZ, R24 ;  /* 0x000000ffff147224 */ /* 0x000fe400078e0018 */
[----:B------:R-:W-:Y:S02]  /*7af0*/  IMAD.MOV.U32 R21, RZ, RZ, R25 ;  /* 0x000000ffff157224 */ /* 0x000fe400078e0019 */
[----:B------:R-:W-:-:S03]  /*7b00*/  IMAD.U32 R35, R0, 0x8, R1 ;  /* 0x0000000800237824 */ /* 0x000fc600078e0001 */
[----:B------:R0:W2:Y:S04]  /*7b10*/  LDG.E R32, desc[UR36][R20.64] ;  /* 0x0000002414207981 */ /* 0x0000a8000c1e1900 */
[----:B------:R-:W3:Y:S01]  /*7b20*/  LDL.64 R28, [R35+0x18] ;  /* 0x00001800231c7983 */ /* 0x000ee20000100a00 */
[----:B0-----:R-:W-:-:S05]  /*7b30*/  IADD3 R20, P0, R24, R12, RZ ;  /* 0x0000000c18147210 */ /* 0x001fca0007f1e0ff */
[----:B------:R-:W-:Y:S02]  /*7b40*/  IMAD.X R21, R25, 0x1, R9, P0 ;  /* 0x0000000119157824 */ /* 0x000fe400000e0609 */
[----:B------:R-:W4:Y:S04]  /*7b50*/  LDL.64 R24, [R35+0x20] ;  /* 0x0000200023187983 */ /* 0x000f280000100a00 */
        /* <DEDUP_REMOVED lines=9> */
[----:B------:R0:W2:Y:S02]  /*7bf0*/  LDG.E R25, desc[UR36][R20.64] ;  /* 0x0000002414197981 */ /* 0x0000a4000c1e1900 */
[----:B------:R-:W-:Y:S02]  /*7c00*/  IMAD R32, R24, R29, R32 ;  /* 0x0000001d18207224 */ /* 0x000fe400078e0220 */
[----:B------:R-:W3:Y:S01]  /*7c10*/  LDL.64 R28, [R35+0x28] ;  /* 0x00002800231c7983 */ /* 0x000ee20000100a00 */
[----:B------:R-:W-:Y:S01]  /*7c20*/  IMAD.IADD R31, R31, 0x1, R37 ;  /* 0x000000011f1f7824 */ /* 0x000fe200078e0225 */
[----:B0-----:R-:W-:Y:S01]  /*7c30*/  IADD3 R20, P0, R20, R12, RZ ;  /* 0x0000000c14147210 */ /* 0x001fe20007f1e0ff */
[----:B------:R-:W-:-:S04]  /*7c40*/  IMAD.WIDE.U32 R30, R36, R24, R30 ;  /* 0x00000018241e7225 */ /* 0x000fc800078e001e */
[----:B------:R-:W-:-:S05]  /*7c50*/  IMAD.X R21, R21, 0x1, R9, P0 ;  /* 0x0000000115157824 */ /* 0x000fca00000e0609 */
[----:B------:R0:W4:Y:S01]  /*7c60*/  LDG.E R24, desc[UR36][R20.64] ;  /* 0x0000002414187981 */ /* 0x000122000c1e1900 */
[----:B--2---:R-:W-:Y:S01]  /*7c70*/  SHF.R.S32.HI R37, RZ, 0x1f, R25 ;  /* 0x0000001fff257819 */ /* 0x004fe20000011419 */
[----:B---3--:R-:W-:-:S04]  /*7c80*/  IMAD R29, R29, R25, RZ ;  /* 0x000000191d1d7224 */ /* 0x008fc800078e02ff */
[----:B------:R-:W-:Y:S02]  /*7c90*/  IMAD R29, R28, R37, R29 ;  /* 0x000000251c1d7224 */ /* 0x000fe400078e021d */
[----:B------:R-:W2:Y:S01]  /*7ca0*/  LDL.64 R36, [R35+0x30] ;  /* 0x0000300023247983 */ /* 0x000ea20000100a00 */
[----:B------:R-:W-:Y:S01]  /*7cb0*/  IMAD.IADD R31, R31, 0x1, R32 ;  /* 0x000000011f1f7824 */ /* 0x000fe200078e0220 */
[----:B0-----:R-:W-:Y:S01]  /*7cc0*/  IADD3 R20, P0, R20, R12, RZ ;  /* 0x0000000c14147210 */ /* 0x001fe20007f1e0ff */
[----:B------:R-:W-:-:S04]  /*7cd0*/  IMAD.WIDE.U32 R30, R25, R28, R30 ;  /* 0x0000001c191e7225 */ /* 0x000fc800078e001e */
[----:B------:R-:W-:Y:S01]  /*7ce0*/  IMAD.X R21, R21, 0x1, R9, P0 ;  /* 0x0000000115157824 */ /* 0x000fe200000e0609 */
[----:B----4-:R-:W-:Y:S01]  /*7cf0*/  SHF.R.S32.HI R25, RZ, 0x1f, R24 ;  /* 0x0000001fff197819 */ /* 0x010fe20000011418 */
[----:B------:R-:W-:Y:S02]  /*7d00*/  IMAD.IADD R29, R31, 0x1, R29 ;  /* 0x000000011f1d7824 */ /* 0x000fe400078e021d */
[----:B------:R-:W-:Y:S02]  /*7d10*/  IMAD.MOV.U32 R28, RZ, RZ, R30 ;  /* 0x000000ffff1c7224 */ /* 0x000fe400078e001e */
[----:B------:R-:W3:Y:S01]  /*7d20*/  LDL.64 R30, [R35+0x38] ;  /* 0x00003800231e7983 */ /* 0x000ee20000100a00 */
[----:B--2---:R-:W-:-:S04]  /*7d30*/  IMAD R32, R37, R24, RZ ;  /* 0x0000001825207224 */ /* 0x004fc800078e02ff */
[----:B------:R-:W-:Y:S02]  /*7d40*/  IMAD R32, R36, R25, R32 ;  /* 0x0000001924207224 */ /* 0x000fe400078e0220 */
[----:B------:R0:W2:Y:S01]  /*7d50*/  LDG.E R25, desc[UR36][R20.64] ;  /* 0x0000002414197981 */ /* 0x0000a2000c1e1900 */
[----:B------:R-:W-:Y:S01]  /*7d60*/  IMAD.WIDE.U32 R28, R24, R36, R28 ;  /* 0x00000024181c7225 */ /* 0x000fe200078e001c */
[----:B0-----:R-:W-:-:S05]  /*7d70*/  IADD3 R20, P0, R20, R12, RZ ;  /* 0x0000000c14147210 */ /* 0x001fca0007f1e0ff */
        /* <DEDUP_REMOVED lines=12> */
[----:B------:R-:W3:Y:S01]  /*7e40*/  LDL.64 R30, [R35+0x48] ;  /* 0x00004800231e7983 */ /* 0x000ee20000100a00 */
[----:B--2---:R-:W-:-:S04]  /*7e50*/  IMAD R32, R37, R24, RZ ;  /* 0x0000001825207224 */ /* 0x004fc800078e02ff */
[----:B------:R-:W-:Y:S02]  /*7e60*/  IMAD R32, R36, R25, R32 ;  /* 0x0000001924207224 */ /* 0x000fe400078e0220 */
[----:B------:R0:W2:Y:S01]  /*7e70*/  LDG.E R25, desc[UR36][R20.64] ;  /* 0x0000002414197981 */ /* 0x0000a2000c1e1900 */
[----:B------:R-:W-:Y:S01]  /*7e80*/  IMAD.WIDE.U32 R28, R24, R36, R28 ;  /* 0x00000024181c7225 */ /* 0x000fe200078e001c */
[----:B0-----:R-:W-:-:S05]  /*7e90*/  IADD3 R20, P0, R20, R12, RZ ;  /* 0x0000000c14147210 */ /* 0x001fca0007f1e0ff */
[----:B------:R-:W-:-:S05]  /*7ea0*/  IMAD.X R21, R21, 0x1, R9, P0 ;  /* 0x0000000115157824 */ /* 0x000fca00000e0609 */
[----:B------:R-:W4:Y:S01]  /*7eb0*/  LDG.E R24, desc[UR36][R20.64] ;  /* 0x0000002414187981 */ /* 0x000f22000c1e1900 */
[----:B--2---:R-:W-:Y:S01]  /*7ec0*/  SHF.R.S32.HI R37, RZ, 0x1f, R25 ;  /* 0x0000001fff257819 */ /* 0x004fe20000011419 */
[----:B---3--:R-:W-:-:S04]  /*7ed0*/  IMAD R31, R31, R25, RZ ;  /* 0x000000191f1f7224 */ /* 0x008fc800078e02ff */
[----:B------:R-:W-:Y:S02]  /*7ee0*/  IMAD R31, R30, R37, R31 ;  /* 0x000000251e1f7224 */ /* 0x000fe400078e021f */
[----:B------:R-:W2:Y:S01]  /*7ef0*/  LDL.64 R36, [R35+0x50] ;  /* 0x0000500023247983 */ /* 0x000ea20000100a00 */
[----:B------:R-:W-:Y:S02]  /*7f00*/  IMAD.IADD R29, R29, 0x1, R32 ;  /* 0x000000011d1d7824 */ /* 0x000fe400078e0220 */
[----:B------:R-:W-:-:S04]  /*7f10*/  IMAD.WIDE.U32 R28, R25, R30, R28 ;  /* 0x0000001e191c7225 */ /* 0x000fc800078e001c */
[----:B------:R-:W-:Y:S01]  /*7f20*/  IMAD.IADD R29, R29, 0x1, R31 ;  /* 0x000000011d1d7824 */ /* 0x000fe200078e021f */
[----:B----4-:R-:W-:Y:S02]  /*7f30*/  SHF.R.S32.HI R25, RZ, 0x1f, R24 ;  /* 0x0000001fff197819 */ /* 0x010fe40000011418 */
[----:B------:R-:W-:Y:S02]  /*7f40*/  IADD3 R0, P3, R0, 0x8, RZ ;  /* 0x0000000800007810 */ /* 0x000fe40007f7e0ff */
[----:B------:R-:W-:Y:S02]  /*7f50*/  IADD3 R33, P4, R33, -0x8, RZ ;  /* 0xfffffff821217810 */ /* 0x000fe40007f9e0ff */
[----:B------:R-:W-:Y:S01]  /*7f60*/  PLOP3.LUT P0, PT, PT, PT, PT, 0x8, 0x0 ;  /* 0x000000000000781c */ /* 0x000fe20003f0e170 */
[----:B------:R-:W-:Y:S01]  /*7f70*/  IMAD.X R8, RZ, RZ, R8, P3 ;  /* 0x000000ffff087224 */ /* 0x000fe200018e0608 */
[----:B------:R-:W-:Y:S01]  /*7f80*/  IADD3.X R34, R34, -0x1, RZ, P4, !PT ;  /* 0xffffffff22227810 */ /* 0x000fe200027fe4ff */
[----:B--2---:R-:W-:-:S02]  /*7f90*/  IMAD R30, R37, R24, RZ ;  /* 0x00000018251e7224 */ /* 0x004fc400078e02ff */
[----:B------:R-:W-:Y:S01]  /*7fa0*/  IMAD.WIDE.U32 R28, R24, R36, R28 ;  /* 0x00000024181c7225 */ /* 0x000fe200078e001c */
[----:B------:R-:W-:-:S03]  /*7fb0*/  IADD3 R24, P2, R20, R12, RZ ;  /* 0x0000000c14187210 */ /* 0x000fc60007f5e0ff */
[----:B------:R-:W-:Y:S02]  /*7fc0*/  IMAD R25, R36, R25, R30 ;  /* 0x0000001924197224 */ /* 0x000fe400078e021e */
[----:B------:R-:W-:Y:S02]  /*7fd0*/  IMAD.MOV.U32 R30, RZ, RZ, R28 ;  /* 0x000000ffff1e7224 */ /* 0x000fe400078e001c */
[----:B------:R-:W-:Y:S02]  /*7fe0*/  IMAD.IADD R31, R29, 0x1, R25 ;  /* 0x000000011d1f7824 */ /* 0x000fe400078e0219 */
[----:B------:R-:W-:-:S07]  /*7ff0*/  IMAD.X R25, R21, 0x1, R9, P2 ;  /* 0x0000000115197824 */ /* 0x000fce00010e0609 */
.L_x_3411:
[----:B------:R-:W-:Y:S05]  /*8000*/  BSYNC B2 ;  /* 0x0000000000027941 */ /* 0x000fea0003800000 */
.L_x_3410:
[----:B------:R-:W-:-:S04]  /*8010*/  ISETP.NE.U32.AND P2, PT, R33, RZ, PT ;  /* 0x000000ff2100720c */ /* 0x000fc80003f45070 */
[----:B------:R-:W-:-:S13]  /*8020*/  ISETP.NE.OR.EX P0, PT, R34, RZ, P0, P2 ;  /* 0x000000ff2200720c */ /* 0x000fda0000705720 */
[----:B------:R-:W-:Y:S05]  /*8030*/  @!P0 BRA `(.L_x_3412) ;  /* 0x0000000000c08947 */ /* 0x000fea0003800000 */
.L_x_3407:
        /* <DEDUP_REMOVED lines=23> */
[----:B------:R-:W-:Y:S02]  /*81b0*/  IMAD.X R21, R21, 0x1, R9, P0 ;  /* 0x0000000115157824 */ /* 0x000fe400000e0609 */
[----:B------:R-:W-:Y:S01]  /*81c0*/  IMAD.IADD R31, R31, 0x1, R36 ;  /* 0x000000011f1f7824 */ /* 0x000fe200078e0224 */
[----:B--2---:R-:W-:Y:S01]  /*81d0*/  SHF.R.S32.HI R37, RZ, 0x1f, R29 ;  /* 0x0000001fff257819 */ /* 0x004fe2000001141d */
[----:B---3--:R-:W-:Y:S02]  /*81e0*/  IMAD R28, R25, R29, RZ ;  /* 0x0000001d191c7224 */ /* 0x008fe400078e02ff */
[----:B------:R-:W2:Y:S02]  /*81f0*/  LDG.E R25, desc[UR36][R20.64] ;  /* 0x0000002414197981 */ /* 0x000ea4000c1e1900 */
[----:B------:R-:W-:Y:S02]  /*8200*/  IMAD R28, R24, R37, R28 ;  /* 0x00000025181c7224 */ /* 0x000fe400078e021c */
[----:B------:R-:W3:Y:S01]  /*8210*/  LDL.64 R36, [R35+0x30] ;  /* 0x0000300023247983 */ /* 0x000ee20000100a00 */
[----:B------:R-:W-:-:S04]  /*8220*/  IADD3 R33, P0, R33, -0x4, RZ ;  /* 0xfffffffc21217810 */ /* 0x000fc80007f1e0ff */
[----:B------:R-:W-:Y:S02]  /*8230*/  IADD3.X R34, R34, -0x1, RZ, P0, !PT ;  /* 0xffffffff22227810 */ /* 0x000fe400007fe4ff */
[----:B------:R-:W-:Y:S01]  /*8240*/  ISETP.NE.U32.AND P0, PT, R33, RZ, PT ;  /* 0x000000ff2100720c */ /* 0x000fe20003f05070 */
[----:B------:R-:W-:-:S03]  /*8250*/  IMAD.WIDE.U32 R30, R29, R24, R30 ;  /* 0x000000181d1e7225 */ /* 0x000fc600078e001e */
[----:B------:R-:W-:Y:S01]  /*8260*/  ISETP.NE.AND.EX P0, PT, R34, RZ, PT, P0 ;  /* 0x000000ff2200720c */ /* 0x000fe20003f05300 */
[----:B------:R-:W-:Y:S02]  /*8270*/  IMAD.IADD R29, R31, 0x1, R28 ;  /* 0x000000011f1d7824 */ /* 0x000fe400078e021c */
[----:B------:R-:W-:Y:S01]  /*8280*/  IMAD.MOV.U32 R28, RZ, RZ, R30 ;  /* 0x000000ffff1c7224 */ /* 0x000fe200078e001e */
        /* <DEDUP_REMOVED lines=11> */
.L_x_3412:
[----:B------:R-:W-:Y:S05]  /*8340*/  BSYNC B0 ;  /* 0x0000000000007941 */ /* 0x000fea0003800000 */
.L_x_3406:
[----:B------:R-:W-:-:S04]  /*8350*/  LOP3.LUT R24, R4, 0x3, RZ, 0xc0, !PT ;  /* 0x0000000304187812 */ /* 0x000fc800078ec0ff */
[----:B------:R-:W-:-:S04]  /*8360*/  ISETP.NE.U32.AND P0, PT, R24, RZ, PT ;  /* 0x000000ff1800720c */ /* 0x000fc80003f05070 */
[----:B------:R-:W-:-:S13]  /*8370*/  ISETP.NE.AND.EX P0, PT, RZ, RZ, PT, P0 ;  /* 0x000000ffff00720c */ /* 0x000fda0003f05300 */
[----:B------:R-:W-:Y:S05]  /*8380*/  @!P0 BRA `(.L_x_3405) ;  /* 0x0000000000b08947 */ /* 0x000fea0003800000 */
[-C--:B0-----:R-:W-:Y:S01]  /*8390*/  IMAD R13, R8, R16.reuse, RZ ;  /* 0x00000010080d7224 */ /* 0x081fe200078e02ff */
        /* <DEDUP_REMOVED lines=43> */
.L_x_3405:
[----:B------:R-:W-:Y:S05]  /*8650*/  BSYNC B1 ;  /* 0x0000000000017941 */ /* 0x000fea0003800000 */
.L_x_3404:
[----:B------:R-:W-:Y:S01]  /*8660*/  IMAD R24, R26, -0x200, R3 ;  /* 0xfffffe001a187824 */ /* 0x000fe200078e0203 */
[----:B------:R-:W-:Y:S01]  /*8670*/  BSSY B1, `(.L_x_3413) ;  /* 0x000017c000017945 */ /* 0x000fe20003800000 */
[----:B------:R-:W-:Y:S02]  /*8680*/  VIADD R3, R2, 0x180 ;  /* 0x0000018002037836 */ /* 0x000fe40000000000 */
[----:B0-----:R-:W-:Y:S02]  /*8690*/  IMAD.MOV.U32 R16, RZ, RZ, R30 ;  /* 0x000000ffff107224 */ /* 0x001fe400078e001e */
[----:B------:R-:W-:Y:S01]  /*86a0*/  IMAD.MOV.U32 R17, RZ, RZ, R31 ;  /* 0x000000ffff117224 */ /* 0x000fe200078e001f */
[----:B------:R-:W-:-:S13]  /*86b0*/  ISETP.GE.AND P0, PT, R3, R24, PT ;  /* 0x000000180300720c */ /* 0x000fda0003f06270 */
[----:B------:R-:W-:Y:S05]  /*86c0*/  @P0 BRA `(.L_x_3414) ;  /* 0x0000001400d80947 */ /* 0x000fea0003800000 */
[----:B------:R-:W-:Y:S02]  /*86d0*/  ISETP.GE.U32.AND P0, PT, R4, 0x1, PT ;  /* 0x000000010400780c */ /* 0x000fe40003f06070 */
[----:B------:R-:W-:Y:S02]  /*86e0*/  CS2R R28, SRZ ;  /* 0x00000000001c7805 */ /* 0x000fe4000001ff00 */
[----:B------:R-:W-:-:S13]  /*86f0*/  ISETP.GE.AND.EX P0, PT, R5, RZ, PT, P0 ;  /* 0x000000ff0500720c */ /* 0x000fda0003f06300 */
[----:B------:R-:W-:Y:S05]  /*8700*/  @!P0 BRA `(.L_x_3414) ;  /* 0x0000001400c88947 */ /* 0x000fea0003800000 */
[C---:B------:R-:W-:Y:S01]  /*8710*/  IADD3 R0, P2, R4.reuse, -0x1, RZ ;  /* 0xffffffff04007810 */ /* 0x040fe20007f5e0ff */
[----:B------:R-:W0:Y:S01]  /*8720*/  LDC.64 R10, c[0x0][0x270] ;  /* 0x00009c00ff0a7b82 */ /* 0x000e220000000a00 */
        /* <DEDUP_REMOVED lines=33> */
.L_x_3418:
        /* <DEDUP_REMOVED lines=32> */
[----:B------:R-:W-:-:S04]  /*8b40*/  IMAD R29, R28, R35, R29 ;  /* 0x000000231c1d7224 */ /* 0x000fc800078e021d */
        /* <DEDUP_REMOVED lines=89> */
[----:B------:R-:W-:Y:S02]  /*90e0*/  IMAD R29, R28, R35, R29 ;  /* 0x000000231c1d7224 */ /* 0x000fe400078e021d */
[----:B------:R-:W3:Y:S02]  /*90f0*/  LDL.64 R34, [R25+0x90] ;  /* 0x0000900019227983 */ /* 0x000ee40000100a00 */
[----:B------:R-:W-:Y:S01]  /*9100*/  IMAD.IADD R21, R21, 0x1, R29 ;  /* 0x0000000115157824 */ /* 0x000fe200078e021d */
[----:B-----5:R-:W-:Y:S01]  /*9110*/  SHF.R.S32.HI R29, RZ, 0x1f, R33 ;  /* 0x0000001fff1d7819 */ /* 0x020fe20000011421 */
[----:B----4-:R-:W-:Y:S01]  /*9120*/  IMAD R31, R31, R33, RZ ;  /* 0x000000211f1f7224 */ /* 0x010fe200078e02ff */
[----:B0-----:R-:W-:-:S03]  /*9130*/  IADD3 R14, P2, R14, R12, RZ ;  /* 0x0000000c0e0e7210 */ /* 0x001fc60007f5e0ff */
[----:B------:R-:W-:Y:S02]  /*9140*/  IMAD R31, R30, R29, R31 ;  /* 0x0000001d1e1f7224 */ /* 0x000fe400078e021f */
[----:B------:R-:W4:Y:S01]  /*9150*/  LDL.64 R28, [R25+0x88] ;  /* 0x00008800191c7983 */ /* 0x000f220000100a00 */
[----:B------:R-:W-:Y:S02]  /*9160*/  IMAD.X R15, R15, 0x1, R5, P2 ;  /* 0x000000010f0f7824 */ /* 0x000fe400010e0605 */
[----:B------:R-:W-:-:S03]  /*9170*/  IMAD.WIDE.U32 R20, R33, R30, R20 ;  /* 0x0000001e21147225 */ /* 0x000fc600078e0014 */
[----:B------:R0:W3:Y:S01]  /*9180*/  LDG.E R30, desc[UR36][R14.64] ;  /* 0x000000240e1e7981 */ /* 0x0000e2000c1e1900 */
        /* <DEDUP_REMOVED lines=10> */
[----:B----4-:R-:W-:Y:S02]  /*9230*/  IMAD R29, R29, R32, RZ ;  /* 0x000000201d1d7224 */ /* 0x010fe400078e02ff */
[----:B------:R-:W-:-:S04]  /*9240*/  IMAD.WIDE.U32 R20, R32, R28, R20 ;  /* 0x0000001c20147225 */ /* 0x000fc800078e0014 */
[----:B------:R-:W-:Y:S02]  /*9250*/  IMAD R29, R28, R31, R29 ;  /* 0x0000001f1c1d7224 */ /* 0x000fe400078e021d */
[----:B---3--:R-:W-:Y:S02]  /*9260*/  IMAD R25, R35, R30, RZ ;  /* 0x0000001e23197224 */ /* 0x008fe400078e02ff */
[----:B------:R-:W-:Y:S01]  /*9270*/  IMAD.IADD R21, R21, 0x1, R29 ;  /* 0x0000000115157824 */ /* 0x000fe200078e021d */
[----:B------:R-:W-:Y:S01]  /*9280*/  SHF.R.S32.HI R29, RZ, 0x1f, R30 ;  /* 0x0000001fff1d7819 */ /* 0x000fe2000001141e */
[----:B------:R-:W-:-:S04]  /*9290*/  IMAD.WIDE.U32 R20, R30, R34, R20 ;  /* 0x000000221e147225 */ /* 0x000fc800078e0014 */
[----:B------:R-:W-:Y:S02]  /*92a0*/  IMAD R29, R34, R29, R25 ;  /* 0x0000001d221d7224 */ /* 0x000fe400078e0219 */
[----:B------:R-:W-:Y:S02]  /*92b0*/  IMAD.MOV.U32 R28, RZ, RZ, R20 ;  /* 0x000000ffff1c7224 */ /* 0x000fe400078e0014 */
[----:B------:R-:W-:Y:S01]  /*92c0*/  IMAD.IADD R29, R21, 0x1, R29 ;  /* 0x00000001151d7824 */ /* 0x000fe200078e021d */
[----:B------:R-:W-:Y:S06]  /*92d0*/  @P2 BRA `(.L_x_3418) ;  /* 0xfffffff400982947 */ /* 0x000fec000383ffff */
[----:B------:R-:W-:Y:S05]  /*92e0*/  BSYNC B2 ;  /* 0x0000000000027941 */ /* 0x000fea0003800000 */
.L_x_3417:
[----:B------:R-:W-:Y:S01]  /*92f0*/  ISETP.GT.U32.AND P2, PT, R4, 0x4, PT ;  /* 0x000000040400780c */ /* 0x000fe20003f44070 */
[----:B------:R-:W-:Y:S03]  /*9300*/  BSSY B2, `(.L_x_3419) ;  /* 0x0000051000027945 */ /* 0x000fe60003800000 */
[----:B------:R-:W-:-:S13]  /*9310*/  ISETP.GT.AND.EX P2, PT, R9, RZ, PT, P2 ;  /* 0x000000ff0900720c */ /* 0x000fda0003f44320 */
[----:B------:R-:W-:Y:S05]  /*9320*/  @!P2 BRA `(.L_x_3420) ;  /* 0x000000040038a947 */ /* 0x000fea0003800000 */
        /* <DEDUP_REMOVED lines=20> */
[----:B------:R-:W-:Y:S01]  /*9470*/  IMAD.X R15, R15, 0x1, R5, P0 ;  /* 0x000000010f0f7824 */ /* 0x000fe200000e0605 */
[----:B------:R-:W4:Y:S01]  /*9480*/  LDL.64 R34, [R25+0x30] ;  /* 0x0000300019227983 */ /* 0x000f220000100a00 */
[----:B------:R-:W-:-:S03]  /*9490*/  IMAD.WIDE.U32 R28, R33, R30, R28 ;  /* 0x0000001e211c7225 */ /* 0x000fc600078e001c */
[----:B------:R0:W5:Y:S01]  /*94a0*/  LDG.E R30, desc[UR36][R14.64] ;  /* 0x000000240e1e7981 */ /* 0x000162000c1e1900 */
[----:B------:R-:W-:Y:S01]  /*94b0*/  IMAD.IADD R29, R29, 0x1, R31 ;  /* 0x000000011d1d7824 */ /* 0x000fe200078e021f */
[----:B0-----:R-:W-:-:S05]  /*94c0*/  IADD3 R14, P0, R14, R12, RZ ;  /* 0x0000000c0e0e7210 */ /* 0x001fca0007f1e0ff */
[----:B------:R-:W-:Y:S01]  /*94d0*/  IMAD.X R15, R15, 0x1, R5, P0 ;  /* 0x000000010f0f7824 */ /* 0x000fe200000e0605 */
[----:B--2---:R-:W-:Y:S01]  /*94e0*/  SHF.R.S32.HI R31, RZ, 0x1f, R32 ;  /* 0x0000001fff1f7819 */ /* 0x004fe20000011420 */
[----:B---3--:R-:W-:-:S04]  /*94f0*/  IMAD R21, R21, R32, RZ ;  /* 0x0000002015157224 */ /* 0x008fc800078e02ff */
[----:B------:R-:W-:Y:S02]  /*9500*/  IMAD R31, R20, R31, R21 ;  /* 0x0000001f141f7224 */ /* 0x000fe400078e0215 */
[----:B------:R-:W-:Y:S02]  /*9510*/  IMAD.WIDE.U32 R20, R32, R20, R28 ;  /* 0x0000001420147225 */ /* 0x000fe400078e001c */
[----:B------:R0:W2:Y:S02]  /*9520*/  LDG.E R32, desc[UR36][R14.64] ;  /* 0x000000240e207981 */ /* 0x0000a4000c1e1900 */
[----:B------:R-:W-:Y:S01]  /*9530*/  IMAD.IADD R21, R21, 0x1, R31 ;  /* 0x0000000115157824 */ /* 0x000fe200078e021f */
[----:B-----5:R-:W-:Y:S01]  /*9540*/  SHF.R.S32.HI R31, RZ, 0x1f, R30 ;  /* 0x0000001fff1f7819 */ /* 0x020fe2000001141e */
[----:B----4-:R-:W-:-:S04]  /*9550*/  IMAD R28, R35, R30, RZ ;  /* 0x0000001e231c7224 */ /* 0x010fc800078e02ff */
[----:B------:R-:W-:Y:S02]  /*9560*/  IMAD R31, R34, R31, R28 ;  /* 0x0000001f221f7224 */ /* 0x000fe400078e021c */
[----:B------:R-:W3:Y:S01]  /*9570*/  LDL.64 R28, [R25+0x38] ;  /* 0x00003800191c7983 */ /* 0x000ee20000100a00 */
[----:B0-----:R-:W-:Y:S01]  /*9580*/  IADD3 R14, P0, R14, R12, RZ ;  /* 0x0000000c0e0e7210 */ /* 0x001fe20007f1e0ff */
[----:B------:R-:W-:Y:S02]  /*9590*/  IMAD.WIDE.U32 R20, R30, R34, R20 ;  /* 0x000000221e147225 */ /* 0x000fe400078e0014 */
[----:B------:R-:W4:Y:S02]  /*95a0*/  LDL.64 R34, [R25+0x40] ;  /* 0x0000400019227983 */ /* 0x000f240000100a00 */
[----:B------:R-:W-:-:S05]  /*95b0*/  IMAD.X R15, R15, 0x1, R5, P0 ;  /* 0x000000010f0f7824 */ /* 0x000fca00000e0605 */
        /* <DEDUP_REMOVED lines=9> */
[----:B------:R-:W-:Y:S02]  /*9650*/  IMAD.X R21, R15, 0x1, R5, P0 ;  /* 0x000000010f157824 */ /* 0x000fe400000e0605 */
[----:B----4-:R-:W-:Y:S01]  /*9660*/  IMAD R32, R35, R30, RZ ;  /* 0x0000001e23207224 */ /* 0x010fe200078e02ff */
[----:B------:R-:W-:Y:S01]  /*9670*/  IADD3 R14, P0, R20, R12, RZ ;  /* 0x0000000c140e7210 */ /* 0x000fe20007f1e0ff */
[----:B------:R-:W-:Y:S01]  /*9680*/  IMAD.WIDE.U32 R28, R30, R34, R28 ;  /* 0x000000221e1c7225 */ /* 0x000fe200078e001c */
[----:B------:R-:W2:Y:S03]  /*9690*/  LDG.E R33, desc[UR36][R20.64] ;  /* 0x0000002414217981 */ /* 0x000ea6000c1e1900 */
[----:B------:R-:W-:-:S02]  /*96a0*/  IMAD R32, R34, R31, R32 ;  /* 0x0000001f22207224 */ /* 0x000fc400078e0220 */
[----:B------:R-:W3:Y:S01]  /*96b0*/  LDL.64 R30, [R25+0x48] ;  /* 0x00004800191e7983 */ /* 0x000ee20000100a00 */
[----:B------:R-:W-:-:S03]  /*96c0*/  IMAD.X R15, R21, 0x1, R5, P0 ;  /* 0x00000001150f7824 */ /* 0x000fc600000e0605 */
[----:B------:R-:W4:Y:S04]  /*96d0*/  LDL.64 R20, [R25+0x50] ;  /* 0x0000500019147983 */ /* 0x000f280000100a00 */
[----:B------:R0:W5:Y:S01]  /*96e0*/  LDG.E R34, desc[UR36][R14.64] ;  /* 0x000000240e227981 */ /* 0x000162000c1e1900 */
        /* <DEDUP_REMOVED lines=12> */
[----:B-----5:R-:W-:Y:S01]  /*97b0*/  SHF.R.S32.HI R31, RZ, 0x1f, R34 ;  /* 0x0000001fff1f7819 */ /* 0x020fe20000011422 */
[----:B----4-:R-:W-:Y:S02]  /*97c0*/  IMAD R21, R21, R34, RZ ;  /* 0x0000002215157224 */ /* 0x010fe400078e02ff */
[----:B------:R-:W-:Y:S02]  /*97d0*/  IMAD.IADD R29, R29, 0x1, R35 ;  /* 0x000000011d1d7824 */ /* 0x000fe400078e0223 */
[----:B------:R-:W-:Y:S02]  /*97e0*/  IMAD R21, R20, R31, R21 ;  /* 0x0000001f14157224 */ /* 0x000fe400078e0215 */
[----:B------:R-:W-:-:S04]  /*97f0*/  IMAD.WIDE.U32 R28, R34, R20, R28 ;  /* 0x00000014221c7225 */ /* 0x000fc800078e001c */
[----:B------:R-:W-:-:S07]  /*9800*/  IMAD.IADD R29, R29, 0x1, R21 ;  /* 0x000000011d1d7824 */ /* 0x000fce00078e0215 */
.L_x_3420:
[----:B------:R-:W-:Y:S05]  /*9810*/  BSYNC B2 ;  /* 0x0000000000027941 */ /* 0x000fea0003800000 */
.L_x_3419:
[----:B------:R-:W-:-:S04]  /*9820*/  ISETP.NE.U32.AND P2, PT, R4, RZ, PT ;  /* 0x000000ff0400720c */ /* 0x000fc80003f45070 */
[----:B------:R-:W-:-:S13]  /*9830*/  ISETP.NE.OR.EX P0, PT, R9, RZ, P0, P2 ;  /* 0x000000ff0900720c */ /* 0x000fda0000705720 */
[----:B------:R-:W-:Y:S05]  /*9840*/  @!P0 BRA `(.L_x_3421) ;  /* 0x0000000000b08947 */ /* 0x000fea0003800000 */
.L_x_3416:
[----:B------:R-:W-:Y:S01]  /*9850*/  IMAD.U32 R25, R0, 0x8, R1 ;  /* 0x0000000800197824 */ /* 0x000fe200078e0001 */
[----:B------:R-:W2:Y:S01]  /*9860*/  LDG.E R32, desc[UR36][R14.64] ;  /* 0x000000240e207981 */ /* 0x000ea2000c1e1900 */
[----:B------:R-:W-:-:S03]  /*9870*/  IADD3 R20, P0, R14, R12, RZ ;  /* 0x0000000c0e147210 */ /* 0x000fc60007f1e0ff */
[----:B------:R-:W3:Y:S02]  /*9880*/  LDL.64 R30, [R25+0x18] ;  /* 0x00001800191e7983 */ /* 0x000ee40000100a00 */
        /* <DEDUP_REMOVED lines=12> */
[----:B-----5:R-:W-:Y:S01]  /*9950*/  SHF.R.S32.HI R33, RZ, 0x1f, R34 ;  /* 0x0000001fff217819 */ /* 0x020fe20000011422 */
[----:B----4-:R-:W-:Y:S01]  /*9960*/  IMAD R15, R15, R34, RZ ;  /* 0x000000220f0f7224 */ /* 0x010fe200078e02ff */
[----:B0-----:R-:W-:-:S03]  /*9970*/  IADD3 R20, P0, R20, R12, RZ ;  /* 0x0000000c14147210 */ /* 0x001fc60007f1e0ff */
[----:B------:R-:W-:Y:S02]  /*9980*/  IMAD R33, R14, R33, R15 ;  /* 0x000000210e217224 */ /* 0x000fe400078e020f */
[----:B------:R-:W-:Y:S02]  /*9990*/  IMAD.X R21, R21, 0x1, R5, P0 ;  /* 0x0000000115157824 */ /* 0x000fe400000e0605 */
[----:B------:R-:W-:Y:S02]  /*99a0*/  IMAD.WIDE.U32 R14, R34, R14, R28 ;  /* 0x0000000e220e7225 */ /* 0x000fe400078e001c */
[----:B------:R-:W4:Y:S04]  /*99b0*/  LDL.64 R28, [R25+0x30] ;  /* 0x00003000191c7983 */ /* 0x000f280000100a00 */
[----:B------:R-:W5:Y:S01]  /*99c0*/  LDG.E R34, desc[UR36][R20.64] ;  /* 0x0000002414227981 */ /* 0x000f62000c1e1900 */
[----:B------:R-:W-:Y:S01]  /*99d0*/  IADD3 R4, P0, R4, -0x4, RZ ;  /* 0xfffffffc04047810 */ /* 0x000fe20007f1e0ff */
[----:B------:R-:W-:-:S03]  /*99e0*/  IMAD.IADD R15, R15, 0x1, R33 ;  /* 0x000000010f0f7824 */ /* 0x000fc600078e0221 */
[----:B------:R-:W-:Y:S02]  /*99f0*/  IADD3.X R9, R9, -0x1, RZ, P0, !PT ;  /* 0xffffffff09097810 */ /* 0x000fe400007fe4ff */
[----:B------:R-:W-:-:S04]  /*9a00*/  ISETP.NE.U32.AND P0, PT, R4, RZ, PT ;  /* 0x000000ff0400720c */ /* 0x000fc80003f05070 */
[----:B------:R-:W-:Y:S02]  /*9a10*/  ISETP.NE.AND.EX P0, PT, R9, RZ, PT, P0 ;  /* 0x000000ff0900720c */ /* 0x000fe40003f05300 */
[----:B------:R-:W-:-:S05]  /*9a20*/  IADD3 R0, P2, R0, 0x4, RZ ;  /* 0x0000000400007810 */ /* 0x000fca0007f5e0ff */
[----:B------:R-:W-:Y:S01]  /*9a30*/  IMAD.X R3, RZ, RZ, R3, P2 ;  /* 0x000000ffff037224 */ /* 0x000fe200010e0603 */
        /* <DEDUP_REMOVED lines=8> */
[----:B------:R-:W-:Y:S01]  /*9ac0*/  IMAD.WIDE.U32 R28, R34, R28, R14 ;  /* 0x0000001c221c7225 */ /* 0x000fe200078e000e */
[----:B------:R-:W-:-:S03]  /*9ad0*/  IADD3 R14, P3, R20, R12, RZ ;  /* 0x0000000c140e7210 */ /* 0x000fc60007f7e0ff */
[----:B------:R-:W-:Y:S02]  /*9ae0*/  IMAD.IADD R29, R29, 0x1, R25 ;  /* 0x000000011d1d7824 */ /* 0x000fe400078e0219 */
[----:B------:R-:W-:Y:S01]  /*9af0*/  IMAD.X R15, R21, 0x1, R5, P3 ;  /* 0x00000001150f7824 */ /* 0x000fe200018e0605 */
[----:B------:R-:W-:Y:S07]  /*9b00*/  @P0 BRA `(.L_x_3416) ;  /* 0xfffffffc00500947 */ /* 0x000fee000383ffff */
.L_x_3421:
[----:B------:R-:W-:Y:S05]  /*9b10*/  BSYNC B0 ;  /* 0x0000000000007941 */ /* 0x000fea0003800000 */
.L_x_3415:
        /* <DEDUP_REMOVED lines=34> */
[----:B------:R-:W3:Y:S04]  /*9d40*/  LDG.E R3, desc[UR36][R10.64] ;  /* 0x000000240a037981 */ /* 0x000ee8000c1e1900 */
[----:B------:R-:W-:-:S02]  /*9d50*/  @P0 IMAD.X R13, R11, 0x1, R9, P2 ;  /* 0x000000010b0d0824 */ /* 0x000fc400010e0609 */
[----:B------:R-:W4:Y:S04]  /*9d60*/  @P0 LDL.64 R8, [R0+0x28] ;  /* 0x0000280000080983 */ /* 0x000f280000100a00 */
        /* <DEDUP_REMOVED lines=12> */
.L_x_3414:
[----:B------:R-:W-:Y:S05]  /*9e30*/  BSYNC B1 ;  /* 0x0000000000017941 */ /* 0x000fea0003800000 */
.L_x_3413:
[----:B------:R-:W1:Y:S01]  /*9e40*/  LDC.U8 R25, c[0x0][0x29c] ;  /* 0x0000a700ff197b82 */ /* 0x000e620000000000 */
[----:B------:R-:W-:Y:S01]  /*9e50*/  BSSY B6, `(.L_x_3422) ;  /* 0x0000104000067945 */ /* 0x000fe20003800000 */
[----:B------:R-:W-:Y:S02]  /*9e60*/  IMAD.MOV.U32 R18, RZ, RZ, R28 ;  /* 0x000000ffff127224 */ /* 0x000fe400078e001c */
[----:B------:R-:W-:Y:S01]  /*9e70*/  IMAD.MOV.U32 R19, RZ, RZ, R29 ;  /* 0x000000ffff137224 */ /* 0x000fe200078e001d */
[----:B------:R-:W-:Y:S06]  /*9e80*/  @P1 BRA `(.L_x_3423) ;  /* 0x0000001000001947 */ /* 0x000fec0003800000 */
[----:B------:R-:W2:Y:S01]  /*9e90*/  S2R R3, SR_TID.X ;  /* 0x0000000000037919 */ /* 0x000ea20000002100 */
[----:B------:R-:W3:Y:S01]  /*9ea0*/  LDC.64 R4, c[0x0][0x280] ;  /* 0x0000a000ff047b82 */ /* 0x000ee20000000a00 */
[----:B-1----:R-:W-:Y:S01]  /*9eb0*/  PRMT R2, R25, 0x9910, RZ ;  /* 0x0000991019027816 */ /* 0x002fe200000000ff */
[----:B------:R-:W-:Y:S01]  /*9ec0*/  ULDC UR4, c[0x0][0x2a0] ;  /* 0x0000a80000047ab9 */ /* 0x000fe20000000800 */
[----:B--2---:R-:W-:-:S04]  /*9ed0*/  IMAD R0, R26, 0x200, R3 ;  /* 0x000002001a007824 */ /* 0x004fc800078e0203 */
[----:B------:R-:W-:Y:S02]  /*9ee0*/  IMAD R3, R0, UR4, RZ ;  /* 0x0000000400037c24 */ /* 0x000fe4000f8e02ff */
[----:B------:R-:W-:-:S03]  /*9ef0*/  IMAD.MOV.U32 R0, RZ, RZ, R2 ;  /* 0x000000ffff007224 */ /* 0x000fc600078e0002 */
[----:B---3--:R-:W-:Y:S02]  /*9f00*/  IADD3 R4, P1, R3, R4, RZ ;  /* 0x0000000403047210 */ /* 0x008fe40007f3e0ff */
        /* <DEDUP_REMOVED lines=14> */
.L_x_3427:
[----:B------:R1:W-:Y:S01]  /*9ff0*/  STG.E.U8 desc[UR36][R4.64], R6 ;  /* 0x0000000604007986 */ /* 0x0003e2000c101124 */
[----:B------:R-:W-:Y:S01]  /*a000*/  IMAD.MOV.U32 R2, RZ, RZ, R27 ;  /* 0x000000ffff027224 */ /* 0x000fe200078e001b */
[----:B------:R-:W-:Y:S06]  /*a010*/  BRA `(.L_x_3423) ;  /* 0x0000000c009c7947 */ /* 0x000fec0003800000 */
.L_x_3426:
        /* <DEDUP_REMOVED lines=9> */
.L_x_3430:
[----:B------:R1:W-:Y:S01]  /*a0b0*/  STG.E desc[UR36][R4.64], R6 ;  /* 0x0000000604007986 */ /* 0x0003e2000c101924 */
[----:B------:R-:W-:Y:S01]  /*a0c0*/  IMAD.MOV.U32 R2, RZ, RZ, R27 ;  /* 0x000000ffff027224 */ /* 0x000fe200078e001b */
[----:B------:R-:W-:Y:S06]  /*a0d0*/  BRA `(.L_x_3423) ;  /* 0x0000000c006c7947 */ /* 0x000fec0003800000 */
.L_x_3429:
[----:B------:R1:W-:Y:S01]  /*a0e0*/  STG.E.U16 desc[UR36][R4.64], R6 ;  /* 0x0000000604007986 */ /* 0x0003e2000c101524 */
[----:B------:R-:W-:Y:S01]  /*a0f0*/  IMAD.MOV.U32 R2, RZ, RZ, R27 ;  /* 0x000000ffff027224 */ /* 0x000fe200078e001b */
[----:B------:R-:W-:Y:S06]  /*a100*/  BRA `(.L_x_3423) ;  /* 0x0000000c00607947 */ /* 0x000fec0003800000 */
.L_x_3425:
[----:B------:R-:W-:-:S13]  /*a110*/  ISETP.GT.AND P0, PT, R0, 0x6, PT ;  /* 0x000000060000780c */ /* 0x000fda0003f04270 */
[----:B------:R-:W-:Y:S05]  /*a120*/  @P0 BRA `(.L_x_3431) ;  /* 0x0000000000340947 */ /* 0x000fea0003800000 */
[----:B------:R-:W-:-:S13]  /*a130*/  ISETP.NE.AND P0, PT, R0, 0x5, PT ;  /* 0x000000050000780c */ /* 0x000fda0003f05270 */
[----:B------:R-:W-:Y:S05]  /*a140*/  @!P0 BRA `(.L_x_3432) ;  /* 0x0000000000188947 */ /* 0x000fea0003800000 */
[----:B------:R-:W-:-:S13]  /*a150*/  ISETP.NE.AND P0, PT, R0, 0x6, PT ;  /* 0x000000060000780c */ /* 0x000fda0003f05270 */
[----:B------:R-:W-:Y:S05]  /*a160*/  @P0 BRA `(.L_x_3428) ;  /* 0x0000000800ec0947 */ /* 0x000fea0003800000 */
[----:B------:R-:W1:Y:S01]  /*a170*/  I2F.S64 R7, R6 ;  /* 0x0000000600077312 */ /* 0x000e620000301400 */
[----:B------:R-:W-:Y:S01]  /*a180*/  IMAD.MOV.U32 R2, RZ, RZ, R27 ;  /* 0x000000ffff027224 */ /* 0x000fe200078e001b */
[----:B-1----:R1:W-:Y:S01]  /*a190*/  STG.E desc[UR36][R4.64], R7 ;  /* 0x0000000704007986 */ /* 0x0023e2000c101924 */
[----:B------:R-:W-:Y:S05]  /*a1a0*/  BRA `(.L_x_3423) ;  /* 0x0000000c00387947 */ /* 0x000fea0003800000 */
.L_x_3432:
[----:B------:R-:W1:Y:S01]  /*a1b0*/  I2F.S64 R0, R6 ;  /* 0x0000000600007312 */ /* 0x000e620000301400 */
[----:B------:R-:W-:Y:S01]  /*a1c0*/  IMAD.MOV.U32 R2, RZ, RZ, R27 ;  /* 0x000000ffff027224 */ /* 0x000fe200078e001b */
[----:B-1----:R-:W-:-:S05]  /*a1d0*/  F2FP.F16.F32.PACK_AB R0, RZ, R0 ;  /* 0x00000000ff00723e */ /* 0x002fca00000000ff */
[----:B------:R1:W-:Y:S01]  /*a1e0*/  STG.E.U16 desc[UR36][R4.64], R0 ;  /* 0x0000000004007986 */ /* 0x0003e2000c101524 */
[----:B------:R-:W-:Y:S05]  /*a1f0*/  BRA `(.L_x_3423) ;  /* 0x0000000c00247947 */ /* 0x000fea0003800000 */
.L_x_3431:
[----:B------:R-:W-:-:S13]  /*a200*/  ISETP.NE.AND P0, PT, R0, 0x7, PT ;  /* 0x000000070000780c */ /* 0x000fda0003f05270 */
[----:B------:R-:W-:Y:S05]  /*a210*/  @!P0 BRA `(.L_x_3433) ;  /* 0x00000000003c8947 */ /* 0x000fea0003800000 */
[----:B------:R-:W-:-:S13]  /*a220*/  ISETP.NE.AND P0, PT, R0, 0x8, PT ;  /* 0x000000080000780c */ /* 0x000fda0003f05270 */
[----:B------:R-:W-:Y:S05]  /*a230*/  @!P0 BRA `(.L_x_3434) ;  /* 0x00000000001c8947 */ /* 0x000fea0003800000 */
[----:B------:R-:W-:-:S13]  /*a240*/  ISETP.NE.AND P0, PT, R0, 0x9, PT ;  /* 0x000000090000780c */ /* 0x000fda0003f05270 */
[----:B------:R-:W-:Y:S05]  /*a250*/  @P0 BRA `(.L_x_3428) ;  /* 0x0000000800b00947 */ /* 0x000fea0003800000 */
[----:B------:R-:W1:Y:S01]  /*a260*/  I2F.S64 R8, R6 ;  /* 0x0000000600087312 */ /* 0x000e620000301400 */
[----:B------:R-:W-:Y:S02]  /*a270*/  IMAD.MOV.U32 R9, RZ, RZ, RZ ;  /* 0x000000ffff097224 */ /* 0x000fe400078e00ff */
[----:B------:R-:W-:-:S03]  /*a280*/  IMAD.MOV.U32 R2, RZ, RZ, R27 ;  /* 0x000000ffff027224 */ /* 0x000fc600078e001b */
[----:B-1----:R1:W-:Y:S01]  /*a290*/  STG.E.64 desc[UR36][R4.64], R8 ;  /* 0x0000000804007986 */ /* 0x0023e2000c101b24 */
[----:B------:R-:W-:Y:S05]  /*a2a0*/  BRA `(.L_x_3423) ;  /* 0x0000000800f87947 */ /* 0x000fea0003800000 */
.L_x_3434:
[----:B------:R-:W1:Y:S01]  /*a2b0*/  I2F.S64 R6, R6 ;  /* 0x0000000600067312 */ /* 0x000e620000301400 */
[----:B------:R-:W-:Y:S01]  /*a2c0*/  IMAD.MOV.U32 R2, RZ, RZ, R27 ;  /* 0x000000ffff027224 */ /* 0x000fe200078e001b */
[----:B-1----:R-:W-:-:S04]  /*a2d0*/  F2FP.F16.F32.PACK_AB R3, RZ, R6 ;  /* 0x00000006ff03723e */ /* 0x002fc800000000ff */
[----:B------:R-:W-:-:S05]  /*a2e0*/  PRMT R3, R3, 0x5410, RZ ;  /* 0x0000541003037816 */ /* 0x000fca00000000ff */
[----:B------:R1:W-:Y:S01]  /*a2f0*/  STG.E desc[UR36][R4.64], R3 ;  /* 0x0000000304007986 */ /* 0x0003e2000c101924 */
[----:B------:R-:W-:Y:S05]  /*a300*/  BRA `(.L_x_3423) ;  /* 0x0000000800e07947 */ /* 0x000fea0003800000 */
.L_x_3433:
[----:B------:R-:W1:Y:S01]  /*a310*/  I2F.F64.S64 R6, R6 ;  /* 0x0000000600067312 */ /* 0x000e620000301c00 */
[----:B------:R-:W-:Y:S01]  /*a320*/  IMAD.MOV.U32 R2, RZ, RZ, R27 ;  /* 0x000000ffff027224 */ /* 0x000fe200078e001b */
[----:B-1----:R1:W-:Y:S01]  /*a330*/  STG.E.64 desc[UR36][R4.64], R6 ;  /* 0x0000000604007986 */ /* 0x0023e2000c101b24 */
[----:B------:R-:W-:Y:S05]  /*a340*/  BRA `(.L_x_3423) ;  /* 0x0000000800d07947 */ /* 0x000fea0003800000 */
.L_x_3424:
        /* <DEDUP_REMOVED lines=14> */
.L_x_3437:
[----:B------:R-:W1:Y:S01]  /*a430*/  I2F.F64.S64 R8, R6 ;  /* 0x0000000600087312 */ /* 0x000e620000301c00 */
[----:B0-----:R-:W-:Y:S01]  /*a440*/  CS2R R10, SRZ ;  /* 0x00000000000a7805 */ /* 0x001fe2000001ff00 */
[----:B------:R-:W-:-:S04]  /*a450*/  IMAD.MOV.U32 R2, RZ, RZ, R27 ;  /* 0x000000ffff027224 */ /* 0x000fc800078e001b */
[----:B-1----:R0:W-:Y:S01]  /*a460*/  STG.E.128 desc[UR36][R4.64], R8 ;  /* 0x0000000804007986 */ /* 0x0021e2000c101d24 */
[----:B------:R-:W-:Y:S05]  /*a470*/  BRA `(.L_x_3423) ;  /* 0x0000000800847947 */ /* 0x000fea0003800000 */
.L_x_3436:
        /* <DEDUP_REMOVED lines=21> */
.L_x_3441:
[----:B------:R-:W-:Y:S05]  /*a5d0*/  BSYNC B0 ;  /* 0x0000000000007941 */ /* 0x000fea0003800000 */
.L_x_3440:
[----:B------:R-:W-:Y:S01]  /*a5e0*/  LOP3.LUT R3, R0, R3, RZ, 0xfc, !PT ;  /* 0x0000000300037212 */ /* 0x000fe200078efcff */
[----:B------:R-:W-:-:S04]  /*a5f0*/  IMAD.MOV.U32 R2, RZ, RZ, R27 ;  /* 0x000000ffff027224 */ /* 0x000fc800078e001b */
[----:B------:R1:W-:Y:S01]  /*a600*/  STG.E.U8 desc[UR36][R4.64], R3 ;  /* 0x0000000304007986 */ /* 0x0003e2000c101124 */
[----:B------:R-:W-:Y:S05]  /*a610*/  BRA `(.L_x_3423) ;  /* 0x00000008001c7947 */ /* 0x000fea0003800000 */
.L_x_3439:
        /* <DEDUP_REMOVED lines=13> */
.L_x_3443:
[----:B------:R-:W-:Y:S01]  /*a6f0*/  IMAD.MOV.U32 R0, RZ, RZ, 0x7f ;  /* 0x0000007fff007424 */ /* 0x000fe200078e00ff */
[----:B------:R-:W-:-:S04]  /*a700*/  ISETP.GT.U32.AND P0, PT, R2, 0x7f800000, PT ;  /* 0x7f8000000200780c */ /* 0x000fc80003f04070 */
[----:B------:R-:W-:-:S09]  /*a710*/  SEL R0, R0, 0x7c, P0 ;  /* 0x0000007c00007807 */ /* 0x000fd20000000000 */
.L_x_3444:
[----:B------:R-:W-:Y:S05]  /*a720*/  BSYNC B0 ;  /* 0x0000000000007941 */ /* 0x000fea0003800000 */
.L_x_3442:
[----:B------:R-:W-:-:S04]  /*a730*/  LOP3.LUT R2, R7, 0x80000000, RZ, 0xc0, !PT ;  /* 0x8000000007027812 */ /* 0x000fc800078ec0ff */
[----:B------:R-:W-:Y:S01]  /*a740*/  SHF.R.U32.HI R3, RZ, 0x18, R2 ;  /* 0x00000018ff037819 */ /* 0x000fe20000011602 */
[----:B------:R-:W-:-:S03]  /*a750*/  IMAD.MOV.U32 R2, RZ, RZ, R27 ;  /* 0x000000ffff027224 */ /* 0x000fc600078e001b */
[----:B------:R-:W-:-:S05]  /*a760*/  LOP3.LUT R3, R0, R3, RZ, 0xfc, !PT ;  /* 0x0000000300037212 */ /* 0x000fca00078efcff */
[----:B------:R1:W-:Y:S01]  /*a770*/  STG.E.U8 desc[UR36][R4.64], R3 ;  /* 0x0000000304007986 */ /* 0x0003e2000c101124 */
[----:B------:R-:W-:Y:S05]  /*a780*/  BRA `(.L_x_3423) ;  /* 0x0000000400c07947 */ /* 0x000fea0003800000 */
.L_x_3438:
[----:B------:R-:W1:Y:S01]  /*a790*/  I2F.S64 R0, R6 ;  /* 0x0000000600007312 */ /* 0x000e620000301400 */
[----:B------:R-:W-:Y:S01]  /*a7a0*/  IMAD.MOV.U32 R2, RZ, RZ, R27 ;  /* 0x000000ffff027224 */ /* 0x000fe200078e001b */
[----:B-1----:R-:W-:-:S05]  /*a7b0*/  F2FP.BF16.F32.PACK_AB R0, RZ, R0 ;  /* 0x00000000ff00723e */ /* 0x002fca00000010ff */
[----:B------:R1:W-:Y:S01]  /*a7c0*/  STG.E.U16 desc[UR36][R4.64], R0 ;  /* 0x0000000004007986 */ /* 0x0003e2000c101524 */
[----:B------:R-:W-:Y:S05]  /*a7d0*/  BRA `(.L_x_3423) ;  /* 0x0000000400ac7947 */ /* 0x000fea0003800000 */
.L_x_3435:
        /* <DEDUP_REMOVED lines=11> */
.L_x_3447:
        /* <DEDUP_REMOVED lines=17> */
.L_x_3450:
[----:B------:R-:W-:-:S04]  /*a9a0*/  LOP3.LUT R0, R7, 0x80000000, RZ, 0xc0, !PT ;  /* 0x8000000007007812 */ /* 0x000fc800078ec0ff */
[----:B------:R-:W-:-:S04]  /*a9b0*/  SHF.R.U32.HI R3, RZ, 0x18, R0 ;  /* 0x00000018ff037819 */ /* 0x000fc80000011600 */
[----:B------:R-:W-:-:S04]  /*a9c0*/  LOP3.LUT R2, R2, R3, RZ, 0xfc, !PT ;  /* 0x0000000302027212 */ /* 0x000fc800078efcff */
[----:B------:R-:W-:-:S07]  /*a9d0*/  PRMT R0, R2, 0x7610, R0 ;  /* 0x0000761002007816 */ /* 0x000fce0000000000 */
.L_x_3449:
[----:B------:R-:W-:Y:S05]  /*a9e0*/  BSYNC B0 ;  /* 0x0000000000007941 */ /* 0x000fea0003800000 */
.L_x_3448:
[----:B------:R1:W-:Y:S01]  /*a9f0*/  STG.E.U8 desc[UR36][R4.64], R0 ;  /* 0x0000000004007986 */ /* 0x0003e2000c101124 */
[----:B------:R-:W-:Y:S01]  /*aa00*/  IMAD.MOV.U32 R2, RZ, RZ, R27 ;  /* 0x000000ffff027224 */ /* 0x000fe200078e001b */
[----:B------:R-:W-:Y:S06]  /*aa10*/  BRA `(.L_x_3423) ;  /* 0x00000004001c7947 */ /* 0x000fec0003800000 */
.L_x_3446:
        /* <DEDUP_REMOVED lines=17> */
.L_x_3453:
[----:B------:R-:W-:-:S04]  /*ab30*/  LOP3.LUT R0, R7, 0x80000000, RZ, 0xc0, !PT ;  /* 0x8000000007007812 */ /* 0x000fc800078ec0ff */
[----:B------:R-:W-:-:S04]  /*ab40*/  SHF.R.U32.HI R3, RZ, 0x18, R0 ;  /* 0x00000018ff037819 */ /* 0x000fc80000011600 */
[----:B------:R-:W-:-:S04]  /*ab50*/  LOP3.LUT R2, R2, R3, RZ, 0xfc, !PT ;  /* 0x0000000302027212 */ /* 0x000fc800078efcff */
[----:B------:R-:W-:-:S07]  /*ab60*/  PRMT R0, R2, 0x7610, R0 ;  /* 0x0000761002007816 */ /* 0x000fce0000000000 */
.L_x_3452:
[----:B------:R-:W-:Y:S05]  /*ab70*/  BSYNC B0 ;  /* 0x0000000000007941 */ /* 0x000fea0003800000 */
.L_x_3451:
[----:B------:R1:W-:Y:S01]  /*ab80*/  STG.E.U8 desc[UR36][R4.64], R0 ;  /* 0x0000000004007986 */ /* 0x0003e2000c101124 */
[----:B------:R-:W-:Y:S01]  /*ab90*/  IMAD.MOV.U32 R2, RZ, RZ, R27 ;  /* 0x000000ffff027224 */ /* 0x000fe200078e001b */
[----:B------:R-:W-:Y:S06]  /*aba0*/  BRA `(.L_x_3423) ;  /* 0x0000000000b87947 */ /* 0x000fec0003800000 */
.L_x_3445:
        /* <DEDUP_REMOVED lines=18> */
[----:B------:R-:W-:Y:S02]  /*acd0*/  @!P0 IMAD.MOV R0, RZ, RZ, R2 ;  /* 0x000000ffff008224 */ /* 0x000fe400078e0202 */
[----:B------:R-:W-:Y:S02]  /*ace0*/  IMAD.MOV.U32 R2, RZ, RZ, R27 ;  /* 0x000000ffff027224 */ /* 0x000fe400078e001b */
[----:B------:R-:W-:-:S05]  /*acf0*/  @P2 IMAD.MOV.U32 R3, RZ, RZ, R0 ;  /* 0x000000ffff032224 */ /* 0x000fca00078e0000 */
[----:B------:R3:W-:Y:S01]  /*ad00*/  STG.E.U8 desc[UR36][R4.64], R3 ;  /* 0x0000000304007986 */ /* 0x0007e2000c101124 */
[----:B------:R-:W-:Y:S05]  /*ad10*/  BRA `(.L_x_3423) ;  /* 0x00000000005c7947 */ /* 0x000fea0003800000 */
.L_x_3428:
        /* <DEDUP_REMOVED lines=16> */
.L_x_3456:
[----:B------:R-:W-:Y:S01]  /*ae20*/  IMAD.MOV.U32 R2, RZ, RZ, R27 ;  /* 0x000000ffff027224 */ /* 0x000fe200078e001b */
[----:B------:R-:W-:Y:S06]  /*ae30*/  BRA `(.L_x_3423) ;  /* 0x0000000000147947 */ /* 0x000fec0003800000 */
.L_x_3455:
[----:B------:R4:W-:Y:S01]  /*ae40*/  STG.E.64 desc[UR36][R4.64], R6 ;  /* 0x0000000604007986 */ /* 0x0009e2000c101b24 */
[----:B------:R-:W-:Y:S01]  /*ae50*/  IMAD.MOV.U32 R2, RZ, RZ, R27 ;  /* 0x000000ffff027224 */ /* 0x000fe200078e001b */
[----:B------:R-:W-:Y:S06]  /*ae60*/  BRA `(.L_x_3423) ;  /* 0x0000000000087947 */ /* 0x000fec0003800000 */
.L_x_3454:
[----:B------:R2:W-:Y:S01]  /*ae70*/  STG.E desc[UR36][R4.64], R6 ;  /* 0x0000000604007986 */ /* 0x0005e2000c101924 */
[----:B------:R-:W-:-:S07]  /*ae80*/  IMAD.MOV.U32 R2, RZ, RZ, R27 ;  /* 0x000000ffff027224 */ /* 0x000fce00078e001b */
.L_x_3423:
[----:B------:R-:W-:Y:S05]  /*ae90*/  BSYNC B6 ;  /* 0x0000000000067941 */ /* 0x000fea0003800000 */
.L_x_3422:
[----:B------:R-:W-:Y:S01]  /*aea0*/  ISETP.GE.AND P0, PT, R2, R24, PT ;  /* 0x000000180200720c */ /* 0x000fe20003f06270 */
[----:B------:R-:W-:-:S12]  /*aeb0*/  BSSY B6, `(.L_x_3457) ;  /* 0x00001d4000067945 */ /* 0x000fd80003800000 */
[----:B------:R-:W-:Y:S05]  /*aec0*/  @P0 BRA `(.L_x_3458) ;  /* 0x0000001c00480947 */ /* 0x000fea0003800000 */
[----:B01234-:R-:W0:Y:S01]  /*aed0*/  LDC.64 R4, c[0x0][0x280] ;  /* 0x0000a000ff047b82 */ /* 0x01fe220000000a00 */
        /* <DEDUP_REMOVED lines=19> */
.L_x_3462:
[----:B------:R0:W-:Y:S01]  /*b010*/  STG.E.U8 desc[UR36][R4.64], R22 ;  /* 0x0000001604007986 */ /* 0x0001e2000c101124 */
[----:B------:R-:W-:Y:S05]  /*b020*/  BRA `(.L_x_3464) ;  /* 0x0000000c00447947 */ /* 0x000fea0003800000 */
.L_x_3461:
        /* <DEDUP_REMOVED lines=8> */
.L_x_3466:
[----:B------:R0:W-:Y:S01]  /*b0b0*/  STG.E desc[UR36][R4.64], R22 ;  /* 0x0000001604007986 */ /* 0x0001e2000c101924 */
[----:B------:R-:W-:Y:S05]  /*b0c0*/  BRA `(.L_x_3464) ;  /* 0x0000000c001c7947 */ /* 0x000fea0003800000 */
.L_x_3465:
[----:B------:R0:W-:Y:S01]  /*b0d0*/  STG.E.U16 desc[UR36][R4.64], R22 ;  /* 0x0000001604007986 */ /* 0x0001e2000c101524 */
[----:B------:R-:W-:Y:S05]  /*b0e0*/  BRA `(.L_x_3464) ;  /* 0x0000000c00147947 */ /* 0x000fea0003800000 */
.L_x_3460:
        /* <DEDUP_REMOVED lines=9> */
.L_x_3468:
[----:B------:R-:W0:Y:S02]  /*b180*/  I2F.S64 R0, R22 ;  /* 0x0000001600007312 */ /* 0x000e240000301400 */
[----:B0-----:R-:W-:-:S05]  /*b190*/  F2FP.F16.F32.PACK_AB R0, RZ, R0 ;  /* 0x00000000ff00723e */ /* 0x001fca00000000ff */
[----:B------:R0:W-:Y:S01]  /*b1a0*/  STG.E.U16 desc[UR36][R4.64], R0 ;  /* 0x0000000004007986 */ /* 0x0001e2000c101524 */
[----:B------:R-:W-:Y:S05]  /*b1b0*/  BRA `(.L_x_3464) ;  /* 0x0000000800e07947 */ /* 0x000fea0003800000 */
.L_x_3467:
        /* <DEDUP_REMOVED lines=10> */
.L_x_3470:
[----:B------:R-:W0:Y:S02]  /*b260*/  I2F.S64 R22, R22 ;  /* 0x0000001600167312 */ /* 0x000e240000301400 */
[----:B0-----:R-:W-:-:S04]  /*b270*/  F2FP.F16.F32.PACK_AB R3, RZ, R22 ;  /* 0x00000016ff03723e */ /* 0x001fc800000000ff */
[----:B------:R-:W-:-:S05]  /*b280*/  PRMT R3, R3, 0x5410, RZ ;  /* 0x0000541003037816 */ /* 0x000fca00000000ff */
[----:B------:R0:W-:Y:S01]  /*b290*/  STG.E desc[UR36][R4.64], R3 ;  /* 0x0000000304007986 */ /* 0x0001e2000c101924 */
[----:B------:R-:W-:Y:S05]  /*b2a0*/  BRA `(.L_x_3464) ;  /* 0x0000000800a47947 */ /* 0x000fea0003800000 */
.L_x_3469:
[----:B------:R-:W0:Y:S02]  /*b2b0*/  I2F.F64.S64 R22, R22 ;  /* 0x0000001600167312 */ /* 0x000e240000301c00 */
[----:B0-----:R0:W-:Y:S01]  /*b2c0*/  STG.E.64 desc[UR36][R4.64], R22 ;  /* 0x0000001604007986 */ /* 0x0011e2000c101b24 */
[----:B------:R-:W-:Y:S05]  /*b2d0*/  BRA `(.L_x_3464) ;  /* 0x0000000800987947 */ /* 0x000fea0003800000 */
.L_x_3459:
        /* <DEDUP_REMOVED lines=13> */
.L_x_3473:
[----:B------:R-:W0:Y:S01]  /*b3b0*/  I2F.F64.S64 R8, R22 ;  /* 0x0000001600087312 */ /* 0x000e220000301c00 */
[----:B------:R-:W-:-:S05]  /*b3c0*/  CS2R R10, SRZ ;  /* 0x00000000000a7805 */ /* 0x000fca000001ff00 */
[----:B0-----:R0:W-:Y:S01]  /*b3d0*/  STG.E.128 desc[UR36][R4.64], R8 ;  /* 0x0000000804007986 */ /* 0x0011e2000c101d24 */
[----:B------:R-:W-:Y:S05]  /*b3e0*/  BRA `(.L_x_3464) ;  /* 0x0000000800547947 */ /* 0x000fea0003800000 */
.L_x_3472:
        /* <DEDUP_REMOVED lines=21> */
.L_x_3477:
[----:B------:R-:W-:Y:S05]  /*b540*/  BSYNC B0 ;  /* 0x0000000000007941 */ /* 0x000fea0003800000 */
.L_x_3476:
[----:B------:R-:W-:-:S05]  /*b550*/  LOP3.LUT R7, R0, R7, RZ, 0xfc, !PT ;  /* 0x0000000700077212 */ /* 0x000fca00078efcff */
[----:B------:R0:W-:Y:S01]  /*b560*/  STG.E.U8 desc[UR36][R4.64], R7 ;  /* 0x0000000704007986 */ /* 0x0001e2000c101124 */
[----:B------:R-:W-:Y:S05]  /*b570*/  BRA `(.L_x_3464) ;  /* 0x0000000400f07947 */ /* 0x000fea0003800000 */
.L_x_3475:
        /* <DEDUP_REMOVED lines=13> */
.L_x_3479:
[----:B------:R-:W-:Y:S01]  /*b650*/  IMAD.MOV.U32 R0, RZ, RZ, 0x7f ;  /* 0x0000007fff007424 */ /* 0x000fe200078e00ff */
[----:B------:R-:W-:-:S04]  /*b660*/  ISETP.GT.U32.AND P0, PT, R3, 0x7f800000, PT ;  /* 0x7f8000000300780c */ /* 0x000fc80003f04070 */
[----:B------:R-:W-:-:S09]  /*b670*/  SEL R0, R0, 0x7c, P0 ;  /* 0x0000007c00007807 */ /* 0x000fd20000000000 */
.L_x_3480:
[----:B------:R-:W-:Y:S05]  /*b680*/  BSYNC B0 ;  /* 0x0000000000007941 */ /* 0x000fea0003800000 */
.L_x_3478:
[----:B------:R-:W-:-:S04]  /*b690*/  LOP3.LUT R3, R23, 0x80000000, RZ, 0xc0, !PT ;  /* 0x8000000017037812 */ /* 0x000fc800078ec0ff */
[----:B------:R-:W-:-:S04]  /*b6a0*/  SHF.R.U32.HI R3, RZ, 0x18, R3 ;  /* 0x00000018ff037819 */ /* 0x000fc80000011603 */
[----:B------:R-:W-:-:S05]  /*b6b0*/  LOP3.LUT R3, R0, R3, RZ, 0xfc, !PT ;  /* 0x0000000300037212 */ /* 0x000fca00078efcff */
[----:B------:R0:W-:Y:S01]  /*b6c0*/  STG.E.U8 desc[UR36][R4.64], R3 ;  /* 0x0000000304007986 */ /* 0x0001e2000c101124 */
[----:B------:R-:W-:Y:S05]  /*b6d0*/  BRA `(.L_x_3464) ;  /* 0x0000000400987947 */ /* 0x000fea0003800000 */
.L_x_3474:
[----:B------:R-:W0:Y:S02]  /*b6e0*/  I2F.S64 R0, R22 ;  /* 0x0000001600007312 */ /* 0x000e240000301400 */
[----:B0-----:R-:W-:-:S05]  /*b6f0*/  F2FP.BF16.F32.PACK_AB R0, RZ, R0 ;  /* 0x00000000ff00723e */ /* 0x001fca00000010ff */
[----:B------:R0:W-:Y:S01]  /*b700*/  STG.E.U16 desc[UR36][R4.64], R0 ;  /* 0x0000000004007986 */ /* 0x0001e2000c101524 */
[----:B------:R-:W-:Y:S05]  /*b710*/  BRA `(.L_x_3464) ;  /* 0x0000000400887947 */ /* 0x000fea0003800000 */
.L_x_3471:
        /* <DEDUP_REMOVED lines=10> */
.L_x_3483:
        /* <DEDUP_REMOVED lines=17> */
.L_x_3486:
[----:B------:R-:W-:-:S04]  /*b8d0*/  LOP3.LUT R0, R23, 0x80000000, RZ, 0xc0, !PT ;  /* 0x8000000017007812 */ /* 0x000fc800078ec0ff */
[----:B------:R-:W-:-:S04]  /*b8e0*/  SHF.R.U32.HI R0, RZ, 0x18, R0 ;  /* 0x00000018ff007819 */ /* 0x000fc80000011600 */
[----:B------:R-:W-:-:S07]  /*b8f0*/  LOP3.LUT R0, R3, R0, RZ, 0xfc, !PT ;  /* 0x0000000003007212 */ /* 0x000fce00078efcff */
.L_x_3485:
[----:B------:R-:W-:Y:S05]  /*b900*/  BSYNC B0 ;  /* 0x0000000000007941 */ /* 0x000fea0003800000 */
.L_x_3484:
[----:B------:R3:W-:Y:S01]  /*b910*/  STG.E.U8 desc[UR36][R4.64], R0 ;  /* 0x0000000004007986 */ /* 0x0007e2000c101124 */
[----:B------:R-:W-:Y:S05]  /*b920*/  BRA `(.L_x_3464) ;  /* 0x0000000400047947 */ /* 0x000fea0003800000 */
.L_x_3482:
        /* <DEDUP_REMOVED lines=17> */
.L_x_3489:
[----:B------:R-:W-:-:S04]  /*ba40*/  LOP3.LUT R0, R23, 0x80000000, RZ, 0xc0, !PT ;  /* 0x8000000017007812 */ /* 0x000fc800078ec0ff */
[----:B------:R-:W-:-:S04]  /*ba50*/  SHF.R.U32.HI R0, RZ, 0x18, R0 ;  /* 0x00000018ff007819 */ /* 0x000fc80000011600 */
[----:B------:R-:W-:-:S07]  /*ba60*/  LOP3.LUT R0, R3, R0, RZ, 0xfc, !PT ;  /* 0x0000000003007212 */ /* 0x000fce00078efcff */
.L_x_3488:
[----:B------:R-:W-:Y:S05]  /*ba70*/  BSYNC B0 ;  /* 0x0000000000007941 */ /* 0x000fea0003800000 */
.L_x_3487:
[----:B------:R0:W-:Y:S01]  /*ba80*/  STG.E.U8 desc[UR36][R4.64], R0 ;  /* 0x0000000004007986 */ /* 0x0001e2000c101124 */
[----:B------:R-:W-:Y:S05]  /*ba90*/  BRA `(.L_x_3464) ;  /* 0x0000000000a87947 */ /* 0x000fea0003800000 */
.L_x_3481:
        /* <DEDUP_REMOVED lines=22> */
.L_x_3463:
        /* <DEDUP_REMOVED lines=15> */
[----:B0-----:R-:W-:Y:S05]  /*bcf0*/  CALL.ABS.NOINC R14 ;  /* 0x000000000e007343 */ /* 0x001fea0003c00000 */
.L_x_3492:
[----:B------:R-:W-:Y:S05]  /*bd00*/  BRA `(.L_x_3464) ;  /* 0x00000000000c7947 */ /* 0x000fea0003800000 */
.L_x_3491:
[----:B------:R2:W-:Y:S01]  /*bd10*/  STG.E.64 desc[UR36][R4.64], R22 ;  /* 0x0000001604007986 */ /* 0x0005e2000c101b24 */
[----:B------:R-:W-:Y:S05]  /*bd20*/  BRA `(.L_x_3464) ;  /* 0x0000000000047947 */ /* 0x000fea0003800000 */
.L_x_3490:
[----:B------:R0:W-:Y:S02]  /*bd30*/  STG.E desc[UR36][R4.64], R22 ;  /* 0x0000001604007986 */ /* 0x0001e4000c101924 */
.L_x_3464:
[----:B------:R-:W-:-:S05]  /*bd40*/  VIADD R2, R2, 0x80 ;  /* 0x0000008002027836 */ /* 0x000fca0000000000 */
[----:B------:R-:W-:-:S13]  /*bd50*/  ISETP.GE.AND P0, PT, R2, R24, PT ;  /* 0x000000180200720c */ /* 0x000fda0003f06270 */
        /* <DEDUP_REMOVED lines=21> */
.L_x_3496:
[----:B------:R0:W-:Y:S01]  /*beb0*/  STG.E.U8 desc[UR36][R4.64], R16 ;  /* 0x0000001004007986 */ /* 0x0001e2000c101124 */
[----:B------:R-:W-:Y:S05]  /*bec0*/  BRA `(.L_x_3498) ;  /* 0x0000000c00447947 */ /* 0x000fea0003800000 */
.L_x_3495:
        /* <DEDUP_REMOVED lines=8> */
.L_x_3500:
[----:B------:R0:W-:Y:S01]  /*bf50*/  STG.E desc[UR36][R4.64], R16 ;  /* 0x0000001004007986 */ /* 0x0001e2000c101924 */
[----:B------:R-:W-:Y:S05]  /*bf60*/  BRA `(.L_x_3498) ;  /* 0x0000000c001c7947 */ /* 0x000fea0003800000 */
.L_x_3499:
[----:B------:R0:W-:Y:S01]  /*bf70*/  STG.E.U16 desc[UR36][R4.64], R16 ;  /* 0x0000001004007986 */ /* 0x0001e2000c101524 */
[----:B------:R-:W-:Y:S05]  /*bf80*/  BRA `(.L_x_3498) ;  /* 0x0000000c00147947 */ /* 0x000fea0003800000 */
.L_x_3494:
        /* <DEDUP_REMOVED lines=9> */
.L_x_3502:
[----:B------:R-:W0:Y:S02]  /*c020*/  I2F.S64 R0, R16 ;  /* 0x0000001000007312 */ /* 0x000e240000301400 */
[----:B0-----:R-:W-:-:S05]  /*c030*/  F2FP.F16.F32.PACK_AB R0, RZ, R0 ;  /* 0x00000000ff00723e */ /* 0x001fca00000000ff */
[----:B------:R4:W-:Y:S01]  /*c040*/  STG.E.U16 desc[UR36][R4.64], R0 ;  /* 0x0000000004007986 */ /* 0x0009e2000c101524 */
[----:B------:R-:W-:Y:S05]  /*c050*/  BRA `(.L_x_3498) ;  /* 0x0000000800e07947 */ /* 0x000fea0003800000 */
.L_x_3501:
        /* <DEDUP_REMOVED lines=10> */
.L_x_3504:
[----:B------:R-:W0:Y:S02]  /*c100*/  I2F.S64 R16, R16 ;  /* 0x0000001000107312 */ /* 0x000e240000301400 */
[----:B0-----:R-:W-:-:S04]  /*c110*/  F2FP.F16.F32.PACK_AB R3, RZ, R16 ;  /* 0x00000010ff03723e */ /* 0x001fc800000000ff */
[----:B------:R-:W-:-:S05]  /*c120*/  PRMT R3, R3, 0x5410, RZ ;  /* 0x0000541003037816 */ /* 0x000fca00000000ff */
[----:B------:R2:W-:Y:S01]  /*c130*/  STG.E desc[UR36][R4.64], R3 ;  /* 0x0000000304007986 */ /* 0x0005e2000c101924 */
[----:B------:R-:W-:Y:S05]  /*c140*/  BRA `(.L_x_3498) ;  /* 0x0000000800a47947 */ /* 0x000fea0003800000 */
.L_x_3503:
[----:B------:R-:W0:Y:S02]  /*c150*/  I2F.F64.S64 R16, R16 ;  /* 0x0000001000107312 */ /* 0x000e240000301c00 */
[----:B0-----:R0:W-:Y:S01]  /*c160*/  STG.E.64 desc[UR36][R4.64], R16 ;  /* 0x0000001004007986 */ /* 0x0011e2000c101b24 */
[----:B------:R-:W-:Y:S05]  /*c170*/  BRA `(.L_x_3498) ;  /* 0x0000000800987947 */ /* 0x000fea0003800000 */
.L_x_3493:
        /* <DEDUP_REMOVED lines=13> */
.L_x_3507:
[----:B------:R-:W0:Y:S01]  /*c250*/  I2F.F64.S64 R8, R16 ;  /* 0x0000001000087312 */ /* 0x000e220000301c00 */
[----:B------:R-:W-:-:S05]  /*c260*/  CS2R R10, SRZ ;  /* 0x00000000000a7805 */ /* 0x000fca000001ff00 */
[----:B0-----:R0:W-:Y:S01]  /*c270*/  STG.E.128 desc[UR36][R4.64], R8 ;  /* 0x0000000804007986 */ /* 0x0011e2000c101d24 */
[----:B------:R-:W-:Y:S05]  /*c280*/  BRA `(.L_x_3498) ;  /* 0x0000000800547947 */ /* 0x000fea0003800000 */
.L_x_3506:
        /* <DEDUP_REMOVED lines=21> */
.L_x_3511:
[----:B------:R-:W-:Y:S05]  /*c3e0*/  BSYNC B0 ;  /* 0x0000000000007941 */ /* 0x000fea0003800000 */
.L_x_3510:
[----:B------:R-:W-:-:S05]  /*c3f0*/  LOP3.LUT R7, R0, R7, RZ, 0xfc, !PT ;  /* 0x0000000700077212 */ /* 0x000fca00078efcff */
[----:B------:R0:W-:Y:S01]  /*c400*/  STG.E.U8 desc[UR36][R4.64], R7 ;  /* 0x0000000704007986 */ /* 0x0001e2000c101124 */
[----:B------:R-:W-:Y:S05]  /*c410*/  BRA `(.L_x_3498) ;  /* 0x0000000400f07947 */ /* 0x000fea0003800000 */
.L_x_3509:
        /* <DEDUP_REMOVED lines=13> */
.L_x_3513:
[----:B------:R-:W-:Y:S01]  /*c4f0*/  IMAD.MOV.U32 R0, RZ, RZ, 0x7f ;  /* 0x0000007fff007424 */ /* 0x000fe200078e00ff */
[----:B------:R-:W-:-:S04]  /*c500*/  ISETP.GT.U32.AND P0, PT, R3, 0x7f800000, PT ;  /* 0x7f8000000300780c */ /* 0x000fc80003f04070 */
[----:B------:R-:W-:-:S09]  /*c510*/  SEL R0, R0, 0x7c, P0 ;  /* 0x0000007c00007807 */ /* 0x000fd20000000000 */
.L_x_3514:
[----:B------:R-:W-:Y:S05]  /*c520*/  BSYNC B0 ;  /* 0x0000000000007941 */ /* 0x000fea0003800000 */
.L_x_3512:
[----:B------:R-:W-:-:S04]  /*c530*/  LOP3.LUT R3, R17, 0x80000000, RZ, 0xc0, !PT ;  /* 0x8000000011037812 */ /* 0x000fc800078ec0ff */
[----:B------:R-:W-:-:S04]  /*c540*/  SHF.R.U32.HI R3, RZ, 0x18, R3 ;  /* 0x00000018ff037819 */ /* 0x000fc80000011603 */
[----:B------:R-:W-:-:S05]  /*c550*/  LOP3.LUT R3, R0, R3, RZ, 0xfc, !PT ;  /* 0x0000000300037212 */ /* 0x000fca00078efcff */
[----:B------:R0:W-:Y:S01]  /*c560*/  STG.E.U8 desc[UR36][R4.64], R3 ;  /* 0x0000000304007986 */ /* 0x0001e2000c101124 */
[----:B------:R-:W-:Y:S05]  /*c570*/  BRA `(.L_x_3498) ;  /* 0x0000000400987947 */ /* 0x000fea0003800000 */
.L_x_3508:
[----:B------:R-:W0:Y:S02]  /*c580*/  I2F.S64 R0, R16 ;  /* 0x0000001000007312 */ /* 0x000e240000301400 */
[----:B0-----:R-:W-:-:S05]  /*c590*/  F2FP.BF16.F32.PACK_AB R0, RZ, R0 ;  /* 0x00000000ff00723e */ /* 0x001fca00000010ff */
[----:B------:R0:W-:Y:S01]  /*c5a0*/  STG.E.U16 desc[UR36][R4.64], R0 ;  /* 0x0000000004007986 */ /* 0x0001e2000c101524 */
[----:B------:R-:W-:Y:S05]  /*c5b0*/  BRA `(.L_x_3498) ;  /* 0x0000000400887947 */ /* 0x000fea0003800000 */
.L_x_3505:
        /* <DEDUP_REMOVED lines=10> */
.L_x_3517:
        /* <DEDUP_REMOVED lines=17> */
.L_x_3520:
[----:B------:R-:W-:-:S04]  /*c770*/  LOP3.LUT R0, R17, 0x80000000, RZ, 0xc0, !PT ;  /* 0x8000000011007812 */ /* 0x000fc800078ec0ff */
[----:B------:R-:W-:-:S04]  /*c780*/  SHF.R.U32.HI R0, RZ, 0x18, R0 ;  /* 0x00000018ff007819 */ /* 0x000fc80000011600 */
[----:B------:R-:W-:-:S07]  /*c790*/  LOP3.LUT R0, R3, R0, RZ, 0xfc, !PT ;  /* 0x0000000003007212 */ /* 0x000fce00078efcff */
.L_x_3519:
[----:B------:R-:W-:Y:S05]  /*c7a0*/  BSYNC B0 ;  /* 0x0000000000007941 */ /* 0x000fea0003800000 */
.L_x_3518:
[----:B------:R0:W-:Y:S01]  /*c7b0*/  STG.E.U8 desc[UR36][R4.64], R0 ;  /* 0x0000000004007986 */ /* 0x0001e2000c101124 */
[----:B------:R-:W-:Y:S05]  /*c7c0*/  BRA `(.L_x_3498) ;  /* 0x0000000400047947 */ /* 0x000fea0003800000 */
.L_x_3516:
        /* <DEDUP_REMOVED lines=17> */
.L_x_3523:
[----:B------:R-:W-:-:S04]  /*c8e0*/  LOP3.LUT R0, R17, 0x80000000, RZ, 0xc0, !PT ;  /* 0x8000000011007812 */ /* 0x000fc800078ec0ff */
[----:B------:R-:W-:-:S04]  /*c8f0*/  SHF.R.U32.HI R0, RZ, 0x18, R0 ;  /* 0x00000018ff007819 */ /* 0x000fc80000011600 */
[----:B------:R-:W-:-:S07]  /*c900*/  LOP3.LUT R0, R3, R0, RZ, 0xfc, !PT ;  /* 0x0000000003007212 */ /* 0x000fce00078efcff */
.L_x_3522:
[----:B------:R-:W-:Y:S05]  /*c910*/  BSYNC B0 ;  /* 0x0000000000007941 */ /* 0x000fea0003800000 */
.L_x_3521:
[----:B------:R0:W-:Y:S01]  /*c920*/  STG.E.U8 desc[UR36][R4.64], R0 ;  /* 0x0000000004007986 */ /* 0x0001e2000c101124 */
[----:B------:R-:W-:Y:S05]  /*c930*/  BRA `(.L_x_3498) ;  /* 0x0000000000a87947 */ /* 0x000fea0003800000 */
.L_x_3515:
        /* <DEDUP_REMOVED lines=22> */
.L_x_3497:
        /* <DEDUP_REMOVED lines=16> */
.L_x_3526:
[----:B------:R-:W-:Y:S05]  /*cba0*/  BRA `(.L_x_3498) ;  /* 0x00000000000c7947 */ /* 0x000fea0003800000 */
.L_x_3525:
[----:B------:R0:W-:Y:S01]  /*cbb0*/  STG.E.64 desc[UR36][R4.64], R16 ;  /* 0x0000001004007986 */ /* 0x0001e2000c101b24 */
[----:B------:R-:W-:Y:S05]  /*cbc0*/  BRA `(.L_x_3498) ;  /* 0x0000000000047947 */ /* 0x000fea0003800000 */
.L_x_3524:
[----:B------:R0:W-:Y:S02]  /*cbd0*/  STG.E desc[UR36][R4.64], R16 ;  /* 0x0000001004007986 */ /* 0x0001e4000c101924 */
.L_x_3498:
[----:B------:R-:W-:-:S07]  /*cbe0*/  VIADD R2, R2, 0x80 ;  /* 0x0000008002027836 */ /* 0x000fce0000000000 */
.L_x_3458:
[----:B------:R-:W-:Y:S05]  /*cbf0*/  BSYNC B6 ;  /* 0x0000000000067941 */ /* 0x000fea0003800000 */
.L_x_3457:
[----:B------:R-:W-:-:S13]  /*cc00*/  ISETP.GE.AND P0, PT, R2, R24, PT ;  /* 0x000000180200720c */ /* 0x000fda0003f06270 */
[----:B------:R-:W-:Y:S05]  /*cc10*/  @P0 EXIT ;  /* 0x000000000000094d */ /* 0x000fea0003800000 */
[----:B01234-:R-:W0:Y:S01]  /*cc20*/  LDC.64 R4, c[0x0][0x280] ;  /* 0x0000a000ff047b82 */ /* 0x01fe220000000a00 */
        /* <DEDUP_REMOVED lines=18> */
.L_x_3530:
[----:B------:R-:W-:Y:S01]  /*cd50*/  STG.E.U8 desc[UR36][R2.64], R18 ;  /* 0x0000001202007986 */ /* 0x000fe2000c101124 */
[----:B------:R-:W-:Y:S05]  /*cd60*/  EXIT ;  /* 0x000000000000794d */ /* 0x000fea0003800000 */
.L_x_3529:
        /* <DEDUP_REMOVED lines=8> */
.L_x_3533:
[----:B------:R-:W-:Y:S01]  /*cdf0*/  STG.E desc[UR36][R2.64], R18 ;  /* 0x0000001202007986 */ /* 0x000fe2000c101924 */
[----:B------:R-:W-:Y:S05]  /*ce00*/  EXIT ;  /* 0x000000000000794d */ /* 0x000fea0003800000 */
.L_x_3532:
[----:B------:R-:W-:Y:S01]  /*ce10*/  STG.E.U16 desc[UR36][R2.64], R18 ;  /* 0x0000001202007986 */ /* 0x000fe2000c101524 */
[----:B------:R-:W-:Y:S05]  /*ce20*/  EXIT ;  /* 0x000000000000794d */ /* 0x000fea0003800000 */
.L_x_3528:
        /* <DEDUP_REMOVED lines=9> */
.L_x_3535:
[----:B------:R-:W0:Y:S02]  /*cec0*/  I2F.S64 R0, R18 ;  /* 0x0000001200007312 */ /* 0x000e240000301400 */
[----:B0-----:R-:W-:-:S05]  /*ced0*/  F2FP.F16.F32.PACK_AB R0, RZ, R0 ;  /* 0x00000000ff00723e */ /* 0x001fca00000000ff */
[----:B------:R-:W-:Y:S01]  /*cee0*/  STG.E.U16 desc[UR36][R2.64], R0 ;  /* 0x0000000002007986 */ /* 0x000fe2000c101524 */
[----:B------:R-:W-:Y:S05]  /*cef0*/  EXIT ;  /* 0x000000000000794d */ /* 0x000fea0003800000 */
.L_x_3534:
        /* <DEDUP_REMOVED lines=10> */
.L_x_3537:
[----:B------:R-:W0:Y:S02]  /*cfa0*/  I2F.S64 R18, R18 ;  /* 0x0000001200127312 */ /* 0x000e240000301400 */
[----:B0-----:R-:W-:-:S04]  /*cfb0*/  F2FP.F16.F32.PACK_AB R5, RZ, R18 ;  /* 0x00000012ff05723e */ /* 0x001fc800000000ff */
[----:B------:R-:W-:-:S05]  /*cfc0*/  PRMT R5, R5, 0x5410, RZ ;  /* 0x0000541005057816 */ /* 0x000fca00000000ff */
[----:B------:R-:W-:Y:S01]  /*cfd0*/  STG.E desc[UR36][R2.64], R5 ;  /* 0x0000000502007986 */ /* 0x000fe2000c101924 */
[----:B------:R-:W-:Y:S05]  /*cfe0*/  EXIT ;  /* 0x000000000000794d */ /* 0x000fea0003800000 */
.L_x_3536:
[----:B------:R-:W0:Y:S02]  /*cff0*/  I2F.F64.S64 R18, R18 ;  /* 0x0000001200127312 */ /* 0x000e240000301c00 */
[----:B0-----:R-:W-:Y:S01]  /*d000*/  STG.E.64 desc[UR36][R2.64], R18 ;  /* 0x0000001202007986 */ /* 0x001fe2000c101b24 */
[----:B------:R-:W-:Y:S05]  /*d010*/  EXIT ;  /* 0x000000000000794d */ /* 0x000fea0003800000 */
.L_x_3527:
        /* <DEDUP_REMOVED lines=13> */
.L_x_3540:
[----:B------:R-:W0:Y:S01]  /*d0f0*/  I2F.F64.S64 R4, R18 ;  /* 0x0000001200047312 */ /* 0x000e220000301c00 */
[----:B------:R-:W-:-:S05]  /*d100*/  CS2R R6, SRZ ;  /* 0x0000000000067805 */ /* 0x000fca000001ff00 */
[----:B0-----:R-:W-:Y:S01]  /*d110*/  STG.E.128 desc[UR36][R2.64], R4 ;  /* 0x0000000402007986 */ /* 0x001fe2000c101d24 */
[----:B------:R-:W-:Y:S05]  /*d120*/  EXIT ;  /* 0x000000000000794d */ /* 0x000fea0003800000 */
.L_x_3539:
        /* <DEDUP_REMOVED lines=21> */
.L_x_3544:
[----:B------:R-:W-:Y:S05]  /*d280*/  BSYNC B0 ;  /* 0x0000000000007941 */ /* 0x000fea0003800000 */
.L_x_3543:
[----:B------:R-:W-:-:S05]  /*d290*/  LOP3.LUT R5, R0, R5, RZ, 0xfc, !PT ;  /* 0x0000000500057212 */ /* 0x000fca00078efcff */
[----:B------:R-:W-:Y:S01]  /*d2a0*/  STG.E.U8 desc[UR36][R2.64], R5 ;  /* 0x0000000502007986 */ /* 0x000fe2000c101124 */
[----:B------:R-:W-:Y:S05]  /*d2b0*/  EXIT ;  /* 0x000000000000794d */ /* 0x000fea0003800000 */
.L_x_3542:
        /* <DEDUP_REMOVED lines=13> */
.L_x_3546:
[----:B------:R-:W-:Y:S01]  /*d390*/  IMAD.MOV.U32 R0, RZ, RZ, 0x7f ;  /* 0x0000007fff007424 */ /* 0x000fe200078e00ff */
[----:B------:R-:W-:-:S04]  /*d3a0*/  ISETP.GT.U32.AND P0, PT, R4, 0x7f800000, PT ;  /* 0x7f8000000400780c */ /* 0x000fc80003f04070 */
[----:B------:R-:W-:-:S09]  /*d3b0*/  SEL R0, R0, 0x7c, P0 ;  /* 0x0000007c00007807 */ /* 0x000fd20000000000 */
.L_x_3547:
[----:B------:R-:W-:Y:S05]  /*d3c0*/  BSYNC B0 ;  /* 0x0000000000007941 */ /* 0x000fea0003800000 */
.L_x_3545:
[----:B------:R-:W-:-:S04]  /*d3d0*/  LOP3.LUT R4, R19, 0x80000000, RZ, 0xc0, !PT ;  /* 0x8000000013047812 */ /* 0x000fc800078ec0ff */
[----:B------:R-:W-:-:S04]  /*d3e0*/  SHF.R.U32.HI R5, RZ, 0x18, R4 ;  /* 0x00000018ff057819 */ /* 0x000fc80000011604 */
[----:B------:R-:W-:-:S05]  /*d3f0*/  LOP3.LUT R5, R0, R5, RZ, 0xfc, !PT ;  /* 0x0000000500057212 */ /* 0x000fca00078efcff */
[----:B------:R-:W-:Y:S01]  /*d400*/  STG.E.U8 desc[UR36][R2.64], R5 ;  /* 0x0000000502007986 */ /* 0x000fe2000c101124 */
[----:B------:R-:W-:Y:S05]  /*d410*/  EXIT ;  /* 0x000000000000794d */ /* 0x000fea0003800000 */
.L_x_3541:
[----:B------:R-:W0:Y:S02]  /*d420*/  I2F.S64 R0, R18 ;  /* 0x0000001200007312 */ /* 0x000e240000301400 */
[----:B0-----:R-:W-:-:S05]  /*d430*/  F2FP.BF16.F32.PACK_AB R0, RZ, R0 ;  /* 0x00000000ff00723e */ /* 0x001fca00000010ff */
[----:B------:R-:W-:Y:S01]  /*d440*/  STG.E.U16 desc[UR36][R2.64], R0 ;  /* 0x0000000002007986 */ /* 0x000fe2000c101524 */
[----:B------:R-:W-:Y:S05]  /*d450*/  EXIT ;  /* 0x000000000000794d */ /* 0x000fea0003800000 */
.L_x_3538:
        /* <DEDUP_REMOVED lines=10> */
.L_x_3550:
        /* <DEDUP_REMOVED lines=17> */
.L_x_3553:
[----:B------:R-:W-:-:S04]  /*d610*/  LOP3.LUT R0, R19, 0x80000000, RZ, 0xc0, !PT ;  /* 0x8000000013007812 */ /* 0x000fc800078ec0ff */
[----:B------:R-:W-:-:S04]  /*d620*/  SHF.R.U32.HI R5, RZ, 0x18, R0 ;  /* 0x00000018ff057819 */ /* 0x000fc80000011600 */
[----:B------:R-:W-:-:S04]  /*d630*/  LOP3.LUT R4, R4, R5, RZ, 0xfc, !PT ;  /* 0x0000000504047212 */ /* 0x000fc800078efcff */
[----:B------:R-:W-:-:S07]  /*d640*/  PRMT R0, R4, 0x7610, R0 ;  /* 0x0000761004007816 */ /* 0x000fce0000000000 */
.L_x_3552:
[----:B------:R-:W-:Y:S05]  /*d650*/  BSYNC B0 ;  /* 0x0000000000007941 */ /* 0x000fea0003800000 */
.L_x_3551:
[----:B------:R-:W-:Y:S01]  /*d660*/  STG.E.U8 desc[UR36][R2.64], R0 ;  /* 0x0000000002007986 */ /* 0x000fe2000c101124 */
[----:B------:R-:W-:Y:S05]  /*d670*/  EXIT ;  /* 0x000000000000794d */ /* 0x000fea0003800000 */
.L_x_3549:
        /* <DEDUP_REMOVED lines=17> */
.L_x_3556:
[----:B------:R-:W-:-:S04]  /*d790*/  LOP3.LUT R0, R19, 0x80000000, RZ, 0xc0, !PT ;  /* 0x8000000013007812 */ /* 0x000fc800078ec0ff */
[----:B------:R-:W-:-:S04]  /*d7a0*/  SHF.R.U32.HI R5, RZ, 0x18, R0 ;  /* 0x00000018ff057819 */ /* 0x000fc80000011600 */
[----:B------:R-:W-:-:S04]  /*d7b0*/  LOP3.LUT R4, R4, R5, RZ, 0xfc, !PT ;  /* 0x0000000504047212 */ /* 0x000fc800078efcff */
[----:B------:R-:W-:-:S07]  /*d7c0*/  PRMT R0, R4, 0x7610, R0 ;  /* 0x0000761004007816 */ /* 0x000fce0000000000 */
.L_x_3555:
[----:B------:R-:W-:Y:S05]  /*d7d0*/  BSYNC B0 ;  /* 0x0000000000007941 */ /* 0x000fea0003800000 */
.L_x_3554:
[----:B------:R-:W-:Y:S01]  /*d7e0*/  STG.E.U8 desc[UR36][R2.64], R0 ;  /* 0x0000000002007986 */ /* 0x000fe2000c101124 */
[----:B------:R-:W-:Y:S05]  /*d7f0*/  EXIT ;  /* 0x000000000000794d */ /* 0x000fea0003800000 */
.L_x_3548:
        /* <DEDUP_REMOVED lines=22> */
.L_x_3531:
        /* <DEDUP_REMOVED lines=16> */
.L_x_3559:
[----:B------:R-:W-:Y:S05]  /*da60*/  EXIT ;  /* 0x000000000000794d */ /* 0x000fea0003800000 */
.L_x_3558:
[----:B------:R-:W-:Y:S01]  /*da70*/  STG.E.64 desc[UR36][R2.64], R18 ;  /* 0x0000001202007986 */ /* 0x000fe2000c101b24 */
[----:B------:R-:W-:Y:S05]  /*da80*/  EXIT ;  /* 0x000000000000794d */ /* 0x000fea0003800000 */
.L_x_3557:
[----:B------:R-:W-:Y:S01]  /*da90*/  STG.E desc[UR36][R2.64], R18 ;  /* 0x0000001202007986 */ /* 0x000fe2000c101924 */
[----:B------:R-:W-:Y:S05]  /*daa0*/  EXIT ;  /* 0x000000000000794d */ /* 0x000fea0003800000 */
.L_x_3560:
        /* <DEDUP_REMOVED lines=13> */
.L_x_3964:


//--------------------- .text._ZN2at6native18elementwise_kernelILi128ELi2EZNS0_22gpu_kernel_impl_nocastIZZNS0_61_GLOBAL__N__ae8afa13_23_FlattenIndicesKernel_cu_75b981de_308221_flatten_indices_implINS3_18CUDAKernelLauncherEiLl8EEENS_6TensorERKS6_N3c108ArrayRefIlEEENKUlvE0_clEvEUllE_EEvRNS_18TensorIteratorBaseERKT_EUliE_EEviT1_ --------------------------
	.section	.text._ZN2at6native18elementwise_kernelILi128ELi2EZNS0_22gpu_kernel_impl_nocastIZZNS0_61_GLOBAL__N__ae8afa13_23_FlattenIndicesKernel_cu_75b981de_308221_flatten_indices_implINS3_18CUDAKernelLauncherEiLl8EEENS_6TensorERKS6_N3c108ArrayRefIlEEENKUlvE0_clEvEUllE_EEvRNS_18TensorIteratorBaseERKT_EUliE_EEviT1_,"ax",@progbits
	.align	128
        .global         _ZN2at6native18elementwise_kernelILi128ELi2EZNS0_22gpu_kernel_impl_nocastIZZNS0_61_GLOBAL__N__ae8afa13_23_FlattenIndicesKernel_cu_75b981de_308221_flatten_indices_implINS3_18CUDAKernelLauncherEiLl8EEENS_6TensorERKS6_N3c108ArrayRefIlEEENKUlvE0_clEvEUllE_EEvRNS_18TensorIteratorBaseERKT_EUliE_EEviT1_
        .type           _ZN2at6native18elementwise_kernelILi128ELi2EZNS0_22gpu_kernel_impl_nocastIZZNS0_61_GLOBAL__N__ae8afa13_23_FlattenIndicesKernel_cu_75b981de_308221_flatten_indices_implINS3_18CUDAKernelLauncherEiLl8EEENS_6TensorERKS6_N3c108ArrayRefIlEEENKUlvE0_clEvEUllE_EEvRNS_18TensorIteratorBaseERKT_EUliE_EEviT1_,@function
        .size           _ZN2at6native18elementwise_kernelILi128ELi2EZNS0_22gpu_kernel_impl_nocastIZZNS0_61_GLOBAL__N__ae8afa13_23_FlattenIndicesKernel_cu_75b981de_308221_flatten_indices_implINS3_18CUDAKernelLauncherEiLl8EEENS_6TensorERKS6_N3c108ArrayRefIlEEENKUlvE0_clEvEUllE_EEvRNS_18TensorIteratorBaseERKT_EUliE_EEviT1_,(.L_x_3965 - _ZN2at6native18elementwise_kernelILi128ELi2EZNS0_22gpu_kernel_impl_nocastIZZNS0_61_GLOBAL__N__ae8afa13_23_FlattenIndicesKernel_cu_75b981de_308221_flatten_indices_implINS3_18CUDAKernelLauncherEiLl8EEENS_6TensorERKS6_N3c108ArrayRefIlEEENKUlvE0_clEvEUllE_EEvRNS_18TensorIteratorBaseERKT_EUliE_EEviT1_)
        .other          _ZN2at6native18elementwise_kernelILi128ELi2EZNS0_22gpu_kernel_impl_nocastIZZNS0_61_GLOBAL__N__ae8afa13_23_FlattenIndicesKernel_cu_75b981de_308221_flatten_indices_implINS3_18CUDAKernelLauncherEiLl8EEENS_6TensorERKS6_N3c108ArrayRefIlEEENKUlvE0_clEvEUllE_EEvRNS_18TensorIteratorBaseERKT_EUliE_EEviT1_,@"STO_CUDA_ENTRY STV_DEFAULT"
_ZN2at6native18elementwise_kernelILi128ELi2EZNS0_22gpu_kernel_impl_nocastIZZNS0_61_GLOBAL__N__ae8afa13_23_FlattenIndicesKernel_cu_75b981de_308221_flatten_indices_implINS3_18CUDAKernelLauncherEiLl8EEENS_6TensorERKS6_N3c108ArrayRefIlEEENKUlvE0_clEvEUllE_EEvRNS_18TensorIteratorBaseERKT_EUliE_EEviT1_:
.text._ZN2at6native18elementwise_kernelILi128ELi2EZNS0_22gpu_kernel_impl_nocastIZZNS0_61_GLOBAL__N__ae8afa13_23_FlattenIndicesKernel_cu_75b981de_308221_flatten_indices_implINS3_18CUDAKernelLauncherEiLl8EEENS_6TensorERKS6_N3c108ArrayRefIlEEENKUlvE0_clEvEUllE_EEvRNS_18TensorIteratorBaseERKT_EUliE_EEviT1_:
        /* <DEDUP_REMOVED lines=301> */
[----:B------:R-:W-:-:S03]  /*12d0*/  @P0 MOV R10, RZ ;  /* 0x000000ff000a0202 */ /* 0x000fc60000000f00 */
[----:B------:R-:W1:Y:S01]  /*12e0*/  @P0 LDC R19, c[0x0][0x33c] ;  /* 0x0000cf00ff130b82 */ /* 0x000e620000000800 */
[----:B------:R-:W-:-:S07]  /*12f0*/  IMAD.MOV R15, RZ, RZ, -R11 ;  /* 0x000000ffff0f7224 */ /* 0x000fce00078e0a0b */
        /* <DEDUP_REMOVED lines=10> */
.L_x_3563:
[----:B------:R-:W-:Y:S02]  /*13a0*/  ULDC.64 UR4, c[0x0][0x418] ;  /* 0x0001060000047ab9 */ /* 0x000fe40000000a00 */
[----:B------:R-:W-:-:S04]  /*13b0*/  IADD3 R6, P0, R4, UR4, RZ ;  /* 0x0000000404067c10 */ /* 0x000fc8000ff1e0ff */
[----:B------:R-:W-:Y:S01]  /*13c0*/  IADD3.X R7, RZ, UR5, RZ, P0, !PT ;  /* 0x00000005ff077c10 */ /* 0x000fe200087fe4ff */
[----:B------:R-:W-:-:S05]  /*13d0*/  ULDC.64 UR4, c[0x0][0x428] ;  /* 0x00010a0000047ab9 */ /* 0x000fca0000000a00 */
[----:B------:R-:W2:Y:S01]  /*13e0*/  LDG.E.64 R6, desc[UR8][R6.64] ;  /* 0x0000000806067981 */ /* 0x000ea2000c1e1b00 */
[----:B------:R-:W-:Y:S01]  /*13f0*/  ISETP.GE.U32.AND P0, PT, R12, 0x1, PT ;  /* 0x000000010c00780c */ /* 0x000fe20003f06070 */
[----:B------:R-:W-:Y:S01]  /*1400*/  IMAD.MOV.U32 R10, RZ, RZ, RZ ;  /* 0x000000ffff0a7224 */ /* 0x000fe200078e00ff */
[----:B------:R-:W-:Y:S02]  /*1410*/  MOV R8, RZ ;  /* 0x000000ff00087202 */ /* 0x000fe40000000f00 */
[----:B------:R-:W-:Y:S01]  /*1420*/  ISETP.GE.AND.EX P0, PT, R13, RZ, PT, P0 ;  /* 0x000000ff0d00720c */ /* 0x000fe20003f06300 */
[----:B--2---:R-:W-:Y:S02]  /*1430*/  IMAD R9, R7, UR4, RZ ;  /* 0x0000000407097c24 */ /* 0x004fe4000f8e02ff */
[----:B------:R-:W-:-:S04]  /*1440*/  IMAD.WIDE.U32 R14, R6, UR4, RZ ;  /* 0x00000004060e7c25 */ /* 0x000fc8000f8e00ff */
[----:B------:R-:W-:-:S06]  /*1450*/  IMAD R9, R6, UR5, R9 ;  /* 0x0000000506097c24 */ /* 0x000fcc000f8e0209 */
[----:B------:R-:W-:Y:S05]  /*1460*/  @!P0 BRA `(.L_x_3564) ;  /* 0x0000000400d08947 */ /* 0x000fea0003800000 */
[----:B------:R-:W-:Y:S01]  /*1470*/  ISETP.GE.U32.AND P1, PT, R0, 0x3, PT ;  /* 0x000000030000780c */ /* 0x000fe20003f26070 */
[----:B------:R-:W-:Y:S01]  /*1480*/  HFMA2.MMA R10, -RZ, RZ, 0, 0 ;  /* 0x00000000ff0a7435 */ /* 0x000fe200000001ff */
[----:B------:R-:W-:Y:S01]  /*1490*/  LOP3.LUT R7, R12, 0x3, RZ, 0xc0, !PT ;  /* 0x000000030c077812 */ /* 0x000fe200078ec0ff */
[----:B------:R-:W-:Y:S01]  /*14a0*/  IMAD.MOV.U32 R6, RZ, RZ, RZ ;  /* 0x000000ffff067224 */ /* 0x000fe200078e00ff */
[----:B------:R-:W-:Y:S02]  /*14b0*/  ISETP.GE.U32.AND.EX P1, PT, R2, RZ, PT, P1 ;  /* 0x000000ff0200720c */ /* 0x000fe40003f26110 */
[----:B------:R-:W-:Y:S02]  /*14c0*/  ISETP.NE.U32.AND P0, PT, R7, RZ, PT ;  /* 0x000000ff0700720c */ /* 0x000fe40003f05070 */
[----:B------:R-:W-:Y:S02]  /*14d0*/  IADD3 R19, R15, R9, RZ ;  /* 0x000000090f137210 */ /* 0x000fe40007ffe0ff */
[----:B------:R-:W-:-:S02]  /*14e0*/  CS2R R8, SRZ ;  /* 0x0000000000087805 */ /* 0x000fc4000001ff00 */
[----:B------:R-:W-:-:S05]  /*14f0*/  ISETP.NE.AND.EX P0, PT, RZ, RZ, PT, P0 ;  /* 0x000000ffff00720c */ /* 0x000fca0003f05300 */
[----:B------:R-:W-:Y:S08]  /*1500*/  @!P1 BRA `(.L_x_3565) ;  /* 0x0000000000ec9947 */ /* 0x000ff00003800000 */
[----:B------:R-:W-:Y:S01]  /*1510*/  ULDC.64 UR10, c[0x0][0x420] ;  /* 0x00010800000a7ab9 */ /* 0x000fe20000000a00 */
[----:B------:R-:W-:Y:S01]  /*1520*/  IADD3 R11, P1, R7, -R12, RZ ;  /* 0x8000000c070b7210 */ /* 0x000fe20007f3e0ff */
[----:B------:R-:W-:Y:S01]  /*1530*/  ULDC.64 UR4, c[0x0][0x478] ;  /* 0x00011e0000047ab9 */ /* 0x000fe20000000a00 */
[C---:B------:R-:W-:Y:S01]  /*1540*/  LEA R16, P2, R14.reuse, UR10, 0x2 ;  /* 0x0000000a0e107c11 */ /* 0x040fe2000f8410ff */
[----:B------:R-:W-:Y:S01]  /*1550*/  IMAD.MOV.U32 R9, RZ, RZ, RZ ;  /* 0x000000ffff097224 */ /* 0x000fe200078e00ff */
[----:B------:R-:W-:Y:S01]  /*1560*/  MOV R6, RZ ;  /* 0x000000ff00067202 */ /* 0x000fe20000000f00 */
[----:B------:R-:W-:Y:S01]  /*1570*/  USHF.L.U64.HI UR5, UR4, 0x2, UR5 ;  /* 0x0000000204057899 */ /* 0x000fe20008010205 */
[----:B------:R-:W-:Y:S01]  /*1580*/  LEA.HI.X R23, R14, UR11, R19, 0x2, P2 ;  /* 0x0000000b0e177c11 */ /* 0x000fe200090f1413 */
[----:B------:R-:W-:Y:S01]  /*1590*/  USHF.L.U32 UR4, UR4, 0x2, URZ ;  /* 0x0000000204047899 */ /* 0x000fe2000800063f */
[----:B------:R-:W-:Y:S01]  /*15a0*/  IADD3.X R4, RZ, ~R13, RZ, P1, !PT ;  /* 0x8000000dff047210 */ /* 0x000fe20000ffe4ff */
[----:B------:R-:W-:-:S10]  /*15b0*/  UMOV UR7, 0x8 ;  /* 0x0000000800077882 */ /* 0x000fd40000000000 */
.L_x_3566:
[----:B------:R-:W-:Y:S02]  /*15c0*/  MOV R22, R16 ;  /* 0x0000001000167202 */ /* 0x000fe40000000f00 */
[----:B------:R-:W-:-:S04]  /*15d0*/  IADD3 R20, P1, R16, UR4, RZ ;  /* 0x0000000410147c10 */ /* 0x000fc8000ff3e0ff */
[----:B------:R-:W2:Y:S01]  /*15e0*/  LDG.E R22, desc[UR8][R22.64] ;  /* 0x0000000816167981 */ /* 0x000ea2000c1e1900 */
[----:B------:R-:W-:Y:S02]  /*15f0*/  IADD3.X R21, R23, UR5, RZ, P1, !PT ;  /* 0x0000000517157c10 */ /* 0x000fe40008ffe4ff */
[----:B------:R-:W-:-:S03]  /*1600*/  IADD3 R26, P1, R20, UR4, RZ ;  /* 0x00000004141a7c10 */ /* 0x000fc6000ff3e0ff */
[----:B------:R0:W3:Y:S01]  /*1610*/  LDG.E R29, desc[UR8][R20.64] ;  /* 0x00000008141d7981 */ /* 0x0000e2000c1e1900 */
[----:B------:R-:W-:Y:S02]  /*1620*/  IADD3.X R27, R21, UR5, RZ, P1, !PT ;  /* 0x00000005151b7c10 */ /* 0x000fe40008ffe4ff */
[----:B------:R-:W-:-:S03]  /*1630*/  IADD3 R16, P1, R26, UR4, RZ ;  /* 0x000000041a107c10 */ /* 0x000fc6000ff3e0ff */
[----:B------:R-:W4:Y:S01]  /*1640*/  LDG.E R25, desc[UR8][R26.64] ;  /* 0x000000081a197981 */ /* 0x000f22000c1e1900 */
[----:B------:R-:W-:-:S05]  /*1650*/  IADD3.X R17, R27, UR5, RZ, P1, !PT ;  /* 0x000000051b117c10 */ /* 0x000fca0008ffe4ff */
[----:B------:R1:W5:Y:S01]  /*1660*/  LDG.E R23, desc[UR8][R16.64] ;  /* 0x0000000810177981 */ /* 0x000362000c1e1900 */
[----:B------:R-:W-:Y:S01]  /*1670*/  ULDC.64 UR10, c[0x0][UR7+0x430] ;  /* 0x00010c00070a7abb */ /* 0x000fe20008000a00 */
[----:B0-----:R-:W-:Y:S01]  /*1680*/  MOV R21, R8 ;  /* 0x0000000800157202 */ /* 0x001fe20000000f00 */
[----:B------:R-:W-:Y:S01]  /*1690*/  IMAD.MOV.U32 R20, RZ, RZ, R10 ;  /* 0x000000ffff147224 */ /* 0x000fe200078e000a */
[----:B------:R-:W-:-:S04]  /*16a0*/  IADD3 R6, P2, R6, 0x4, RZ ;  /* 0x0000000406067810 */ /* 0x000fc80007f5e0ff */
[----:B------:R-:W-:Y:S02]  /*16b0*/  IADD3 R10, P3, R6, R11, RZ ;  /* 0x0000000b060a7210 */ /* 0x000fe40007f7e0ff */
[----:B------:R-:W-:Y:S02]  /*16c0*/  IADD3.X R9, RZ, R9, RZ, P2, !PT ;  /* 0x00000009ff097210 */ /* 0x000fe400017fe4ff */
[----:B------:R-:W-:Y:S02]  /*16d0*/  ISETP.NE.U32.AND P1, PT, R10, RZ, PT ;  /* 0x000000ff0a00720c */ /* 0x000fe40003f25070 */
[----:B------:R-:W-:Y:S02]  /*16e0*/  IADD3.X R10, R9, R4, RZ, P3, !PT ;  /* 0x00000004090a7210 */ /* 0x000fe40001ffe4ff */
[----:B-1----:R-:W-:Y:S02]  /*16f0*/  IADD3 R16, P2, R16, UR4, RZ ;  /* 0x0000000410107c10 */ /* 0x002fe4000ff5e0ff */
[----:B------:R-:W-:-:S02]  /*1700*/  ISETP.NE.AND.EX P1, PT, R10, RZ, PT, P1 ;  /* 0x000000ff0a00720c */ /* 0x000fc40003f25310 */
[----:B--2---:R-:W-:Y:S01]  /*1710*/  SHF.R.S32.HI R24, RZ, 0x1f, R22 ;  /* 0x0000001fff187819 */ /* 0x004fe20000011416 */
[C---:B------:R-:W-:Y:S02]  /*1720*/  IMAD R28, R22.reuse, UR11, RZ ;  /* 0x0000000b161c7c24 */ /* 0x040fe4000f8e02ff */
[----:B------:R-:W-:Y:S01]  /*1730*/  IMAD.WIDE.U32 R20, R22, UR10, R20 ;  /* 0x0000000a16147c25 */ /* 0x000fe2000f8e0014 */
[----:B---3--:R-:W-:-:S03]  /*1740*/  SHF.R.S32.HI R8, RZ, 0x1f, R29 ;  /* 0x0000001fff087819 */ /* 0x008fc6000001141d */
[----:B------:R-:W-:Y:S01]  /*1750*/  IMAD R24, R24, UR10, R28 ;  /* 0x0000000a18187c24 */ /* 0x000fe2000f8e021c */
[----:B------:R-:W-:Y:S02]  /*1760*/  ULDC.64 UR10, c[0x0][UR7+0x438] ;  /* 0x00010e00070a7abb */ /* 0x000fe40008000a00 */
[----:B------:R-:W-:Y:S02]  /*1770*/  IMAD R27, R29, UR11, RZ ;  /* 0x0000000b1d1b7c24 */ /* 0x000fe4000f8e02ff */
[----:B------:R-:W-:Y:S02]  /*1780*/  IADD3 R21, R21, R24, RZ ;  /* 0x0000001815157210 */ /* 0x000fe40007ffe0ff */
[----:B------:R-:W-:Y:S01]  /*1790*/  IMAD R27, R8, UR10, R27 ;  /* 0x0000000a081b7c24 */ /* 0x000fe2000f8e021b */
[----:B----4-:R-:W-:Y:S01]  /*17a0*/  SHF.R.S32.HI R8, RZ, 0x1f, R25 ;  /* 0x0000001fff087819 */ /* 0x010fe20000011419 */
[----:B------:R-:W-:Y:S01]  /*17b0*/  IMAD.WIDE.U32 R20, R29, UR10, R20 ;  /* 0x0000000a1d147c25 */ /* 0x000fe2000f8e0014 */
[----:B------:R-:W-:-:S03]  /*17c0*/  ULDC.64 UR10, c[0x0][UR7+0x440] ;  /* 0x00011000070a7abb */ /* 0x000fc60008000a00 */
[----:B------:R-:W-:Y:S02]  /*17d0*/  IMAD.IADD R21, R21, 0x1, R27 ;  /* 0x0000000115157824 */ /* 0x000fe400078e021b */
[C---:B------:R-:W-:Y:S02]  /*17e0*/  IMAD R27, R25.reuse, UR11, RZ ;  /* 0x0000000b191b7c24 */ /* 0x040fe4000f8e02ff */
[----:B------:R-:W-:-:S04]  /*17f0*/  IMAD.WIDE.U32 R20, R25, UR10, R20 ;  /* 0x0000000a19147c25 */ /* 0x000fc8000f8e0014 */
[----:B------:R-:W-:Y:S01]  /*1800*/  IMAD R27, R8, UR10, R27 ;  /* 0x0000000a081b7c24 */ /* 0x000fe2000f8e021b */
[----:B------:R-:W-:Y:S01]  /*1810*/  ULDC.64 UR10, c[0x0][UR7+0x448] ;  /* 0x00011200070a7abb */ /* 0x000fe20008000a00 */
[----:B-----5:R-:W-:Y:S01]  /*1820*/  SHF.R.S32.HI R8, RZ, 0x1f, R23 ;  /* 0x0000001fff087819 */ /* 0x020fe20000011417 */
[----:B------:R-:W-:Y:S01]  /*1830*/  IMAD R25, R23, UR11, RZ ;  /* 0x0000000b17197c24 */ /* 0x000fe2000f8e02ff */
[----:B------:R-:W-:Y:S01]  /*1840*/  UIADD3 UR7, UR7, 0x20, URZ ;  /* 0x0000002007077890 */ /* 0x000fe2000fffe03f */
[----:B------:R-:W-:Y:S02]  /*1850*/  IMAD.IADD R21, R21, 0x1, R27 ;  /* 0x0000000115157824 */ /* 0x000fe400078e021b */
[----:B------:R-:W-:Y:S02]  /*1860*/  IMAD R25, R8, UR10, R25 ;  /* 0x0000000a08197c24 */ /* 0x000fe4000f8e0219 */
[----:B------:R-:W-:Y:S01]  /*1870*/  IMAD.WIDE.U32 R20, R23, UR10, R20 ;  /* 0x0000000a17147c25 */ /* 0x000fe2000f8e0014 */
[----:B------:R-:W-:-:S04]  /*1880*/  IADD3.X R23, R17, UR5, RZ, P2, !PT ;  /* 0x0000000511177c10 */ /* 0x000fc800097fe4ff */
[----:B------:R-:W-:Y:S02]  /*1890*/  IADD3 R8, R21, R25, RZ ;  /* 0x0000001915087210 */ /* 0x000fe40007ffe0ff */
[----:B------:R-:W-:Y:S01]  /*18a0*/  MOV R10, R20 ;  /* 0x00000014000a7202 */ /* 0x000fe20000000f00 */
[----:B------:R-:W-:Y:S06]  /*18b0*/  @P1 BRA `(.L_x_3566) ;  /* 0xfffffffc00401947 */ /* 0x000fec000383ffff */
.L_x_3565:
        /* <DEDUP_REMOVED lines=10> */
[----:B------:R-:W2:Y:S01]  /*1960*/  LDG.E R9, desc[UR8][R14.64] ;  /* 0x000000080e097981 */ /* 0x000ea2000c1e1900 */
[----:B------:R-:W-:Y:S01]  /*1970*/  SHF.L.U32 R4, R6, 0x3, RZ ;  /* 0x0000000306047819 */ /* 0x000fe200000006ff */
[----:B------:R-:W-:Y:S01]  /*1980*/  IMAD.MOV.U32 R11, RZ, RZ, R8 ;  /* 0x000000ffff0b7224 */ /* 0x000fe200078e0008 */
[----:B------:R-:W-:Y:S02]  /*1990*/  ISETP.NE.U32.AND P0, PT, R7, 0x1, PT ;  /* 0x000000010700780c */ /* 0x000fe40003f05070 */
[----:B------:R-:W0:Y:S02]  /*19a0*/  LDC.64 R16, c[0x0][R4+0x438] ;  /* 0x00010e0004107b82 */ /* 0x000e240000000a00 */
[----:B------:R-:W-:Y:S02]  /*19b0*/  ISETP.NE.AND.EX P0, PT, RZ, RZ, PT, P0 ;  /* 0x000000ffff00720c */ /* 0x000fe40003f05300 */
[----:B--2---:R-:W-:Y:S01]  /*19c0*/  SHF.R.S32.HI R19, RZ, 0x1f, R9 ;  /* 0x0000001fff137819 */ /* 0x004fe20000011409 */
[----:B0-----:R-:W-:-:S02]  /*19d0*/  IMAD R6, R17, R9, RZ ;  /* 0x0000000911067224 */ /* 0x001fc400078e02ff */
[----:B------:R-:W-:-:S04]  /*19e0*/  IMAD.WIDE.U32 R10, R9, R16, R10 ;  /* 0x00000010090a7225 */ /* 0x000fc800078e000a */
[----:B------:R-:W-:-:S05]  /*19f0*/  IMAD R19, R16, R19, R6 ;  /* 0x0000001310137224 */ /* 0x000fca00078e0206 */
        /* <DEDUP_REMOVED lines=8> */
[----:B------:R-:W2:Y:S02]  /*1a80*/  LDG.E R9, desc[UR8][R16.64] ;  /* 0x0000000810097981 */ /* 0x000ea4000c1e1900 */
[----:B------:R-:W-:-:S04]  /*1a90*/  @P0 IADD3 R18, P1, R16, UR7, RZ ;  /* 0x0000000710120c10 */ /* 0x000fc8000ff3e0ff */
[----:B------:R-:W-:-:S06]  /*1aa0*/  @P0 IADD3.X R19, R17, UR4, RZ, P1, !PT ;  /* 0x0000000411130c10 */ /* 0x000fcc0008ffe4ff */
[----:B------:R-:W3:Y:S01]  /*1ab0*/  @P0 LDG.E R19, desc[UR8][R18.64] ;  /* 0x0000000812130981 */ /* 0x000ee2000c1e1900 */
[----:B------:R-:W0:Y:S01]  /*1ac0*/  LDC.64 R14, c[0x0][R4+0x440] ;  /* 0x00011000040e7b82 */ /* 0x000e220000000a00 */
[----:B------:R-:W-:-:S07]  /*1ad0*/  MOV R11, R8 ;  /* 0x00000008000b7202 */ /* 0x000fce0000000f00 */
[----:B------:R-:W1:Y:S01]  /*1ae0*/  @P0 LDC.64 R6, c[0x0][R4+0x448] ;  /* 0x0001120004060b82 */ /* 0x000e620000000a00 */
[----:B--2---:R-:W-:Y:S01]  /*1af0*/  SHF.R.S32.HI R21, RZ, 0x1f, R9 ;  /* 0x0000001fff157819 */ /* 0x004fe20000011409 */
[----:B0-----:R-:W-:Y:S02]  /*1b00*/  IMAD R15, R15, R9, RZ ;  /* 0x000000090f0f7224 */ /* 0x001fe400078e02ff */
[----:B------:R-:W-:-:S04]  /*1b10*/  IMAD.WIDE.U32 R10, R9, R14, R10 ;  /* 0x0000000e090a7225 */ /* 0x000fc800078e000a */
[----:B------:R-:W-:-:S04]  /*1b20*/  IMAD R15, R14, R21, R15 ;  /* 0x000000150e0f7224 */ /* 0x000fc800078e020f */
[----:B------:R-:W-:Y:S01]  /*1b30*/  IMAD.IADD R8, R11, 0x1, R15 ;  /* 0x000000010b087824 */ /* 0x000fe200078e020f */
[----:B---3--:R-:W-:Y:S01]  /*1b40*/  @P0 SHF.R.S32.HI R9, RZ, 0x1f, R19 ;  /* 0x0000001fff090819 */ /* 0x008fe20000011413 */
[----:B-1----:R-:W-:-:S03]  /*1b50*/  @P0 IMAD R7, R7, R19, RZ ;  /* 0x0000001307070224 */ /* 0x002fc600078e02ff */
[----:B------:R-:W-:Y:S01]  /*1b60*/  @P0 MOV R11, R8 ;  /* 0x00000008000b0202 */ /* 0x000fe20000000f00 */
[----:B------:R-:W-:Y:S02]  /*1b70*/  @P0 IMAD R9, R6, R9, R7 ;  /* 0x0000000906090224 */ /* 0x000fe400078e0207 */
[----:B------:R-:W-:-:S04]  /*1b80*/  @P0 IMAD.WIDE.U32 R6, R19, R6, R10 ;  /* 0x0000000613060225 */ /* 0x000fc800078e000a */
[----:B------:R-:W-:Y:S01]  /*1b90*/  @P0 IMAD.MOV.U32 R10, RZ, RZ, R6 ;  /* 0x000000ffff0a0224 */ /* 0x000fe200078e0006 */
[----:B------:R-:W-:-:S07]  /*1ba0*/  @P0 IADD3 R8, R7, R9, RZ ;  /* 0x0000000907080210 */ /* 0x000fce0007ffe0ff */
.L_x_3564:
[----:B------:R-:W-:Y:S01]  /*1bb0*/  ULDC.64 UR4, c[0x0][0x410] ;  /* 0x0001040000047ab9 */ /* 0x000fe20000000a00 */
[----:B------:R-:W-:Y:S01]  /*1bc0*/  MOV R11, R8 ;  /* 0x00000008000b7202 */ /* 0x000fe20000000f00 */
[----:B------:R-:W-:Y:S01]  /*1bd0*/  VIADD R3, R3, 0x80 ;  /* 0x0000008003037836 */ /* 0x000fe20000000000 */
[----:B------:R-:W-:-:S04]  /*1be0*/  IADD3 R4, P0, R5, UR4, RZ ;  /* 0x0000000405047c10 */ /* 0x000fc8000ff1e0ff */
[----:B------:R-:W-:-:S05]  /*1bf0*/  IADD3.X R5, RZ, UR5, RZ, P0, !PT ;  /* 0x00000005ff057c10 */ /* 0x000fca00087fe4ff */
[----:B------:R0:W-:Y:S04]  /*1c00*/  STG.E.64 desc[UR8][R4.64], R10 ;  /* 0x0000000a04007986 */ /* 0x0001e8000c101b08 */
.L_x_3562:
[----:B------:R-:W-:Y:S05]  /*1c10*/  BSYNC B0 ;  /* 0x0000000000007941 */ /* 0x000fea0003800000 */
.L_x_3561:
[----:B------:R-:W-:-:S13]  /*1c20*/  ISETP.GE.AND P0, PT, R3, UR6, PT ;  /* 0x0000000603007c0c */ /* 0x000fda000bf06270 */
[----:B------:R-:W-:Y:S05]  /*1c30*/  @P0 EXIT ;  /* 0x000000000000094d */ /* 0x000fea0003800000 */
[----:B------:R-:W1:Y:S01]  /*1c40*/  LDC R6, c[0x0][0x218] ;  /* 0x00008600ff067b82 */ /* 0x000e620000000800 */
[----:B0-----:R-:W-:Y:S01]  /*1c50*/  HFMA2.MMA R4, -RZ, RZ, 0, 0 ;  /* 0x00000000ff047435 */ /* 0x001fe200000001ff */
[----:B------:R-:W-:Y:S02]  /*1c60*/  MOV R7, RZ ;  /* 0x000000ff00077202 */ /* 0x000fe40000000f00 */
[----:B-1----:R-:W-:-:S13]  /*1c70*/  ISETP.NE.AND P0, PT, R6, RZ, PT ;  /* 0x000000ff0600720c */ /* 0x002fda0003f05270 */
[----:B------:R-:W-:Y:S05]  /*1c80*/  @!P0 BRA `(.L_x_3567) ;  /* 0x0000001000a88947 */ /* 0x000fea0003800000 */
[----:B------:R-:W-:Y:S01]  /*1c90*/  MOV R5, R3 ;  /* 0x0000000300057202 */ /* 0x000fe20000000f00 */
        /* <DEDUP_REMOVED lines=277> */
[----:B------:R-:W-:Y:S01]  /*2df0*/  ULDC.64 UR6, c[0x0][0x330] ;  /* 0x0000cc0000067ab9 */ /* 0x000fe20000000a00 */
[----:B------:R-:W-:Y:S01]  /*2e00*/  MOV R8, RZ ;  /* 0x000000ff00087202 */ /* 0x000fe20000000f00 */
[----:B------:R-:W-:-:S04]  /*2e10*/  ULDC UR4, c[0x0][0x338] ;  /* 0x0000ce0000047ab9 */ /* 0x000fc80000000800 */
[----:B------:R-:W-:-:S05]  /*2e20*/  IMAD.HI.U32 R14, R9, UR7, R8 ;  /* 0x00000007090e7c27 */ /* 0x000fca000f8e0008 */
[----:B------:R-:W-:Y:S01]  /*2e30*/  SHF.R.U32.HI R15, RZ, UR4, R14 ;  /* 0x00000004ff0f7c19 */ /* 0x000fe2000801160e */
[----:B------:R-:W0:Y:S01]  /*2e40*/  @P0 LDC.64 R16, c[0x0][0x340] ;  /* 0x0000d000ff100b82 */ /* 0x000e220000000a00 */
[----:B------:R-:W-:Y:S01]  /*2e50*/  @P0 IMAD.MOV.U32 R14, RZ, RZ, RZ ;  /* 0x000000ffff0e0224 */ /* 0x000fe200078e00ff */
[----:B------:R-:W-:Y:S01]  /*2e60*/  ULDC.64 UR4, c[0x0][0x400] ;  /* 0x0001000000047ab9 */ /* 0x000fe20000000a00 */
[----:B------:R-:W-:-:S05]  /*2e70*/  IADD3 R8, -R15, RZ, RZ ;  /* 0x000000ff0f087210 */ /* 0x000fca0007ffe1ff */
[----:B------:R-:W1:Y:S01]  /*2e80*/  @P0 LDC R3, c[0x0][0x33c] ;  /* 0x0000cf00ff030b82 */ /* 0x000e620000000800 */
[----:B------:R-:W-:-:S04]  /*2e90*/  IMAD R8, R8, UR6, R9 ;  /* 0x0000000608087c24 */ /* 0x000fc8000f8e0209 */
[C---:B------:R-:W-:Y:S02]  /*2ea0*/  IMAD R7, R8.reuse, UR4, R7 ;  /* 0x0000000408077c24 */ /* 0x040fe4000f8e0207 */
[----:B------:R-:W-:Y:S01]  /*2eb0*/  IMAD R4, R8, UR5, R4 ;  /* 0x0000000508047c24 */ /* 0x000fe2000f8e0204 */
[----:B------:R-:W2:Y:S01]  /*2ec0*/  @P0 LDC.64 R10, c[0x0][0x408] ;  /* 0x00010200ff0a0b82 */ /* 0x000ea20000000a00 */
[----:B0-----:R-:W-:-:S05]  /*2ed0*/  @P0 IMAD.HI.U32 R6, R15, R16, R14 ;  /* 0x000000100f060227 */ /* 0x001fca00078e000e */
[----:B------:R-:W-:-:S04]  /*2ee0*/  @P0 SHF.R.U32.HI R6, RZ, R17, R6 ;  /* 0x00000011ff060219 */ /* 0x000fc80000011606 */
[----:B------:R-:W-:-:S05]  /*2ef0*/  @P0 IADD3 R14, -R6, RZ, RZ ;  /* 0x000000ff060e0210 */ /* 0x000fca0007ffe1ff */
[----:B-1----:R-:W-:-:S04]  /*2f00*/  @P0 IMAD R14, R3, R14, R15 ;  /* 0x0000000e030e0224 */ /* 0x002fc800078e020f */
[C---:B--2---:R-:W-:Y:S02]  /*2f10*/  @P0 IMAD R7, R14.reuse, R10, R7 ;  /* 0x0000000a0e070224 */ /* 0x044fe400078e0207 */
[----:B------:R-:W-:-:S07]  /*2f20*/  @P0 IMAD R4, R14, R11, R4 ;  /* 0x0000000b0e040224 */ /* 0x000fce00078e0204 */
.L_x_3567:
        /* <DEDUP_REMOVED lines=9> */
[----:B------:R-:W-:-:S03]  /*2fc0*/  ISETP.GE.AND.EX P0, PT, R13, RZ, PT, P0 ;  /* 0x000000ff0d00720c */ /* 0x000fc60003f06300 */
[----:B------:R-:W-:Y:S02]  /*2fd0*/  IMAD.X R7, RZ, RZ, UR5, P1 ;  /* 0x00000005ff077e24 */ /* 0x000fe400088e06ff */
[----:B--2---:R-:W-:-:S04]  /*2fe0*/  IMAD R3, R5, UR6, RZ ;  /* 0x0000000605037c24 */ /* 0x004fc8000f8e02ff */
[C---:B------:R-:W-:Y:S02]  /*2ff0*/  IMAD R3, R4.reuse, UR7, R3 ;  /* 0x0000000704037c24 */ /* 0x040fe4000f8e0203 */
[----:B------:R-:W-:Y:S02]  /*3000*/  IMAD.WIDE.U32 R4, R4, UR6, RZ ;  /* 0x0000000604047c25 */ /* 0x000fe4000f8e00ff */
[----:B------:R-:W-:Y:S05]  /*3010*/  @!P0 BRA `(.L_x_3568) ;  /* 0x0000000400b48947 */ /* 0x000fea0003800000 */
[----:B------:R-:W-:Y:S01]  /*3020*/  ISETP.GE.U32.AND P0, PT, R0, 0x3, PT ;  /* 0x000000030000780c */ /* 0x000fe20003f06070 */
[----:B------:R-:W-:Y:S01]  /*3030*/  ULDC.64 UR6, c[0x0][0x478] ;  /* 0x00011e0000067ab9 */ /* 0x000fe20000000a00 */
[----:B------:R-:W-:Y:S01]  /*3040*/  LOP3.LUT R11, R12, 0x3, RZ, 0xc0, !PT ;  /* 0x000000030c0b7812 */ /* 0x000fe200078ec0ff */
[----:B------:R-:W-:Y:S01]  /*3050*/  HFMA2.MMA R15, -RZ, RZ, 0, 0 ;  /* 0x00000000ff0f7435 */ /* 0x000fe200000001ff */
[----:B------:R-:W-:Y:S02]  /*3060*/  ISETP.GE.U32.AND.EX P1, PT, R2, RZ, PT, P0 ;  /* 0x000000ff0200720c */ /* 0x000fe40003f26100 */
[----:B------:R-:W-:Y:S02]  /*3070*/  CS2R R16, SRZ ;  /* 0x0000000000107805 */ /* 0x000fe4000001ff00 */
[----:B------:R-:W-:Y:S02]  /*3080*/  ISETP.NE.U32.AND P2, PT, R11, RZ, PT ;  /* 0x000000ff0b00720c */ /* 0x000fe40003f45070 */
[----:B------:R-:W-:-:S02]  /*3090*/  IADD3 R3, R5, R3, RZ ;  /* 0x0000000305037210 */ /* 0x000fc40007ffe0ff */
[----:B------:R-:W-:Y:S02]  /*30a0*/  ISETP.NE.AND.EX P0, PT, RZ, RZ, PT, P2 ;  /* 0x000000ffff00720c */ /* 0x000fe40003f05320 */
[----:B------:R-:W-:-:S03]  /*30b0*/  MOV R0, RZ ;  /* 0x000000ff00007202 */ /* 0x000fc60000000f00 */
[----:B------:R-:W-:Y:S08]  /*30c0*/  @!P1 BRA `(.L_x_3569) ;  /* 0x0000000000dc9947 */ /* 0x000ff00003800000 */
[----:B------:R-:W-:Y:S01]  /*30d0*/  ULDC.64 UR10, c[0x0][0x420] ;  /* 0x00010800000a7ab9 */ /* 0x000fe20000000a00 */
[----:B------:R-:W-:Y:S01]  /*30e0*/  IADD3 R12, P2, R11, -R12, RZ ;  /* 0x8000000c0b0c7210 */ /* 0x000fe20007f5e0ff */
[----:B------:R-:W-:Y:S01]  /*30f0*/  UIMAD.WIDE.U32 UR12, UR6, 0x4, URZ ;  /* 0x00000004060c78a5 */ /* 0x000fe2000f8e003f */
[C---:B------:R-:W-:Y:S01]  /*3100*/  LEA R22, P1, R4.reuse, UR10, 0x2 ;  /* 0x0000000a04167c11 */ /* 0x040fe2000f8210ff */
[----:B------:R-:W-:Y:S01]  /*3110*/  USHF.L.U32 UR4, UR7, 0x2, URZ ;  /* 0x0000000207047899 */ /* 0x000fe2000800063f */
[----:B------:R-:W-:Y:S01]  /*3120*/  MOV R15, RZ ;  /* 0x000000ff000f7202 */ /* 0x000fe20000000f00 */
[----:B------:R-:W-:Y:S01]  /*3130*/  IMAD.X R13, RZ, RZ, ~R13, P2 ;  /* 0x000000ffff0d7224 */ /* 0x000fe200010e0e0d */
[----:B------:R-:W-:Y:S01]  /*3140*/  LEA.HI.X R23, R4, UR11, R3, 0x2, P1 ;  /* 0x0000000b04177c11 */ /* 0x000fe200088f1403 */
[----:B------:R-:W-:Y:S01]  /*3150*/  UIADD3 UR4, UR13, UR4, URZ ;  /* 0x000000040d047290 */ /* 0x000fe2000fffe03f */
[----:B------:R-:W-:Y:S01]  /*3160*/  MOV R0, RZ ;  /* 0x000000ff00007202 */ /* 0x000fe20000000f00 */
[----:B------:R-:W-:-:S10]  /*3170*/  UMOV UR5, 0x8 ;  /* 0x0000000800057882 */ /* 0x000fd40000000000 */
.L_x_3570:
[----:B------:R-:W2:Y:S01]  /*3180*/  LDG.E R21, desc[UR8][R22.64] ;  /* 0x0000000816157981 */ /* 0x000ea2000c1e1900 */
[----:B------:R-:W-:-:S04]  /*3190*/  IADD3 R24, P1, R22, UR12, RZ ;  /* 0x0000000c16187c10 */ /* 0x000fc8000ff3e0ff */
[----:B------:R-:W-:Y:S02]  /*31a0*/  IADD3.X R25, R23, UR4, RZ, P1, !PT ;  /* 0x0000000417197c10 */ /* 0x000fe40008ffe4ff */
[----:B------:R-:W-:-:S03]  /*31b0*/  IADD3 R18, P1, R24, UR12, RZ ;  /* 0x0000000c18127c10 */ /* 0x000fc6000ff3e0ff */
[----:B------:R-:W3:Y:S01]  /*31c0*/  LDG.E R20, desc[UR8][R24.64] ;  /* 0x0000000818147981 */ /* 0x000ee2000c1e1900 */
[----:B------:R-:W-:Y:S02]  /*31d0*/  IADD3.X R19, R25, UR4, RZ, P1, !PT ;  /* 0x0000000419137c10 */ /* 0x000fe40008ffe4ff */
[----:B------:R-:W-:-:S03]  /*31e0*/  IADD3 R8, P1, R18, UR12, RZ ;  /* 0x0000000c12087c10 */ /* 0x000fc6000ff3e0ff */
[----:B------:R3:W4:Y:S01]  /*31f0*/  LDG.E R10, desc[UR8][R18.64] ;  /* 0x00000008120a7981 */ /* 0x000722000c1e1900 */
[----:B------:R-:W-:-:S05]  /*3200*/  IADD3.X R9, R19, UR4, RZ, P1, !PT ;  /* 0x0000000413097c10 */ /* 0x000fca0008ffe4ff */
[----:B------:R-:W5:Y:S01]  /*3210*/  LDG.E R14, desc[UR8][R8.64] ;  /* 0x00000008080e7981 */ /* 0x000f62000c1e1900 */
[----:B------:R-:W-:Y:S01]  /*3220*/  ULDC.64 UR10, c[0x0][UR5+0x430] ;  /* 0x00010c00050a7abb */ /* 0x000fe20008000a00 */
[----:B------:R-:W-:-:S04]  /*3230*/  IADD3 R15, P2, R15, 0x4, RZ ;  /* 0x000000040f0f7810 */ /* 0x000fc80007f5e0ff */
[----:B------:R-:W-:Y:S02]  /*3240*/  IADD3.X R0, RZ, R0, RZ, P2, !PT ;  /* 0x00000000ff007210 */ /* 0x000fe400017fe4ff */
[----:B--2---:R-:W-:Y:S01]  /*3250*/  SHF.R.S32.HI R22, RZ, 0x1f, R21 ;  /* 0x0000001fff167819 */ /* 0x004fe20000011415 */
[C---:B------:R-:W-:Y:S02]  /*3260*/  IMAD R23, R21.reuse, UR11, RZ ;  /* 0x0000000b15177c24 */ /* 0x040fe4000f8e02ff */
[----:B------:R-:W-:-:S04]  /*3270*/  IMAD.WIDE.U32 R16, R21, UR10, R16 ;  /* 0x0000000a15107c25 */ /* 0x000fc8000f8e0010 */
[----:B------:R-:W-:Y:S01]  /*3280*/  IMAD R23, R22, UR10, R23 ;  /* 0x0000000a16177c24 */ /* 0x000fe2000f8e0217 */
[----:B------:R-:W-:Y:S01]  /*3290*/  ULDC.64 UR10, c[0x0][UR5+0x438] ;  /* 0x00010e00050a7abb */ /* 0x000fe20008000a00 */
[----:B------:R-:W-:Y:S01]  /*32a0*/  IADD3 R22, P2, R8, UR12, RZ ;  /* 0x0000000c08167c10 */ /* 0x000fe2000ff5e0ff */
[----:B---3--:R-:W-:Y:S01]  /*32b0*/  IMAD R19, R20, UR11, RZ ;  /* 0x0000000b14137c24 */ /* 0x008fe2000f8e02ff */
[----:B------:R-:W-:Y:S02]  /*32c0*/  SHF.R.S32.HI R18, RZ, 0x1f, R20 ;  /* 0x0000001fff127819 */ /* 0x000fe40000011414 */
[----:B------:R-:W-:Y:S02]  /*32d0*/  IADD3 R17, R17, R23, RZ ;  /* 0x0000001711117210 */ /* 0x000fe40007ffe0ff */
[----:B------:R-:W-:Y:S01]  /*32e0*/  IADD3.X R23, R9, UR4, RZ, P2, !PT ;  /* 0x0000000409177c10 */ /* 0x000fe200097fe4ff */
[----:B------:R-:W-:Y:S01]  /*32f0*/  IMAD R19, R18, UR10, R19 ;  /* 0x0000000a12137c24 */ /* 0x000fe2000f8e0213 */
[----:B----4-:R-:W-:Y:S01]  /*3300*/  SHF.R.S32.HI R18, RZ, 0x1f, R10 ;  /* 0x0000001fff127819 */ /* 0x010fe2000001140a */
[----:B------:R-:W-:Y:S01]  /*3310*/  IMAD.WIDE.U32 R16, R20, UR10, R16 ;  /* 0x0000000a14107c25 */ /* 0x000fe2000f8e0010 */
[----:B------:R-:W-:Y:S01]  /*3320*/  ULDC.64 UR10, c[0x0][UR5+0x440] ;  /* 0x00011000050a7abb */ /* 0x000fe20008000a00 */
[----:B------:R-:W-:-:S02]  /*3330*/  IADD3 R20, P3, R15, R12, RZ ;  /* 0x0000000c0f147210 */ /* 0x000fc40007f7e0ff */
[----:B------:R-:W-:Y:S02]  /*3340*/  IMAD.IADD R17, R17, 0x1, R19 ;  /* 0x0000000111117824 */ /* 0x000fe400078e0213 */
[----:B------:R-:W-:Y:S01]  /*3350*/  IMAD R19, R10, UR11, RZ ;  /* 0x0000000b0a137c24 */ /* 0x000fe2000f8e02ff */
[----:B------:R-:W-:Y:S01]  /*3360*/  ISETP.NE.U32.AND P1, PT, R20, RZ, PT ;  /* 0x000000ff1400720c */ /* 0x000fe20003f25070 */
[----:B------:R-:W-:Y:S01]  /*3370*/  IMAD.WIDE.U32 R16, R10, UR10, R16 ;  /* 0x0000000a0a107c25 */ /* 0x000fe2000f8e0010 */
[----:B-----5:R-:W-:-:S03]  /*3380*/  SHF.R.S32.HI R10, RZ, 0x1f, R14 ;  /* 0x0000001fff0a7819 */ /* 0x020fc6000001140e */
[----:B------:R-:W-:Y:S01]  /*3390*/  IMAD R19, R18, UR10, R19 ;  /* 0x0000000a12137c24 */ /* 0x000fe2000f8e0213 */
[----:B------:R-:W-:Y:S01]  /*33a0*/  IADD3.X R18, R0, R13, RZ, P3, !PT ;  /* 0x0000000d00127210 */ /* 0x000fe20001ffe4ff */
[----:B------:R-:W-:Y:S01]  /*33b0*/  ULDC.64 UR10, c[0x0][UR5+0x448] ;  /* 0x00011200050a7abb */ /* 0x000fe20008000a00 */
[----:B------:R-:W-:Y:S01]  /*33c0*/  UIADD3 UR5, UR5, 0x20, URZ ;  /* 0x0000002005057890 */ /* 0x000fe2000fffe03f */
[----:B------:R-:W-:Y:S01]  /*33d0*/  IMAD R21, R14, UR11, RZ ;  /* 0x0000000b0e157c24 */ /* 0x000fe2000f8e02ff */
[----:B------:R-:W-:Y:S02]  /*33e0*/  ISETP.NE.AND.EX P1, PT, R18, RZ, PT, P1 ;  /* 0x000000ff1200720c */ /* 0x000fe40003f25310 */
[----:B------:R-:W-:Y:S01]  /*33f0*/  IADD3 R17, R17, R19, RZ ;  /* 0x0000001311117210 */ /* 0x000fe20007ffe0ff */
[----:B------:R-:W-:Y:S02]  /*3400*/  IMAD R21, R10, UR10, R21 ;  /* 0x0000000a0a157c24 */ /* 0x000fe4000f8e0215 */
[----:B------:R-:W-:-:S04]  /*3410*/  IMAD.WIDE.U32 R16, R14, UR10, R16 ;  /* 0x0000000a0e107c25 */ /* 0x000fc8000f8e0010 */
[----:B------:R-:W-:-:S04]  /*3420*/  IMAD.IADD R17, R17, 0x1, R21 ;  /* 0x0000000111117824 */ /* 0x000fc800078e0215 */
[----:B------:R-:W-:Y:S05]  /*3430*/  @P1 BRA `(.L_x_3570) ;  /* 0xfffffffc00501947 */ /* 0x000fea000383ffff */
.L_x_3569:
        /* <DEDUP_REMOVED lines=9> */
[----:B------:R-:W2:Y:S01]  /*34d0*/  LDG.E R9, desc[UR8][R2.64] ;  /* 0x0000000802097981 */ /* 0x000ea2000c1e1900 */
[----:B------:R-:W-:Y:S02]  /*34e0*/  SHF.L.U32 R12, R15, 0x3, RZ ;  /* 0x000000030f0c7819 */ /* 0x000fe400000006ff */
[----:B------:R-:W-:Y:S02]  /*34f0*/  ISETP.NE.U32.AND P0, PT, R11, 0x1, PT ;  /* 0x000000010b00780c */ /* 0x000fe40003f05070 */
[----:B------:R-:W0:Y:S02]  /*3500*/  LDC.64 R4, c[0x0][R12+0x438] ;  /* 0x00010e000c047b82 */ /* 0x000e240000000a00 */
[----:B------:R-:W-:Y:S02]  /*3510*/  ISETP.NE.AND.EX P0, PT, RZ, RZ, PT, P0 ;  /* 0x000000ffff00720c */ /* 0x000fe40003f05300 */
[----:B--2---:R-:W-:Y:S01]  /*3520*/  SHF.R.S32.HI R13, RZ, 0x1f, R9 ;  /* 0x0000001fff0d7819 */ /* 0x004fe20000011409 */
[----:B0-----:R-:W-:-:S02]  /*3530*/  IMAD R0, R5, R9, RZ ;  /* 0x0000000905007224 */ /* 0x001fc400078e02ff */
        /* <DEDUP_REMOVED lines=9> */
[----:B------:R-:W-:-:S05]  /*35d0*/  IADD3.X R9, R3, UR6, RZ, P1, !PT ;  /* 0x0000000603097c10 */ /* 0x000fca0008ffe4ff */
[----:B------:R-:W2:Y:S01]  /*35e0*/  LDG.E R13, desc[UR8][R8.64] ;  /* 0x00000008080d7981 */ /* 0x000ea2000c1e1900 */
[----:B------:R-:W-:-:S04]  /*35f0*/  @P0 IADD3 R10, P1, R8, UR4, RZ ;  /* 0x00000004080a0c10 */ /* 0x000fc8000ff3e0ff */
[----:B------:R-:W-:-:S06]  /*3600*/  @P0 IADD3.X R11, R9, UR6, RZ, P1, !PT ;  /* 0x00000006090b0c10 */ /* 0x000fcc0008ffe4ff */
[----:B------:R-:W3:Y:S01]  /*3610*/  @P0 LDG.E R11, desc[UR8][R10.64] ;  /* 0x000000080a0b0981 */ /* 0x000ee2000c1e1900 */
[----:B------:R-:W0:Y:S08]  /*3620*/  LDC.64 R4, c[0x0][R12+0x440] ;  /* 0x000110000c047b82 */ /* 0x000e300000000a00 */
[----:B------:R-:W1:Y:S01]  /*3630*/  @P0 LDC.64 R2, c[0x0][R12+0x448] ;  /* 0x000112000c020b82 */ /* 0x000e620000000a00 */
[----:B--2---:R-:W-:Y:S01]  /*3640*/  SHF.R.S32.HI R15, RZ, 0x1f, R13 ;  /* 0x0000001fff0f7819 */ /* 0x004fe2000001140d */
[----:B0-----:R-:W-:-:S02]  /*3650*/  IMAD R0, R5, R13, RZ ;  /* 0x0000000d05007224 */ /* 0x001fc400078e02ff */
[----:B------:R-:W-:-:S04]  /*3660*/  IMAD.WIDE.U32 R16, R13, R4, R16 ;  /* 0x000000040d107225 */ /* 0x000fc800078e0010 */
[----:B------:R-:W-:Y:S01]  /*3670*/  IMAD R15, R4, R15, R0 ;  /* 0x0000000f040f7224 */ /* 0x000fe200078e0200 */
[----:B---3--:R-:W-:Y:S01]  /*3680*/  @P0 SHF.R.S32.HI R5, RZ, 0x1f, R11 ;  /* 0x0000001fff050819 */ /* 0x008fe2000001140b */
[----:B-1----:R-:W-:-:S03]  /*3690*/  @P0 IMAD R0, R3, R11, RZ ;  /* 0x0000000b03000224 */ /* 0x002fc600078e02ff */
[----:B------:R-:W-:Y:S01]  /*36a0*/  IADD3 R17, R17, R15, RZ ;  /* 0x0000000f11117210 */ /* 0x000fe20007ffe0ff */
[----:B------:R-:W-:Y:S02]  /*36b0*/  @P0 IMAD R5, R2, R5, R0 ;  /* 0x0000000502050224 */ /* 0x000fe400078e0200 */
[----:B------:R-:W-:-:S05]  /*36c0*/  @P0 IMAD.WIDE.U32 R2, R11, R2, R16 ;  /* 0x000000020b020225 */ /* 0x000fca00078e0010 */
[----:B------:R-:W-:Y:S02]  /*36d0*/  @P0 IADD3 R17, R3, R5, RZ ;  /* 0x0000000503110210 */ /* 0x000fe40007ffe0ff */
[----:B------:R-:W-:-:S07]  /*36e0*/  @P0 MOV R16, R2 ;  /* 0x0000000200100202 */ /* 0x000fce0000000f00 */
.L_x_3568:
[----:B------:R-:W-:Y:S01]  /*36f0*/  STG.E.64 desc[UR8][R6.64], R16 ;  /* 0x0000001006007986 */ /* 0x000fe2000c101b08 */
[----:B------:R-:W-:Y:S05]  /*3700*/  EXIT ;  /* 0x000000000000794d */ /* 0x000fea0003800000 */
.L_x_3571:
        /* <DEDUP_REMOVED lines=15> */
.L_x_3965:


//--------------------- .text._ZN2at6native27unrolled_elementwise_kernelIZZNS0_61_GLOBAL__N__ae8afa13_23_FlattenIndicesKernel_cu_75b981de_308221_flatten_indices_implINS2_18CUDAKernelLauncherEiLl8EEENS_6TensorERKS5_N3c108ArrayRefIlEEENKUlvE0_clEvEUllE_St5arrayIPcLm2EELi4E23TrivialOffsetCalculatorILi1EjESH_NS0_6memory15LoadWithoutCastENSI_16StoreWithoutCastEEEviT_T0_T2_T3_T4_T5_ --------------------------
	.section	.text._ZN2at6native27unrolled_elementwise_kernelIZZNS0_61_GLOBAL__N__ae8afa13_23_FlattenIndicesKernel_cu_75b981de_308221_flatten_indices_implINS2_18CUDAKernelLauncherEiLl8EEENS_6TensorERKS5_N3c108ArrayRefIlEEENKUlvE0_clEvEUllE_St5arrayIPcLm2EELi4E23TrivialOffsetCalculatorILi1EjESH_NS0_6memory15LoadWithoutCastENSI_16StoreWithoutCastEEEviT_T0_T2_T3_T4_T5_,"ax",@progbits
	.align	128
        .global         _ZN2at6native27unrolled_elementwise_kernelIZZNS0_61_GLOBAL__N__ae8afa13_23_FlattenIndicesKernel_cu_75b981de_308221_flatten_indices_implINS2_18CUDAKernelLauncherEiLl8EEENS_6TensorERKS5_N3c108ArrayRefIlEEENKUlvE0_clEvEUllE_St5arrayIPcLm2EELi4E23TrivialOffsetCalculatorILi1EjESH_NS0_6memory15LoadWithoutCastENSI_16StoreWithoutCastEEEviT_T0_T2_T3_T4_T5_
        .type           _ZN2at6native27unrolled_elementwise_kernelIZZNS0_61_GLOBAL__N__ae8afa13_23_FlattenIndicesKernel_cu_75b981de_308221_flatten_indices_implINS2_18CUDAKernelLauncherEiLl8EEENS_6TensorERKS5_N3c108ArrayRefIlEEENKUlvE0_clEvEUllE_St5arrayIPcLm2EELi4E23TrivialOffsetCalculatorILi1EjESH_NS0_6memory15LoadWithoutCastENSI_16StoreWithoutCastEEEviT_T0_T2_T3_T4_T5_,@function
        .size           _ZN2at6native27unrolled_elementwise_kernelIZZNS0_61_GLOBAL__N__ae8afa13_23_FlattenIndicesKernel_cu_75b981de_308221_flatten_indices_implINS2_18CUDAKernelLauncherEiLl8EEENS_6TensorERKS5_N3c108ArrayRefIlEEENKUlvE0_clEvEUllE_St5arrayIPcLm2EELi4E23TrivialOffsetCalculatorILi1EjESH_NS0_6memory15LoadWithoutCastENSI_16StoreWithoutCastEEEviT_T0_T2_T3_T4_T5_,(.L_x_3966 - _ZN2at6native27unrolled_elementwise_kernelIZZNS0_61_GLOBAL__N__ae8afa13_23_FlattenIndicesKernel_cu_75b981de_308221_flatten_indices_implINS2_18CUDAKernelLauncherEiLl8EEENS_6TensorERKS5_N3c108ArrayRefIlEEENKUlvE0_clEvEUllE_St5arrayIPcLm2EELi4E23TrivialOffsetCalculatorILi1EjESH_NS0_6memory15LoadWithoutCastENSI_16StoreWithoutCastEEEviT_T0_T2_T3_T4_T5_)
        .other          _ZN2at6native27unrolled_elementwise_kernelIZZNS0_61_GLOBAL__N__ae8afa13_23_FlattenIndicesKernel_cu_75b981de_308221_flatten_indices_implINS2_18CUDAKernelLauncherEiLl8EEENS_6TensorERKS5_N3c108ArrayRefIlEEENKUlvE0_clEvEUllE_St5arrayIPcLm2EELi4E23TrivialOffsetCalculatorILi1EjESH_NS0_6memory15LoadWithoutCastENSI_16StoreWithoutCastEEEviT_T0_T2_T3_T4_T5_,@"STO_CUDA_ENTRY STV_DEFAULT"
_ZN2at6native27unrolled_elementwise_kernelIZZNS0_61_GLOBAL__N__ae8afa13_23_FlattenIndicesKernel_cu_75b981de_308221_flatten_indices_implINS2_18CUDAKernelLauncherEiLl8EEENS_6TensorERKS5_N3c108ArrayRefIlEEENKUlvE0_clEvEUllE_St5arrayIPcLm2EELi4E23TrivialOffsetCalculatorILi1EjESH_NS0_6memory15LoadWithoutCastENSI_16StoreWithoutCastEEEviT_T0_T2_T3_T4_T5_:
.text._ZN2at6native27unrolled_elementwise_kernelIZZNS0_61_GLOBAL__N__ae8afa13_23_FlattenIndicesKernel_cu_75b981de_308221_flatten_indices_implINS2_18CUDAKernelLauncherEiLl8EEENS_6TensorERKS5_N3c108ArrayRefIlEEENKUlvE0_clEvEUllE_St5arrayIPcLm2EELi4E23TrivialOffsetCalculatorILi1EjESH_NS0_6memory15LoadWithoutCastENSI_16StoreWithoutCastEEEviT_T0_T2_T3_T4_T5_:
[----:B------:R-:W0:Y:S01]  /*0000*/  LDC R1, c[0x0][0x28] ;  /* 0x00000a00ff017b82 */ /* 0x000e220000000800 */
[----:B------:R-:W1:Y:S07]  /*0010*/  S2R R6, SR_TID.X ;  /* 0x0000000000067919 */ /* 0x000e6e0000002100 */
[----:B------:R-:W2:Y:S01]  /*0020*/  S2UR UR12, SR_CTAID.X ;  /* 0x00000000000c79c3 */ /* 0x000ea20000002500 */
[----:B------:R-:W-:Y:S01]  /*0030*/  ULDC UR6, c[0x0][0x210] ;  /* 0x0000840000067ab9 */ /* 0x000fe20000000800 */
[----:B------:R-:W-:-:S02]  /*0040*/  CS2R R24, SRZ ;  /* 0x0000000000187805 */ /* 0x000fc4000001ff00 */
[----:B------:R-:W-:Y:S02]  /*0050*/  CS2R R12, SRZ ;  /* 0x00000000000c7805 */ /* 0x000fe4000001ff00 */
[----:B------:R-:W-:Y:S01]  /*0060*/  CS2R R14, SRZ ;  /* 0x00000000000e7805 */ /* 0x000fe2000001ff00 */
[----:B0-----:R-:W-:Y:S01]  /*0070*/  VIADD R1, R1, 0xffffff98 ;  /* 0xffffff9801017836 */ /* 0x001fe20000000000 */
[----:B------:R-:W-:Y:S01]  /*0080*/  ULDC.64 UR10, c[0x0][0x208] ;  /* 0x00008200000a7ab9 */ /* 0x000fe20000000a00 */
[----:B------:R-:W0:Y:S08]  /*0090*/  LDC.64 R10, c[0x0][0x230] ;  /* 0x00008c00ff0a7b82 */ /* 0x000e300000000a00 */
[----:B------:R-:W3:Y:S01]  /*00a0*/  LDC.64 R16, c[0x0][0x238] ;  /* 0x00008e00ff107b82 */ /* 0x000ee20000000a00 */
[----:B--2---:R-:W-:-:S02]  /*00b0*/  UIMAD UR6, UR12, -0x200, UR6 ;  /* 0xfffffe000c0678a4 */ /* 0x004fc4000f8e0206 */
[----:B------:R-:W-:-:S05]  /*00c0*/  IMAD.U32 R9, RZ, RZ, UR12 ;  /* 0x0000000cff097e24 */ /* 0x000fca000f8e00ff */
[----:B------:R-:W2:Y:S01]  /*00d0*/  LDC.64 R18, c[0x0][0x240] ;  /* 0x00009000ff127b82 */ /* 0x000ea20000000a00 */
[----:B------:R-:W-:Y:S02]  /*00e0*/  IMAD.U32 R29, RZ, RZ, UR12 ;  /* 0x0000000cff1d7e24 */ /* 0x000fe4000f8e00ff */
[----:B------:R-:W-:Y:S01]  /*00f0*/  IMAD.U32 R27, RZ, RZ, UR12 ;  /* 0x0000000cff1b7e24 */ /* 0x000fe2000f8e00ff */
[----:B-1----:R-:W-:Y:S01]  /*0100*/  ISETP.GE.AND P1, PT, R6, UR6, PT ;  /* 0x0000000606007c0c */ /* 0x002fe2000bf26270 */
[----:B------:R-:W-:Y:S02]  /*0110*/  IMAD.MOV.U32 R0, RZ, RZ, R6 ;  /* 0x000000ffff007224 */ /* 0x000fe400078e0006 */
[----:B------:R-:W-:-:S10]  /*0120*/  IMAD.U32 R7, RZ, RZ, UR12 ;  /* 0x0000000cff077e24 */ /* 0x000fd4000f8e00ff */
[----:B------:R-:W-:Y:S01]  /*0130*/  @!P1 VIADD R6, R0, 0x80 ;  /* 0x0000008000069836 */ /* 0x000fe20000000000 */
[----:B------:R-:W1:Y:S01]  /*0140*/  @!P1 LDC.64 R22, c[0x0][0x288] ;  /* 0x0000a200ff169b82 */ /* 0x000e620000000a00 */
[----:B------:R-:W-:-:S03]  /*0150*/  @!P1 IMAD R7, R7, 0x200, R0 ;  /* 0x0000020007079824 */ /* 0x000fc600078e0200 */
        /* <DEDUP_REMOVED lines=11> */
[----:B----4-:R-:W-:-:S04]  /*0210*/  @!P0 IMAD.WIDE.U32 R20, R9, 0x8, R20 ;  /* 0x0000000809148825 */ /* 0x010fc800078e0014 */
[----:B------:R-:W4:Y:S08]  /*0220*/  LDC.64 R8, c[0x0][0x228] ;  /* 0x00008a00ff087b82 */ /* 0x000f300000000a00 */
[----:B------:R-:W3:Y:S01]  /*0230*/  @!P2 LDC.64 R2, c[0x0][0x288] ;  /* 0x0000a200ff02ab82 */ /* 0x000ee20000000a00 */
[----:B------:R-:W-:-:S07]  /*0240*/  @!P2 LEA R27, R27, R6, 0x9 ;  /* 0x000000061b1ba211 */ /* 0x000fce00078e48ff */
[----:B------:R-:W2:Y:S01]  /*0250*/  LDC.64 R6, c[0x0][0x220] ;  /* 0x00008800ff067b82 */ /* 0x000ea20000000a00 */
[----:B0-----:R-:W-:Y:S01]  /*0260*/  @!P3 IMAD.WIDE.U32 R28, R29, 0x8, R4 ;  /* 0x000000081d1cb825 */ /* 0x001fe200078e0004 */
[----:B------:R-:W-:-:S04]  /*0270*/  CS2R R4, SRZ ;  /* 0x0000000000047805 */ /* 0x000fc8000001ff00 */
[----:B------:R-:W5:Y:S02]  /*0280*/  @!P3 LDG.E.64 R12, desc[UR10][R28.64] ;  /* 0x0000000a1c0cb981 */ /* 0x000f64000c1e1b00 */
[----:B-1----:R-:W0:Y:S02]  /*0290*/  LDC.64 R22, c[0x0][0x250] ;  /* 0x00009400ff167b82 */ /* 0x002e240000000a00 */
[----:B------:R1:W5:Y:S01]  /*02a0*/  @!P0 LDG.E.64 R4, desc[UR10][R20.64] ;  /* 0x0000000a14048981 */ /* 0x000362000c1e1b00 */
[----:B---3--:R-:W-:-:S03]  /*02b0*/  @!P2 IMAD.WIDE.U32 R26, R27, 0x8, R2 ;  /* 0x000000081b1aa825 */ /* 0x008fc600078e0002 */
[----:B----4-:R-:W-:Y:S02]  /*02c0*/  STL.64 [R1+0x10], R8 ;  /* 0x0000100801007387 */ /* 0x010fe40000100a00 */
[----:B------:R-:W3:Y:S02]  /*02d0*/  LDC.64 R2, c[0x0][0x218] ;  /* 0x00008600ff027b82 */ /* 0x000ee40000000a00 */
[----:B------:R4:W5:Y:S04]  /*02e0*/  @!P2 LDG.E.64 R14, desc[UR10][R26.64] ;  /* 0x0000000a1a0ea981 */ /* 0x000968000c1e1b00 */
[----:B--2---:R2:W-:Y:S02]  /*02f0*/  STL.64 [R1+0x8], R6 ;  /* 0x0000080601007387 */ /* 0x0045e40000100a00 */
[----:B-1----:R-:W1:Y:S08]  /*0300*/  LDC.64 R20, c[0x0][0x248] ;  /* 0x00009200ff147b82 */ /* 0x002e700000000a00 */
[----:B----4-:R-:W4:Y:S01]  /*0310*/  LDC.64 R26, c[0x0][0x258] ;  /* 0x00009600ff1a7b82 */ /* 0x010f220000000a00 */
[----:B---3--:R3:W-:Y:S07]  /*0320*/  STL.64 [R1], R2 ;  /* 0x0000000201007387 */ /* 0x0087ee0000100a00 */
[----:B------:R-:W4:Y:S08]  /*0330*/  LDC.64 R28, c[0x0][0x260] ;  /* 0x00009800ff1c7b82 */ /* 0x000f300000000a00 */
[----:B--2---:R-:W2:Y:S08]  /*0340*/  LDC.64 R6, c[0x0][0x270] ;  /* 0x00009c00ff067b82 */ /* 0x004eb00000000a00 */
[----:B---3--:R-:W3:Y:S08]  /*0350*/  LDC.64 R2, c[0x0][0x268] ;  /* 0x00009a00ff027b82 */ /* 0x008ef00000000a00 */
[----:B------:R-:W2:Y:S01]  /*0360*/  LDC.64 R8, c[0x0][0x278] ;  /* 0x00009e00ff087b82 */ /* 0x000ea20000000a00 */
[----:B------:R0:W-:Y:S04]  /*0370*/  STL.64 [R1+0x18], R10 ;  /* 0x0000180a01007387 */ /* 0x0001e80000100a00 */
[----:B------:R0:W-:Y:S04]  /*0380*/  STL.64 [R1+0x20], R16 ;  /* 0x0000201001007387 */ /* 0x0001e80000100a00 */
[----:B------:R2:W-:Y:S04]  /*0390*/  STL.64 [R1+0x28], R18 ;  /* 0x0000281201007387 */ /* 0x0005e80000100a00 */
[----:B-1----:R1:W-:Y:S04]  /*03a0*/  STL.64 [R1+0x30], R20 ;  /* 0x0000301401007387 */ /* 0x0023e80000100a00 */
[----:B0-----:R1:W-:Y:S04]  /*03b0*/  STL.64 [R1+0x38], R22 ;  /* 0x0000381601007387 */ /* 0x0013e80000100a00 */
[----:B----4-:R1:W-:Y:S04]  /*03c0*/  STL.64 [R1+0x40], R26 ;  /* 0x0000401a01007387 */ /* 0x0103e80000100a00 */
[----:B------:R1:W-:Y:S04]  /*03d0*/  STL.64 [R1+0x48], R28 ;  /* 0x0000481c01007387 */ /* 0x0003e80000100a00 */
[----:B---3--:R1:W-:Y:S04]  /*03e0*/  STL.64 [R1+0x50], R2 ;  /* 0x0000500201007387 */ /* 0x0083e80000100a00 */
[----:B--2---:R1:W-:Y:S04]  /*03f0*/  STL.64 [R1+0x58], R6 ;  /* 0x0000580601007387 */ /* 0x0043e80000100a00 */
[----:B------:R1:W-:Y:S01]  /*0400*/  STL.64 [R1+0x60], R8 ;  /* 0x0000600801007387 */ /* 0x0003e20000100a00 */
[----:B------:R-:W-:Y:S01]  /*0410*/  R2UR UR13, R1 ;  /* 0x00000000010d72ca */ /* 0x000fe200000e0000 */
[----:B------:R-:W-:Y:S04]  /*0420*/  BSSY B0, `(.L_x_3572) ;  /* 0x0000181000007945 */ /* 0x000fe80003800000 */
[----:B------:R-:W-:Y:S10]  /*0430*/  @P1 BRA `(.L_x_3573) ;  /* 0x0000001400fc1947 */ /* 0x000ff40003800000 */
[----:B-1----:R-:W0:Y:S01]  /*0440*/  LDC.64 R2, c[0x0][0x228] ;  /* 0x00008a00ff027b82 */ /* 0x002e220000000a00 */
[----:B------:R-:W-:Y:S01]  /*0450*/  ULDC.64 UR4, c[0x0][0x220] ;  /* 0x0000880000047ab9 */ /* 0x000fe20000000a00 */
[----:B------:R-:W-:Y:S01]  /*0460*/  CS2R R22, SRZ ;  /* 0x0000000000167805 */ /* 0x000fe2000001ff00 */
[----:B-----5:R-:W-:Y:S02]  /*0470*/  IMAD R7, R25, UR4, RZ ;  /* 0x0000000419077c24 */ /* 0x020fe4000f8e02ff */
[----:B------:R-:W-:-:S04]  /*0480*/  IMAD.WIDE.U32 R8, R24, UR4, RZ ;  /* 0x0000000418087c25 */ /* 0x000fc8000f8e00ff */
[----:B------:R-:W-:Y:S01]  /*0490*/  IMAD R7, R24, UR5, R7 ;  /* 0x0000000518077c24 */ /* 0x000fe2000f8e0207 */
        /* <DEDUP_REMOVED lines=29> */
.L_x_3577:
[----:B------:R-:W-:Y:S01]  /*0670*/  IMAD.U32 R6, RZ, RZ, UR4 ;  /* 0x00000004ff067e24 */ /* 0x000fe2000f8e00ff */
[----:B------:R-:W-:Y:S02]  /*0680*/  USHF.L.U32 UR7, UR15, 0x2, URZ ;  /* 0x000000020f077899 */ /* 0x000fe4000800063f */
[----:B------:R-:W-:Y:S01]  /*0690*/  UIMAD.WIDE.U32 UR8, UR14, 0x4, URZ ;  /* 0x000000040e0878a5 */ /* 0x000fe2000f8e003f */
[----:B------:R-:W-:Y:S02]  /*06a0*/  IMAD.U32 R7, R6, 0x8, R1 ;  /* 0x0000000806077824 */ /* 0x000fe400078e0001 */
[----:B------:R0:W2:Y:S01]  /*06b0*/  LDG.E R6, desc[UR10][R16.64] ;  /* 0x0000000a10067981 */ /* 0x0000a2000c1e1900 */
[----:B------:R-:W-:-:S03]  /*06c0*/  UIADD3 UR7, UR9, UR7, URZ ;  /* 0x0000000709077290 */ /* 0x000fc6000fffe03f */
[----:B------:R-:W3:Y:S04]  /*06d0*/  LDL.64 R18, [R7+0x18] ;  /* 0x0000180007127983 */ /* 0x000ee80000100a00 */
[----:B------:R-:W4:Y:S01]  /*06e0*/  LDL.64 R20, [R7+0x20] ;  /* 0x0000200007147983 */ /* 0x000f220000100a00 */
[----:B0-----:R-:W-:-:S04]  /*06f0*/  IADD3 R16, P2, R16, UR8, RZ ;  /* 0x0000000810107c10 */ /* 0x001fc8000ff5e0ff */
[----:B------:R-:W-:-:S05]  /*0700*/  IADD3.X R17, R17, UR7, RZ, P2, !PT ;  /* 0x0000000711117c10 */ /* 0x000fca00097fe4ff */
[----:B------:R0:W5:Y:S01]  /*0710*/  LDG.E R27, desc[UR10][R16.64] ;  /* 0x0000000a101b7981 */ /* 0x000162000c1e1900 */
[----:B------:R-:W-:-:S04]  /*0720*/  IADD3 R24, P2, R16, UR8, RZ ;  /* 0x0000000810187c10 */ /* 0x000fc8000ff5e0ff */
[----:B------:R-:W-:Y:S02]  /*0730*/  IADD3.X R25, R17, UR7, RZ, P2, !PT ;  /* 0x0000000711197c10 */ /* 0x000fe400097fe4ff */
[----:B0-----:R-:W-:-:S04]  /*0740*/  IADD3 R16, P2, R24, UR8, RZ ;  /* 0x0000000818107c10 */ /* 0x001fc8000ff5e0ff */
[----:B------:R-:W-:Y:S02]  /*0750*/  IADD3.X R17, R25, UR7, RZ, P2, !PT ;  /* 0x0000000719117c10 */ /* 0x000fe400097fe4ff */
[----:B--2---:R-:W-:Y:S01]  /*0760*/  SHF.R.S32.HI R29, RZ, 0x1f, R6 ;  /* 0x0000001fff1d7819 */ /* 0x004fe20000011406 */
[----:B---3--:R-:W-:Y:S02]  /*0770*/  IMAD R19, R19, R6, RZ ;  /* 0x0000000613137224 */ /* 0x008fe400078e02ff */
[----:B------:R-:W-:-:S04]  /*0780*/  IMAD.WIDE.U32 R22, R6, R18, R22 ;  /* 0x0000001206167225 */ /* 0x000fc800078e0016 */
[----:B------:R-:W-:Y:S02]  /*0790*/  IMAD R6, R18, R29, R19 ;  /* 0x0000001d12067224 */ /* 0x000fe400078e0213 */
[----:B------:R0:W2:Y:S04]  /*07a0*/  LDG.E R29, desc[UR10][R24.64] ;  /* 0x0000000a181d7981 */ /* 0x0000a8000c1e1900 */
[----:B------:R-:W3:Y:S01]  /*07b0*/  LDL.64 R18, [R7+0x28] ;  /* 0x0000280007127983 */ /* 0x000ee20000100a00 */
[----:B------:R-:W-:Y:S02]  /*07c0*/  IADD3 R23, R23, R6, RZ ;  /* 0x0000000617177210 */ /* 0x000fe40007ffe0ff */
[----:B-----5:R-:W-:Y:S01]  /*07d0*/  SHF.R.S32.HI R6, RZ, 0x1f, R27 ;  /* 0x0000001fff067819 */ /* 0x020fe2000001141b */
[----:B----4-:R-:W-:-:S02]  /*07e0*/  IMAD R21, R21, R27, RZ ;  /* 0x0000001b15157224 */ /* 0x010fc400078e02ff */
[----:B------:R-:W-:Y:S02]  /*07f0*/  IMAD.WIDE.U32 R22, R27, R20, R22 ;  /* 0x000000141b167225 */ /* 0x000fe400078e0016 */
[----:B------:R1:W4:Y:S02]  /*0800*/  LDG.E R27, desc[UR10][R16.64] ;  /* 0x0000000a101b7981 */ /* 0x000324000c1e1900 */
[----:B------:R-:W-:Y:S02]  /*0810*/  IMAD R6, R20, R6, R21 ;  /* 0x0000000614067224 */ /* 0x000fe400078e0215 */
[----:B------:R-:W5:Y:S01]  /*0820*/  LDL.64 R20, [R7+0x30] ;  /* 0x0000300007147983 */ /* 0x000f620000100a00 */
[----:B0-----:R-:W-:Y:S01]  /*0830*/  IADD3 R24, P2, R16, UR8, RZ ;  /* 0x0000000810187c10 */ /* 0x001fe2000ff5e0ff */
[----:B------:R-:W-:-:S03]  /*0840*/  IMAD.IADD R23, R23, 0x1, R6 ;  /* 0x0000000117177824 */ /* 0x000fc600078e0206 */
[----:B------:R-:W-:-:S05]  /*0850*/  IADD3.X R25, R17, UR7, RZ, P2, !PT ;  /* 0x0000000711197c10 */ /* 0x000fca00097fe4ff */
[----:B------:R0:W5:Y:S01]  /*0860*/  LDG.E R26, desc[UR10][R24.64] ;  /* 0x0000000a181a7981 */ /* 0x000162000c1e1900 */
[----:B--2---:R-:W-:Y:S01]  /*0870*/  SHF.R.S32.HI R6, RZ, 0x1f, R29 ;  /* 0x0000001fff067819 */ /* 0x004fe2000001141d */
[----:B---3--:R-:W-:Y:S02]  /*0880*/  IMAD R19, R19, R29, RZ ;  /* 0x0000001d13137224 */ /* 0x008fe400078e02ff */
[----:B------:R-:W-:Y:S01]  /*0890*/  IMAD.WIDE.U32 R28, R29, R18, R22 ;  /* 0x000000121d1c7225 */ /* 0x000fe200078e0016 */
[----:B------:R-:W-:-:S03]  /*08a0*/  IADD3 R22, P2, R24, UR8, RZ ;  /* 0x0000000818167c10 */ /* 0x000fc6000ff5e0ff */
[----:B------:R-:W-:Y:S02]  /*08b0*/  IMAD R6, R18, R6, R19 ;  /* 0x0000000612067224 */ /* 0x000fe400078e0213 */
[----:B------:R-:W2:Y:S02]  /*08c0*/  LDL.64 R18, [R7+0x38] ;  /* 0x0000380007127983 */ /* 0x000ea40000100a00 */
[----:B-1----:R-:W-:Y:S01]  /*08d0*/  IMAD.IADD R17, R29, 0x1, R6 ;  /* 0x000000011d117824 */ /* 0x002fe200078e0206 */
[----:B----4-:R-:W-:Y:S01]  /*08e0*/  SHF.R.S32.HI R29, RZ, 0x1f, R27 ;  /* 0x0000001fff1d7819 */ /* 0x010fe2000001141b */
[----:B------:R-:W-:Y:S01]  /*08f0*/  IMAD.MOV.U32 R16, RZ, RZ, R28 ;  /* 0x000000ffff107224 */ /* 0x000fe200078e001c */
[----:B------:R-:W-:Y:S01]  /*0900*/  IADD3.X R23, R25, UR7, RZ, P2, !PT ;  /* 0x0000000719177c10 */ /* 0x000fe200097fe4ff */
[----:B-----5:R-:W-:-:S04]  /*0910*/  IMAD R6, R21, R27, RZ ;  /* 0x0000001b15067224 */ /* 0x020fc800078e02ff */
[----:B------:R-:W-:Y:S02]  /*0920*/  IMAD R29, R20, R29, R6 ;  /* 0x0000001d141d7224 */ /* 0x000fe400078e0206 */
[----:B------:R-:W-:Y:S02]  /*0930*/  IMAD.WIDE.U32 R20, R27, R20, R16 ;  /* 0x000000141b147225 */ /* 0x000fe400078e0010 */
[----:B------:R1:W3:Y:S04]  /*0940*/  LDG.E R27, desc[UR10][R22.64] ;  /* 0x0000000a161b7981 */ /* 0x0002e8000c1e1900 */
[----:B------:R-:W4:Y:S01]  /*0950*/  LDL.64 R16, [R7+0x40] ;  /* 0x0000400007107983 */ /* 0x000f220000100a00 */
[----:B0-----:R-:W-:Y:S02]  /*0960*/  IADD3 R24, P2, R22, UR8, RZ ;  /* 0x0000000816187c10 */ /* 0x001fe4000ff5e0ff */
[----:B------:R-:W-:-:S02]  /*0970*/  IADD3 R21, R21, R29, RZ ;  /* 0x0000001d15157210 */ /* 0x000fc40007ffe0ff */
[----:B------:R-:W-:Y:S02]  /*0980*/  SHF.R.S32.HI R29, RZ, 0x1f, R26 ;  /* 0x0000001fff1d7819 */ /* 0x000fe4000001141a */
[----:B------:R-:W-:Y:S02]  /*0990*/  IADD3.X R25, R23, UR7, RZ, P2, !PT ;  /* 0x0000000717197c10 */ /* 0x000fe400097fe4ff */
[----:B-1----:R-:W-:-:S04]  /*09a0*/  IADD3 R22, P2, R24, UR8, RZ ;  /* 0x0000000818167c10 */ /* 0x002fc8000ff5e0ff */
[----:B------:R-:W-:Y:S01]  /*09b0*/  IADD3.X R23, R25, UR7, RZ, P2, !PT ;  /* 0x0000000719177c10 */ /* 0x000fe200097fe4ff */
[----:B--2---:R-:W-:-:S04]  /*09c0*/  IMAD R6, R19, R26, RZ ;  /* 0x0000001a13067224 */ /* 0x004fc800078e02ff */
[----:B------:R-:W-:Y:S02]  /*09d0*/  IMAD R29, R18, R29, R6 ;  /* 0x0000001d121d7224 */ /* 0x000fe400078e0206 */
[----:B------:R-:W-:Y:S01]  /*09e0*/  IMAD.WIDE.U32 R18, R26, R18, R20 ;  /* 0x000000121a127225 */ /* 0x000fe200078e0014 */
[----:B------:R0:W2:Y:S04]  /*09f0*/  LDG.E R6, desc[UR10][R24.64] ;  /* 0x0000000a18067981 */ /* 0x0000a8000c1e1900 */
[----:B------:R-:W5:Y:S01]  /*0a00*/  LDL.64 R20, [R7+0x48] ;  /* 0x0000480007147983 */ /* 0x000f620000100a00 */
[----:B------:R-:W-:Y:S01]  /*0a10*/  IMAD.IADD R19, R19, 0x1, R29 ;  /* 0x0000000113137824 */ /* 0x000fe200078e021d */
[----:B---3--:R-:W-:Y:S01]  /*0a20*/  SHF.R.S32.HI R29, RZ, 0x1f, R27 ;  /* 0x0000001fff1d7819 */ /* 0x008fe2000001141b */
[----:B----4-:R-:W-:-:S02]  /*0a30*/  IMAD R17, R17, R27, RZ ;  /* 0x0000001b11117224 */ /* 0x010fc400078e02ff */
[----:B------:R-:W-:Y:S02]  /*0a40*/  IMAD.WIDE.U32 R18, R27, R16, R18 ;  /* 0x000000101b127225 */ /* 0x000fe400078e0012 */
[----:B------:R1:W3:Y:S02]  /*0a50*/  LDG.E R27, desc[UR10][R22.64] ;  /* 0x0000000a161b7981 */ /* 0x0002e4000c1e1900 */
[----:B------:R-:W-:Y:S02]  /*0a60*/  IMAD R29, R16, R29, R17 ;  /* 0x0000001d101d7224 */ /* 0x000fe400078e0211 */
[----:B------:R-:W4:Y:S01]  /*0a70*/  LDL.64 R16, [R7+0x50] ;  /* 0x0000500007107983 */ /* 0x000f220000100a00 */
[----:B0-----:R-:W-:Y:S01]  /*0a80*/  IADD3 R24, P2, R22, UR8, RZ ;  /* 0x0000000816187c10 */ /* 0x001fe2000ff5e0ff */
[----:B------:R-:W-:-:S03]  /*0a90*/  IMAD.IADD R19, R19, 0x1, R29 ;  /* 0x0000000113137824 */ /* 0x000fc600078e021d */
[----:B------:R-:W-:Y:S02]  /*0aa0*/  IADD3.X R25, R23, UR7, RZ, P2, !PT ;  /* 0x0000000717197c10 */ /* 0x000fe400097fe4ff */
[----:B-1----:R-:W-:-:S04]  /*0ab0*/  IADD3 R22, P2, R24, UR8, RZ ;  /* 0x0000000818167c10 */ /* 0x002fc8000ff5e0ff */
[----:B------:R-:W-:Y:S02]  /*0ac0*/  IADD3.X R23, R25, UR7, RZ, P2, !PT ;  /* 0x0000000719177c10 */ /* 0x000fe400097fe4ff */
[----:B--2---:R-:W-:Y:S01]  /*0ad0*/  SHF.R.S32.HI R29, RZ, 0x1f, R6 ;  /* 0x0000001fff1d7819 */ /* 0x004fe20000011406 */
[----:B-----5:R-:W-:Y:S02]  /*0ae0*/  IMAD R21, R21, R6, RZ ;  /* 0x0000000615157224 */ /* 0x020fe400078e02ff */
[----:B------:R-:W-:Y:S02]  /*0af0*/  IMAD.WIDE.U32 R18, R6, R20, R18 ;  /* 0x0000001406127225 */ /* 0x000fe400078e0012 */
[----:B------:R0:W2:Y:S02]  /*0b00*/  LDG.E R6, desc[UR10][R24.64] ;  /* 0x0000000a18067981 */ /* 0x0000a4000c1e1900 */
[----:B------:R-:W-:Y:S02]  /*0b10*/  IMAD R29, R20, R29, R21 ;  /* 0x0000001d141d7224 */ /* 0x000fe400078e0215 */
[----:B------:R-:W5:Y:S02]  /*0b20*/  LDL.64 R20, [R7+0x58] ;  /* 0x0000580007147983 */ /* 0x000f640000100a00 */
[----:B------:R-:W-:Y:S01]  /*0b30*/  IMAD.IADD R19, R19, 0x1, R29 ;  /* 0x0000000113137824 */ /* 0x000fe200078e021d */
[----:B---3--:R-:W-:Y:S01]  /*0b40*/  SHF.R.S32.HI R29, RZ, 0x1f, R27 ;  /* 0x0000001fff1d7819 */ /* 0x008fe2000001141b */
[----:B----4-:R-:W-:-:S02]  /*0b50*/  IMAD R17, R17, R27, RZ ;  /* 0x0000001b11117224 */ /* 0x010fc400078e02ff */
[----:B------:R-:W-:Y:S02]  /*0b60*/  IMAD.WIDE.U32 R18, R27, R16, R18 ;  /* 0x000000101b127225 */ /* 0x000fe400078e0012 */
[----:B------:R1:W3:Y:S02]  /*0b70*/  LDG.E R27, desc[UR10][R22.64] ;  /* 0x0000000a161b7981 */ /* 0x0002e4000c1e1900 */
[----:B------:R-:W-:Y:S02]  /*0b80*/  IMAD R29, R16, R29, R17 ;  /* 0x0000001d101d7224 */ /* 0x000fe400078e0211 */
[----:B------:R-:W4:Y:S01]  /*0b90*/  LDL.64 R16, [R7+0x60] ;  /* 0x0000600007107983 */ /* 0x000f220000100a00 */
[----:B0-----:R-:W-:Y:S02]  /*0ba0*/  IADD3 R24, P2, R22, UR8, RZ ;  /* 0x0000000816187c10 */ /* 0x001fe4000ff5e0ff */
[----:B------:R-:W-:Y:S02]  /*0bb0*/  IADD3 R19, R19, R29, RZ ;  /* 0x0000001d13137210 */ /* 0x000fe40007ffe0ff */
[----:B------:R-:W-:-:S02]  /*0bc0*/  IADD3.X R25, R23, UR7, RZ, P2, !PT ;  /* 0x0000000717197c10 */ /* 0x000fc400097fe4ff */
        /* <DEDUP_REMOVED lines=28> */
[----:B----4-:R-:W-:-:S04]  /*0d90*/  IMAD R17, R17, R27, RZ ;  /* 0x0000001b11117224 */ /* 0x010fc800078e02ff */
[----:B------:R-:W-:Y:S02]  /*0da0*/  IMAD R29, R16, R29, R17 ;  /* 0x0000001d101d7224 */ /* 0x000fe400078e0211 */
[----:B------:R-:W-:Y:S02]  /*0db0*/  IMAD.WIDE.U32 R16, R27, R16, R18 ;  /* 0x000000101b107225 */ /* 0x000fe400078e0012 */
[----:B------:R-:W3:Y:S04]  /*0dc0*/  LDG.E R27, desc[UR10][R22.64] ;  /* 0x0000000a161b7981 */ /* 0x000ee8000c1e1900 */
[----:B------:R-:W4:Y:S01]  /*0dd0*/  LDL.64 R18, [R7+0x80] ;  /* 0x0000800007127983 */ /* 0x000f220000100a00 */
[----:B------:R-:W-:Y:S02]  /*0de0*/  IADD3 R17, R17, R29, RZ ;  /* 0x0000001d11117210 */ /* 0x000fe40007ffe0ff */
[----:B0-----:R-:W-:-:S04]  /*0df0*/  IADD3 R24, P2, R22, UR8, RZ ;  /* 0x0000000816187c10 */ /* 0x001fc8000ff5e0ff */
[----:B------:R-:W-:Y:S02]  /*0e00*/  IADD3.X R25, R23, UR7, RZ, P2, !PT ;  /* 0x0000000717197c10 */ /* 0x000fe400097fe4ff */
[----:B------:R-:W4:Y:S01]  /*0e10*/  LDL.64 R22, [R7+0x88] ;  /* 0x0000880007167983 */ /* 0x000f220000100a00 */
[----:B--2---:R-:W-:Y:S01]  /*0e20*/  SHF.R.S32.HI R29, RZ, 0x1f, R6 ;  /* 0x0000001fff1d7819 */ /* 0x004fe20000011406 */
[----:B-----5:R-:W-:-:S04]  /*0e30*/  IMAD R21, R21, R6, RZ ;  /* 0x0000000615157224 */ /* 0x020fc800078e02ff */
[----:B------:R-:W-:Y:S02]  /*0e40*/  IMAD R26, R20, R29, R21 ;  /* 0x0000001d141a7224 */ /* 0x000fe400078e0215 */
[----:B------:R-:W-:Y:S01]  /*0e50*/  IMAD.WIDE.U32 R20, R6, R20, R16 ;  /* 0x0000001406147225 */ /* 0x000fe200078e0010 */
[----:B------:R-:W-:Y:S01]  /*0e60*/  IADD3 R16, P2, R24, UR8, RZ ;  /* 0x0000000818107c10 */ /* 0x000fe2000ff5e0ff */
[----:B------:R-:W2:Y:S02]  /*0e70*/  LDG.E R29, desc[UR10][R24.64] ;  /* 0x0000000a181d7981 */ /* 0x000ea4000c1e1900 */
[----:B------:R-:W-:Y:S01]  /*0e80*/  IMAD.IADD R21, R21, 0x1, R26 ;  /* 0x0000000115157824 */ /* 0x000fe200078e021a */
[----:B------:R-:W-:Y:S01]  /*0e90*/  IADD3.X R17, R25, UR7, RZ, P2, !PT ;  /* 0x0000000719117c10 */ /* 0x000fe200097fe4ff */
[----:B------:R-:W5:Y:S01]  /*0ea0*/  LDL.64 R6, [R7+0x90] ;  /* 0x0000900007067983 */ /* 0x000f620000100a00 */
[----:B---3--:R-:W-:Y:S01]  /*0eb0*/  SHF.R.S32.HI R26, RZ, 0x1f, R27 ;  /* 0x0000001fff1a7819 */ /* 0x008fe2000001141b */
[----:B----4-:R-:W-:-:S04]  /*0ec0*/  IMAD R19, R19, R27, RZ ;  /* 0x0000001b13137224 */ /* 0x010fc800078e02ff */
[----:B------:R-:W-:Y:S02]  /*0ed0*/  IMAD R26, R18, R26, R19 ;  /* 0x0000001a121a7224 */ /* 0x000fe400078e0213 */
[----:B------:R0:W3:Y:S01]  /*0ee0*/  LDG.E R19, desc[UR10][R16.64] ;  /* 0x0000000a10137981 */ /* 0x0000e2000c1e1900 */
[----:B------:R-:W-:Y:S01]  /*0ef0*/  IADD3 R2, P2, R2, -0x10, RZ ;  /* 0xfffffff002027810 */ /* 0x000fe20007f5e0ff */
[----:B------:R-:W-:-:S03]  /*0f00*/  IMAD.WIDE.U32 R20, R27, R18, R20 ;  /* 0x000000121b147225 */ /* 0x000fc600078e0014 */
[----:B------:R-:W-:Y:S02]  /*0f10*/  IADD3.X R3, R3, -0x1, RZ, P2, !PT ;  /* 0xffffffff03037810 */ /* 0x000fe400017fe4ff */
[----:B------:R-:W-:Y:S01]  /*0f20*/  ISETP.GT.U32.AND P2, PT, R2, 0xc, PT ;  /* 0x0000000c0200780c */ /* 0x000fe20003f44070 */
[----:B------:R-:W-:-:S03]  /*0f30*/  IMAD.IADD R21, R21, 0x1, R26 ;  /* 0x0000000115157824 */ /* 0x000fc600078e021a */
[----:B------:R-:W-:Y:S01]  /*0f40*/  ISETP.GT.AND.EX P2, PT, R3, RZ, PT, P2 ;  /* 0x000000ff0300720c */ /* 0x000fe20003f44320 */
[----:B------:R-:W-:Y:S01]  /*0f50*/  UIADD3 UR4, UP0, UR4, 0x10, URZ ;  /* 0x0000001004047890 */ /* 0x000fe2000ff1e03f */
[----:B0-----:R-:W-:-:S03]  /*0f60*/  IADD3 R16, P3, R16, UR8, RZ ;  /* 0x0000000810107c10 */ /* 0x001fc6000ff7e0ff */
[----:B------:R-:W-:Y:S01]  /*0f70*/  UIADD3.X UR5, URZ, UR5, URZ, UP0, !UPT ;  /* 0x000000053f057290 */ /* 0x000fe200087fe43f */
[----:B------:R-:W-:Y:S02]  /*0f80*/  IADD3.X R17, R17, UR7, RZ, P3, !PT ;  /* 0x0000000711117c10 */ /* 0x000fe40009ffe4ff */
[----:B--2---:R-:W-:Y:S01]  /*0f90*/  SHF.R.S32.HI R25, RZ, 0x1f, R29 ;  /* 0x0000001fff197819 */ /* 0x004fe2000001141d */
[----:B------:R-:W-:Y:S02]  /*0fa0*/  IMAD R18, R23, R29, RZ ;  /* 0x0000001d17127224 */ /* 0x000fe400078e02ff */
[----:B------:R-:W-:-:S04]  /*0fb0*/  IMAD.WIDE.U32 R20, R29, R22, R20 ;  /* 0x000000161d147225 */ /* 0x000fc800078e0014 */
[----:B------:R-:W-:-:S04]  /*0fc0*/  IMAD R25, R22, R25, R18 ;  /* 0x0000001916197224 */ /* 0x000fc800078e0212 */
[----:B------:R-:W-:Y:S01]  /*0fd0*/  IMAD.IADD R21, R21, 0x1, R25 ;  /* 0x0000000115157824 */ /* 0x000fe200078e0219 */
[----:B---3--:R-:W-:Y:S01]  /*0fe0*/  SHF.R.S32.HI R23, RZ, 0x1f, R19 ;  /* 0x0000001fff177819 */ /* 0x008fe20000011413 */
[----:B-----5:R-:W-:-:S04]  /*0ff0*/  IMAD R7, R7, R19, RZ ;  /* 0x0000001307077224 */ /* 0x020fc800078e02ff */
[----:B------:R-:W-:Y:S02]  /*1000*/  IMAD R7, R6, R23, R7 ;  /* 0x0000001706077224 */ /* 0x000fe400078e0207 */
[----:B------:R-:W-:-:S05]  /*1010*/  IMAD.WIDE.U32 R22, R19, R6, R20 ;  /* 0x0000000613167225 */ /* 0x000fca00078e0014 */
[----:B------:R-:W-:Y:S01]  /*1020*/  IADD3 R23, R23, R7, RZ ;  /* 0x0000000717177210 */ /* 0x000fe20007ffe0ff */
[----:B------:R-:W-:Y:S06]  /*1030*/  @P2 BRA `(.L_x_3577) ;  /* 0xfffffff4008c2947 */ /* 0x000fec000383ffff */
.L_x_3576:
[----:B------:R-:W-:-:S04]  /*1040*/  ISETP.GT.U32.AND P2, PT, R2, 0x4, PT ;  /* 0x000000040200780c */ /* 0x000fc80003f44070 */
[----:B------:R-:W-:-:S13]  /*1050*/  ISETP.GT.AND.EX P2, PT, R3, RZ, PT, P2 ;  /* 0x000000ff0300720c */ /* 0x000fda0003f44320 */
[----:B------:R-:W-:Y:S05]  /*1060*/  @!P2 BRA `(.L_x_3578) ;  /* 0x000000040048a947 */ /* 0x000fea0003800000 */
[----:B------:R-:W-:Y:S01]  /*1070*/  IMAD.U32 R6, RZ, RZ, UR4 ;  /* 0x00000004ff067e24 */ /* 0x000fe2000f8e00ff */
[----:B------:R-:W-:Y:S01]  /*1080*/  USHF.L.U32 UR7, UR15, 0x2, URZ ;  /* 0x000000020f077899 */ /* 0x000fe2000800063f */
[----:B------:R-:W2:Y:S02]  /*1090*/  LDG.E R29, desc[UR10][R16.64] ;  /* 0x0000000a101d7981 */ /* 0x000ea4000c1e1900 */
[----:B------:R-:W-:Y:S01]  /*10a0*/  IMAD.U32 R7, R6, 0x8, R1 ;  /* 0x0000000806077824 */ /* 0x000fe200078e0001 */
[----:B------:R-:W-:-:S04]  /*10b0*/  UIMAD.WIDE.U32 UR8, UR14, 0x4, URZ ;  /* 0x000000040e0878a5 */ /* 0x000fc8000f8e003f */
[----:B------:R-:W3:Y:S01]  /*10c0*/  LDL.64 R18, [R7+0x18] ;  /* 0x0000180007127983 */ /* 0x000ee20000100a00 */
[----:B------:R-:W-:Y:S01]  /*10d0*/  UIADD3 UR7, UR9, UR7, URZ ;  /* 0x0000000709077290 */ /* 0x000fe2000fffe03f */
[----:B------:R-:W-:-:S05]  /*10e0*/  IADD3 R20, P0, R16, UR8, RZ ;  /* 0x0000000810147c10 */ /* 0x000fca000ff1e0ff */
[----:B------:R-:W-:Y:S02]  /*10f0*/  IADD3.X R21, R17, UR7, RZ, P0, !PT ;  /* 0x0000000711157c10 */ /* 0x000fe400087fe4ff */
[----:B------:R-:W4:Y:S04]  /*1100*/  LDL.64 R16, [R7+0x20] ;  /* 0x0000200007107983 */ /* 0x000f280000100a00 */
        /* <DEDUP_REMOVED lines=11> */
[----:B------:R-:W-:Y:S01]  /*11c0*/  IMAD.IADD R23, R23, 0x1, R29 ;  /* 0x0000000117177824 */ /* 0x000fe200078e021d */
[----:B-----5:R-:W-:Y:S01]  /*11d0*/  SHF.R.S32.HI R29, RZ, 0x1f, R6 ;  /* 0x0000001fff1d7819 */ /* 0x020fe20000011406 */
[----:B----4-:R-:W-:-:S04]  /*11e0*/  IMAD R17, R17, R6, RZ ;  /* 0x0000000611117224 */ /* 0x010fc800078e02ff */
[----:B------:R-:W-:Y:S02]  /*11f0*/  IMAD R29, R16, R29, R17 ;  /* 0x0000001d101d7224 */ /* 0x000fe400078e0211 */
[----:B------:R-:W-:Y:S02]  /*1200*/  IMAD.WIDE.U32 R16, R6, R16, R22 ;  /* 0x0000001006107225 */ /* 0x000fe400078e0016 */
[----:B------:R1:W4:Y:S04]  /*1210*/  LDG.E R6, desc[UR10][R20.64] ;  /* 0x0000000a14067981 */ /* 0x000328000c1e1900 */
[----:B------:R-:W5:Y:S01]  /*1220*/  LDL.64 R22, [R7+0x30] ;  /* 0x0000300007167983 */ /* 0x000f620000100a00 */
[----:B0-----:R-:W-:Y:S02]  /*1230*/  IADD3 R24, P0, R20, UR8, RZ ;  /* 0x0000000814187c10 */ /* 0x001fe4000ff1e0ff */
[----:B------:R-:W-:-:S02]  /*1240*/  IADD3 R17, R17, R29, RZ ;  /* 0x0000001d11117210 */ /* 0x000fc40007ffe0ff */
[----:B------:R-:W-:Y:S02]  /*1250*/  IADD3.X R25, R21, UR7, RZ, P0, !PT ;  /* 0x0000000715197c10 */ /* 0x000fe400087fe4ff */
[----:B-1----:R-:W-:-:S04]  /*1260*/  IADD3 R20, P0, R24, UR8, RZ ;  /* 0x0000000818147c10 */ /* 0x002fc8000ff1e0ff */
[----:B------:R-:W-:Y:S02]  /*1270*/  IADD3.X R21, R25, UR7, RZ, P0, !PT ;  /* 0x0000000719157c10 */ /* 0x000fe400087fe4ff */
[----:B--2---:R-:W-:Y:S01]  /*1280*/  SHF.R.S32.HI R29, RZ, 0x1f, R27 ;  /* 0x0000001fff1d7819 */ /* 0x004fe2000001141b */
[----:B---3--:R-:W-:Y:S02]  /*1290*/  IMAD R19, R19, R27, RZ ;  /* 0x0000001b13137224 */ /* 0x008fe400078e02ff */
[----:B------:R-:W-:Y:S02]  /*12a0*/  IMAD.WIDE.U32 R16, R27, R18, R16 ;  /* 0x000000121b107225 */ /* 0x000fe400078e0010 */
[----:B------:R0:W2:Y:S02]  /*12b0*/  LDG.E R27, desc[UR10][R24.64] ;  /* 0x0000000a181b7981 */ /* 0x0000a4000c1e1900 */
[----:B------:R-:W-:Y:S02]  /*12c0*/  IMAD R29, R18, R29, R19 ;  /* 0x0000001d121d7224 */ /* 0x000fe400078e0213 */
[----:B------:R-:W3:Y:S02]  /*12d0*/  LDL.64 R18, [R7+0x38] ;  /* 0x0000380007127983 */ /* 0x000ee40000100a00 */
[----:B------:R-:W-:Y:S01]  /*12e0*/  IMAD.IADD R17, R17, 0x1, R29 ;  /* 0x0000000111117824 */ /* 0x000fe200078e021d */
[----:B----4-:R-:W-:Y:S01]  /*12f0*/  SHF.R.S32.HI R29, RZ, 0x1f, R6 ;  /* 0x0000001fff1d7819 */ /* 0x010fe20000011406 */
[----:B-----5:R-:W-:-:S02]  /*1300*/  IMAD R23, R23, R6, RZ ;  /* 0x0000000617177224 */ /* 0x020fc400078e02ff */
[----:B------:R-:W-:Y:S02]  /*1310*/  IMAD.WIDE.U32 R16, R6, R22, R16 ;  /* 0x0000001606107225 */ /* 0x000fe400078e0010 */
[----:B------:R-:W4:Y:S02]  /*1320*/  LDG.E R6, desc[UR10][R20.64] ;  /* 0x0000000a14067981 */ /* 0x000f24000c1e1900 */
[----:B------:R-:W-:Y:S02]  /*1330*/  IMAD R29, R22, R29, R23 ;  /* 0x0000001d161d7224 */ /* 0x000fe400078e0217 */
[----:B------:R-:W5:Y:S01]  /*1340*/  LDL.64 R22, [R7+0x40] ;  /* 0x0000400007167983 */ /* 0x000f620000100a00 */
[----:B0-----:R-:W-:Y:S01]  /*1350*/  IADD3 R24, P0, R20, UR8, RZ ;  /* 0x0000000814187c10 */ /* 0x001fe2000ff1e0ff */
[----:B------:R-:W-:Y:S01]  /*1360*/  IMAD.IADD R17, R17, 0x1, R29 ;  /* 0x0000000111117824 */ /* 0x000fe200078e021d */
[----:B--2---:R-:W-:Y:S01]  /*1370*/  SHF.R.S32.HI R25, RZ, 0x1f, R27 ;  /* 0x0000001fff197819 */ /* 0x004fe2000001141b */
[----:B---3--:R-:W-:-:S04]  /*1380*/  IMAD R19, R19, R27, RZ ;  /* 0x0000001b13137224 */ /* 0x008fc800078e02ff */
[----:B------:R-:W-:Y:S01]  /*1390*/  IMAD R29, R18, R25, R19 ;  /* 0x00000019121d7224 */ /* 0x000fe200078e0213 */
[----:B------:R-:W-:Y:S01]  /*13a0*/  IADD3.X R25, R21, UR7, RZ, P0, !PT ;  /* 0x0000000715197c10 */ /* 0x000fe200087fe4ff */
[----:B------:R-:W-:Y:S01]  /*13b0*/  IMAD.WIDE.U32 R18, R27, R18, R16 ;  /* 0x000000121b127225 */ /* 0x000fe200078e0010 */
[----:B------:R-:W-:Y:S01]  /*13c0*/  IADD3 R16, P0, R24, UR8, RZ ;  /* 0x0000000818107c10 */ /* 0x000fe2000ff1e0ff */
[----:B------:R-:W2:Y:S02]  /*13d0*/  LDL.64 R20, [R7+0x48] ;  /* 0x0000480007147983 */ /* 0x000ea40000100a00 */
[----:B------:R-:W-:Y:S02]  /*13e0*/  IMAD.IADD R19, R19, 0x1, R29 ;  /* 0x0000000113137824 */ /* 0x000fe400078e021d */
[----:B------:R-:W3:Y:S01]  /*13f0*/  LDG.E R27, desc[UR10][R24.64] ;  /* 0x0000000a181b7981 */ /* 0x000ee2000c1e1900 */
[----:B------:R-:W-:Y:S02]  /*1400*/  IADD3.X R17, R25, UR7, RZ, P0, !PT ;  /* 0x0000000719117c10 */ /* 0x000fe400087fe4ff */
[----:B----4-:R-:W-:Y:S01]  /*1410*/  SHF.R.S32.HI R29, RZ, 0x1f, R6 ;  /* 0x0000001fff1d7819 */ /* 0x010fe20000011406 */
[----:B-----5:R-:W-:-:S02]  /*1420*/  IMAD R26, R23, R6, RZ ;  /* 0x00000006171a7224 */ /* 0x020fc400078e02ff */
[----:B------:R0:W4:Y:S02]  /*1430*/  LDG.E R23, desc[UR10][R16.64] ;  /* 0x0000000a10177981 */ /* 0x000124000c1e1900 */
[----:B------:R-:W-:Y:S02]  /*1440*/  IMAD R26, R22, R29, R26 ;  /* 0x0000001d161a7224 */ /* 0x000fe400078e021a */
[----:B------:R-:W5:Y:S01]  /*1450*/  LDL.64 R28, [R7+0x50] ;  /* 0x00005000071c7983 */ /* 0x000f620000100a00 */
[----:B------:R-:W-:-:S05]  /*1460*/  IMAD.WIDE.U32 R18, R6, R22, R18 ;  /* 0x0000001606127225 */ /* 0x000fca00078e0012 */
[----:B------:R-:W-:Y:S02]  /*1470*/  IADD3 R19, R19, R26, RZ ;  /* 0x0000001a13137210 */ /* 0x000fe40007ffe0ff */
[----:B------:R-:W-:Y:S02]  /*1480*/  IADD3 R2, P3, R2, -0x8, RZ ;  /* 0xfffffff802027810 */ /* 0x000fe40007f7e0ff */
[----:B0-----:R-:W-:Y:S01]  /*1490*/  IADD3 R16, P2, R16, UR8, RZ ;  /* 0x0000000810107c10 */ /* 0x001fe2000ff5e0ff */
[----:B------:R-:W-:Y:S01]  /*14a0*/  UIADD3 UR4, UP0, UR4, 0x8, URZ ;  /* 0x0000000804047890 */ /* 0x000fe2000ff1e03f */
[----:B------:R-:W-:Y:S02]  /*14b0*/  PLOP3.LUT P0, PT, PT, PT, PT, 0x8, 0x0 ;  /* 0x000000000000781c */ /* 0x000fe40003f0e170 */
[----:B------:R-:W-:Y:S02]  /*14c0*/  IADD3.X R3, R3, -0x1, RZ, P3, !PT ;  /* 0xffffffff03037810 */ /* 0x000fe40001ffe4ff */
[----:B------:R-:W-:Y:S01]  /*14d0*/  IADD3.X R17, R17, UR7, RZ, P2, !PT ;  /* 0x0000000711117c10 */ /* 0x000fe200097fe4ff */
[----:B------:R-:W-:Y:S01]  /*14e0*/  UIADD3.X UR5, URZ, UR5, URZ, UP0, !UPT ;  /* 0x000000053f057290 */ /* 0x000fe200087fe43f */
[----:B---3--:R-:W-:Y:S01]  /*14f0*/  SHF.R.S32.HI R25, RZ, 0x1f, R27 ;  /* 0x0000001fff197819 */ /* 0x008fe2000001141b */
[----:B--2---:R-:W-:-:S02]  /*1500*/  IMAD R6, R21, R27, RZ ;  /* 0x0000001b15067224 */ /* 0x004fc400078e02ff */
[----:B------:R-:W-:-:S04]  /*1510*/  IMAD.WIDE.U32 R18, R27, R20, R18 ;  /* 0x000000141b127225 */ /* 0x000fc800078e0012 */
[----:B------:R-:W-:Y:S01]  /*1520*/  IMAD R25, R20, R25, R6 ;  /* 0x0000001914197224 */ /* 0x000fe200078e0206 */
[----:B----4-:R-:W-:Y:S01]  /*1530*/  SHF.R.S32.HI R21, RZ, 0x1f, R23 ;  /* 0x0000001fff157819 */ /* 0x010fe20000011417 */
[----:B-----5:R-:W-:Y:S02]  /*1540*/  IMAD R6, R29, R23, RZ ;  /* 0x000000171d067224 */ /* 0x020fe400078e02ff */
[----:B------:R-:W-:Y:S02]  /*1550*/  IMAD.IADD R19, R19, 0x1, R25 ;  /* 0x0000000113137824 */ /* 0x000fe400078e0219 */
[----:B------:R-:W-:Y:S02]  /*1560*/  IMAD R21, R28, R21, R6 ;  /* 0x000000151c157224 */ /* 0x000fe400078e0206 */
[----:B------:R-:W-:-:S04]  /*1570*/  IMAD.WIDE.U32 R22, R23, R28, R18 ;  /* 0x0000001c17167225 */ /* 0x000fc800078e0012 */
[----:B------:R-:W-:-:S07]  /*1580*/  IMAD.IADD R23, R23, 0x1, R21 ;  /* 0x0000000117177824 */ /* 0x000fce00078e0215 */
.L_x_3578:
[----:B------:R-:W-:-:S04]  /*1590*/  ISETP.NE.U32.AND P2, PT, R2, RZ, PT ;  /* 0x000000ff0200720c */ /* 0x000fc80003f45070 */
[----:B------:R-:W-:-:S13]  /*15a0*/  ISETP.NE.OR.EX P0, PT, R3, RZ, P0, P2 ;  /* 0x000000ff0300720c */ /* 0x000fda0000705720 */
[----:B------:R-:W-:Y:S05]  /*15b0*/  @!P0 BRA `(.L_x_3574) ;  /* 0x0000000000c08947 */ /* 0x000fea0003800000 */
.L_x_3575:
[----:B------:R-:W-:Y:S01]  /*15c0*/  IMAD.U32 R6, RZ, RZ, UR4 ;  /* 0x00000004ff067e24 */ /* 0x000fe2000f8e00ff */
[----:B------:R-:W-:Y:S01]  /*15d0*/  UIMAD.WIDE.U32 UR8, UR14, 0x4, URZ ;  /* 0x000000040e0878a5 */ /* 0x000fe2000f8e003f */
[----:B------:R-:W2:Y:S01]  /*15e0*/  LDG.E R7, desc[UR10][R16.64] ;  /* 0x0000000a10077981 */ /* 0x000ea2000c1e1900 */
[----:B------:R-:W-:Y:S02]  /*15f0*/  USHF.L.U32 UR7, UR15, 0x2, URZ ;  /* 0x000000020f077899 */ /* 0x000fe4000800063f */
[----:B------:R-:W-:Y:S02]  /*1600*/  LEA R6, R6, R1, 0x3 ;  /* 0x0000000106067211 */ /* 0x000fe400078e18ff */
[----:B------:R-:W-:Y:S01]  /*1610*/  UIADD3 UR7, UR9, UR7, URZ ;  /* 0x0000000709077290 */ /* 0x000fe2000fffe03f */
[----:B------:R-:W-:Y:S02]  /*1620*/  IADD3 R20, P0, R16, UR8, RZ ;  /* 0x0000000810147c10 */ /* 0x000fe4000ff1e0ff */
[----:B------:R-:W3:Y:S03]  /*1630*/  LDL.64 R18, [R6+0x18] ;  /* 0x0000180006127983 */ /* 0x000ee60000100a00 */
[----:B------:R-:W-:-:S02]  /*1640*/  IADD3.X R21, R17, UR7, RZ, P0, !PT ;  /* 0x0000000711157c10 */ /* 0x000fc400087fe4ff */
[----:B------:R-:W4:Y:S04]  /*1650*/  LDL.64 R16, [R6+0x20] ;  /* 0x0000200006107983 */ /* 0x000f280000100a00 */
[----:B------:R-:W4:Y:S01]  /*1660*/  LDG.E R27, desc[UR10][R20.64] ;  /* 0x0000000a141b7981 */ /* 0x000f22000c1e1900 */
[----:B------:R-:W-:-:S04]  /*1670*/  IADD3 R24, P0, R20, UR8, RZ ;  /* 0x0000000814187c10 */ /* 0x000fc8000ff1e0ff */
[----:B------:R-:W-:Y:S02]  /*1680*/  IADD3.X R25, R21, UR7, RZ, P0, !PT ;  /* 0x0000000715197c10 */ /* 0x000fe400087fe4ff */
[----:B------:R-:W5:Y:S01]  /*1690*/  LDL.64 R20, [R6+0x28] ;  /* 0x0000280006147983 */ /* 0x000f620000100a00 */
[----:B--2---:R-:W-:Y:S01]  /*16a0*/  SHF.R.S32.HI R29, RZ, 0x1f, R7 ;  /* 0x0000001fff1d7819 */ /* 0x004fe20000011407 */
[----:B---3--:R-:W-:-:S04]  /*16b0*/  IMAD.WIDE.U32 R22, R7, R18, R22 ;  /* 0x0000001207167225 */ /* 0x008fc800078e0016 */
[----:B------:R-:W-:-:S04]  /*16c0*/  IMAD R7, R19, R7, RZ ;  /* 0x0000000713077224 */ /* 0x000fc800078e02ff */
[----:B------:R-:W-:Y:S01]  /*16d0*/  IMAD R29, R18, R29, R7 ;  /* 0x0000001d121d7224 */ /* 0x000fe200078e0207 */
[----:B------:R-:W-:Y:S01]  /*16e0*/  IADD3 R18, P0, R24, UR8, RZ ;  /* 0x0000000818127c10 */ /* 0x000fe2000ff1e0ff */
[----:B------:R-:W2:Y:S02]  /*16f0*/  LDG.E R7, desc[UR10][R24.64] ;  /* 0x0000000a18077981 */ /* 0x000ea4000c1e1900 */
[----:B------:R-:W-:Y:S01]  /*1700*/  IMAD.IADD R23, R23, 0x1, R29 ;  /* 0x0000000117177824 */ /* 0x000fe200078e021d */
[----:B------:R-:W-:Y:S01]  /*1710*/  IADD3.X R19, R25, UR7, RZ, P0, !PT ;  /* 0x0000000719137c10 */ /* 0x000fe200087fe4ff */
[----:B----4-:R-:W-:Y:S01]  /*1720*/  IMAD R26, R17, R27, RZ ;  /* 0x0000001b111a7224 */ /* 0x010fe200078e02ff */
[----:B------:R-:W-:-:S03]  /*1730*/  SHF.R.S32.HI R29, RZ, 0x1f, R27 ;  /* 0x0000001fff1d7819 */ /* 0x000fc6000001141b */
[----:B------:R-:W3:Y:S02]  /*1740*/  LDG.E R17, desc[UR10][R18.64] ;  /* 0x0000000a12117981 */ /* 0x000ee4000c1e1900 */
[----:B------:R-:W-:Y:S02]  /*1750*/  IMAD R26, R16, R29, R26 ;  /* 0x0000001d101a7224 */ /* 0x000fe400078e021a */
[----:B------:R-:W4:Y:S01]  /*1760*/  LDL.64 R28, [R6+0x30] ;  /* 0x00003000061c7983 */ /* 0x000f220000100a00 */
[----:B------:R-:W-:Y:S01]  /*1770*/  IADD3 R2, P0, R2, -0x4, RZ ;  /* 0xfffffffc02027810 */ /* 0x000fe20007f1e0ff */
[----:B------:R-:W-:-:S03]  /*1780*/  IMAD.WIDE.U32 R22, R27, R16, R22 ;  /* 0x000000101b167225 */ /* 0x000fc600078e0016 */
[----:B------:R-:W-:Y:S02]  /*1790*/  IADD3.X R3, R3, -0x1, RZ, P0, !PT ;  /* 0xffffffff03037810 */ /* 0x000fe400007fe4ff */
[----:B------:R-:W-:Y:S01]  /*17a0*/  ISETP.NE.U32.AND P0, PT, R2, RZ, PT ;  /* 0x000000ff0200720c */ /* 0x000fe20003f05070 */
[----:B------:R-:W-:-:S03]  /*17b0*/  IMAD.IADD R23, R23, 0x1, R26 ;  /* 0x0000000117177824 */ /* 0x000fc600078e021a */
[----:B------:R-:W-:Y:S01]  /*17c0*/  ISETP.NE.AND.EX P0, PT, R3, RZ, PT, P0 ;  /* 0x000000ff0300720c */ /* 0x000fe20003f05300 */
[----:B------:R-:W-:-:S04]  /*17d0*/  UIADD3 UR4, UP0, UR4, 0x4, URZ ;  /* 0x0000000404047890 */ /* 0x000fc8000ff1e03f */
[----:B------:R-:W-:Y:S01]  /*17e0*/  UIADD3.X UR5, URZ, UR5, URZ, UP0, !UPT ;  /* 0x000000053f057290 */ /* 0x000fe200087fe43f */
[----:B--2---:R-:W-:Y:S01]  /*17f0*/  SHF.R.S32.HI R25, RZ, 0x1f, R7 ;  /* 0x0000001fff197819 */ /* 0x004fe20000011407 */
[----:B-----5:R-:W-:-:S04]  /*1800*/  IMAD R16, R21, R7, RZ ;  /* 0x0000000715107224 */ /* 0x020fc800078e02ff */
[----:B------:R-:W-:Y:S02]  /*1810*/  IMAD R25, R20, R25, R16 ;  /* 0x0000001914197224 */ /* 0x000fe400078e0210 */
[----:B------:R-:W-:Y:S01]  /*1820*/  IMAD.WIDE.U32 R20, R7, R20, R22 ;  /* 0x0000001407147225 */ /* 0x000fe200078e0016 */
[----:B---3--:R-:W-:-:S03]  /*1830*/  SHF.R.S32.HI R7, RZ, 0x1f, R17 ;  /* 0x0000001fff077819 */ /* 0x008fc60000011411 */
[----:B------:R-:W-:Y:S02]  /*1840*/  IMAD.IADD R21, R21, 0x1, R25 ;  /* 0x0000000115157824 */ /* 0x000fe400078e0219 */
[----:B----4-:R-:W-:Y:S01]  /*1850*/  IMAD R6, R29, R17, RZ ;  /* 0x000000111d067224 */ /* 0x010fe200078e02ff */
[----:B------:R-:W-:Y:S01]  /*1860*/  IADD3 R16, P2, R18, UR8, RZ ;  /* 0x0000000812107c10 */ /* 0x000fe2000ff5e0ff */
[----:B------:R-:W-:-:S04]  /*1870*/  IMAD.WIDE.U32 R22, R17, R28, R20 ;  /* 0x0000001c11167225 */ /* 0x000fc800078e0014 */
[----:B------:R-:W-:Y:S01]  /*1880*/  IMAD R7, R28, R7, R6 ;  /* 0x000000071c077224 */ /* 0x000fe200078e0206 */
[----:B------:R-:W-:-:S04]  /*1890*/  IADD3.X R17, R19, UR7, RZ, P2, !PT ;  /* 0x0000000713117c10 */ /* 0x000fc800097fe4ff */
[----:B------:R-:W-:Y:S01]  /*18a0*/  IADD3 R23, R23, R7, RZ ;  /* 0x0000000717177210 */ /* 0x000fe20007ffe0ff */
[----:B------:R-:W-:Y:S06]  /*18b0*/  @P0 BRA `(.L_x_3575) ;  /* 0xfffffffc00400947 */ /* 0x000fec000383ffff */
.L_x_3574:
[----:B------:R-:W0:Y:S02]  /*18c0*/  LDC R6, c[0x0][0x228] ;  /* 0x00008a00ff067b82 */ /* 0x000e240000000800 */
[----:B0-----:R-:W-:-:S04]  /*18d0*/  LOP3.LUT R6, R6, 0x3, RZ, 0xc0, !PT ;  /* 0x0000000306067812 */ /* 0x001fc800078ec0ff */
[----:B------:R-:W-:-:S04]  /*18e0*/  ISETP.NE.U32.AND P0, PT, R6, RZ, PT ;  /* 0x000000ff0600720c */ /* 0x000fc80003f05070 */
[----:B------:R-:W-:-:S13]  /*18f0*/  ISETP.NE.AND.EX P0, PT, RZ, RZ, PT, P0 ;  /* 0x000000ffff00720c */ /* 0x000fda0003f05300 */
[----:B------:R-:W-:Y:S05]  /*1900*/  @!P0 BRA `(.L_x_3573) ;  /* 0x0000000000c88947 */ /* 0x000fea0003800000 */
[----:B------:R-:W-:Y:S01]  /*1910*/  UIMAD UR5, UR5, UR14, URZ ;  /* 0x0000000e050572a4 */ /* 0x000fe2000f8e023f */
[----:B------:R-:W-:Y:S01]  /*1920*/  IMAD.U32 R3, RZ, RZ, UR4 ;  /* 0x00000004ff037e24 */ /* 0x000fe2000f8e00ff */
[----:B------:R-:W-:Y:S01]  /*1930*/  ULDC.64 UR18, c[0x0][0x218] ;  /* 0x0000860000127ab9 */ /* 0x000fe20000000a00 */
[----:B------:R-:W-:Y:S01]  /*1940*/  IMAD.MOV.U32 R10, RZ, RZ, R8 ;  /* 0x000000ffff0a7224 */ /* 0x000fe200078e0008 */
[----:B------:R-:W-:Y:S02]  /*1950*/  UIMAD UR7, UR4, UR15, UR5 ;  /* 0x0000000f040772a4 */ /* 0x000fe4000f8e0205 */
[----:B------:R-:W-:Y:S01]  /*1960*/  ULEA UR16, UR4, UR13, 0x3 ;  /* 0x0000000d04107291 */ /* 0x000fe2000f8e183f */
[----:B------:R-:W-:-:S04]  /*1970*/  IMAD.WIDE.U32 R2, R3, UR14, R10 ;  /* 0x0000000e03027c25 */ /* 0x000fc8000f8e000a */
[----:B------:R-:W-:Y:S01]  /*1980*/  VIADD R3, R3, UR7 ;  /* 0x0000000703037c36 */ /* 0x000fe20008000000 */
[----:B------:R-:W-:-:S04]  /*1990*/  LEA R16, P0, R2, UR18, 0x2 ;  /* 0x0000001202107c11 */ /* 0x000fc8000f8010ff */
[----:B------:R-:W-:Y:S02]  /*19a0*/  LEA.HI.X R17, R2, UR19, R3, 0x2, P0 ;  /* 0x0000001302117c11 */ /* 0x000fe400080f1403 */
[----:B------:R-:W2:Y:S04]  /*19b0*/  LDL.64 R2, [UR16+0x18] ;  /* 0x00001810ff027983 */ /* 0x000ea80008100a00 */
        /* <DEDUP_REMOVED lines=9> */
[----:B------:R-:W-:Y:S01]  /*1a50*/  ULDC.64 UR8, c[0x0][0x270] ;  /* 0x00009c0000087ab9 */ /* 0x000fe20000000a00 */
[----:B------:R-:W-:Y:S01]  /*1a60*/  ISETP.NE.U32.AND P0, PT, R6, 0x2, PT ;  /* 0x000000020600780c */ /* 0x000fe20003f05070 */
[----:B------:R-:W-:Y:S02]  /*1a70*/  UIMAD.WIDE.U32 UR4, UR4, UR14, UR8 ;  /* 0x0000000e040472a5 */ /* 0x000fe4000f8e0008 */
[----:B------:R-:W-:Y:S02]  /*1a80*/  MOV R7, UR14 ;  /* 0x0000000e00077c02 */ /* 0x000fe40008000f00 */
[----:B------:R-:W-:Y:S02]  /*1a90*/  ISETP.NE.AND.EX P0, PT, RZ, RZ, PT, P0 ;  /* 0x000000ffff00720c */ /* 0x000fe40003f05300 */
[----:B------:R-:W-:Y:S01]  /*1aa0*/  IMAD.U32 R3, RZ, RZ, UR5 ;  /* 0x00000005ff037e24 */ /* 0x000fe2000f8e00ff */
[----:B------:R-:W-:Y:S01]  /*1ab0*/  IADD3 R9, P2, R8, UR4, RZ ;  /* 0x0000000408097c10 */ /* 0x000fe2000ff5e0ff */
[----:B------:R-:W-:-:S03]  /*1ac0*/  IMAD.U32 R2, RZ, RZ, UR4 ;  /* 0x00000004ff027e24 */ /* 0x000fc6000f8e00ff */
[----:B------:R-:W-:Y:S01]  /*1ad0*/  IADD3.X R2, R11, UR7, R3, P2, !PT ;  /* 0x000000070b027c10 */ /* 0x000fe200097fe403 */
[----:B------:R-:W-:Y:S01]  /*1ae0*/  IMAD.U32 R11, RZ, RZ, UR14 ;  /* 0x0000000eff0b7e24 */ /* 0x000fe2000f8e00ff */
[----:B------:R-:W-:-:S04]  /*1af0*/  LEA R8, P2, R9, UR18, 0x2 ;  /* 0x0000001209087c11 */ /* 0x000fc8000f8410ff */
[----:B------:R-:W-:Y:S01]  /*1b00*/  LEA.HI.X R9, R9, UR19, R2, 0x2, P2 ;  /* 0x0000001309097c11 */ /* 0x000fe200090f1402 */
[----:B------:R-:W-:Y:S01]  /*1b10*/  IMAD.U32 R6, RZ, RZ, UR15 ;  /* 0x0000000fff067e24 */ /* 0x000fe2000f8e00ff */
[----:B------:R-:W-:Y:S01]  /*1b20*/  @P0 LEA R10, P2, R11, R8, 0x2 ;  /* 0x000000080b0a0211 */ /* 0x000fe200078410ff */
[----:B------:R-:W2:Y:S04]  /*1b30*/  LDL.64 R2, [UR16+0x20] ;  /* 0x00002010ff027983 */ /* 0x000ea80008100a00 */
[----:B------:R-:W3:Y:S01]  /*1b40*/  LDG.E R17, desc[UR10][R8.64] ;  /* 0x0000000a08117981 */ /* 0x000ee2000c1e1900 */
[----:B------:R-:W-:-:S03]  /*1b50*/  @P0 LEA.HI.X R11, R7, R9, R6, 0x2, P2 ;  /* 0x00000009070b0211 */ /* 0x000fc600010f1406 */
[----:B------:R-:W4:Y:S04]  /*1b60*/  @P0 LDL.64 R6, [UR16+0x28] ;  /* 0x00002810ff060983 */ /* 0x000f280008100a00 */
[----:B------:R-:W4:Y:S01]  /*1b70*/  @P0 LDG.E R11, desc[UR10][R10.64] ;  /* 0x0000000a0a0b0981 */ /* 0x000f22000c1e1900 */
        /* <DEDUP_REMOVED lines=11> */
.L_x_3573:
[----:B------:R-:W-:Y:S05]  /*1c30*/  BSYNC B0 ;  /* 0x0000000000007941 */ /* 0x000fea0003800000 */
.L_x_3572:
[----:B-1----:R-:W-:Y:S01]  /*1c40*/  VIADD R2, R0, 0x80 ;  /* 0x0000008000027836 */ /* 0x002fe20000000000 */
[----:B------:R-:W-:Y:S01]  /*1c50*/  BSSY B0, `(.L_x_3579) ;  /* 0x000018b000007945 */ /* 0x000fe20003800000 */
[----:B------:R-:W-:Y:S02]  /*1c60*/  IMAD.MOV.U32 R6, RZ, RZ, R22 ;  /* 0x000000ffff067224 */ /* 0x000fe400078e0016 */
[----:B------:R-:W-:Y:S01]  /*1c70*/  IMAD.MOV.U32 R7, RZ, RZ, R23 ;  /* 0x000000ffff077224 */ /* 0x000fe200078e0017 */
        /* <DEDUP_REMOVED lines=41> */
.L_x_3584:
[----:B------:R-:W-:Y:S01]  /*1f10*/  ULEA UR16, UR4, UR13, 0x3 ;  /* 0x0000000d04107291 */ /* 0x000fe2000f8e183f */
[----:B------:R-:W-:-:S06]  /*1f20*/  IMAD.MOV.U32 R5, RZ, RZ, R11 ;  /* 0x000000ffff057224 */ /* 0x000fcc00078e000b */
[----:B------:R-:W2:Y:S04]  /*1f30*/  LDG.E R5, desc[UR10][R4.64] ;  /* 0x0000000a04057981 */ /* 0x000ea8000c1e1900 */
[----:B------:R-:W3:Y:S01]  /*1f40*/  LDL.64 R18, [UR16+0x18] ;  /* 0x00001810ff127983 */ /* 0x000ee20008100a00 */
[----:B------:R-:W-:Y:S02]  /*1f50*/  USHF.L.U32 UR9, UR15, 0x2, URZ ;  /* 0x000000020f097899 */ /* 0x000fe4000800063f */
[----:B------:R-:W-:Y:S01]  /*1f60*/  UIMAD.WIDE.U32 UR18, UR14, 0x4, URZ ;  /* 0x000000040e1278a5 */ /* 0x000fe2000f8e003f */
[----:B------:R-:W4:Y:S03]  /*1f70*/  LDL.64 R20, [UR16+0x20] ;  /* 0x00002010ff147983 */ /* 0x000f260008100a00 */
[----:B------:R-:W-:-:S02]  /*1f80*/  UIADD3 UR9, UR19, UR9, URZ ;  /* 0x0000000913097290 */ /* 0x000fc4000fffe03f */
[----:B------:R-:W-:-:S04]  /*1f90*/  IADD3 R10, P2, R4, UR18, RZ ;  /* 0x00000012040a7c10 */ /* 0x000fc8000ff5e0ff */
[----:B------:R-:W-:Y:S02]  /*1fa0*/  IADD3.X R11, R11, UR9, RZ, P2, !PT ;  /* 0x000000090b0b7c10 */ /* 0x000fe400097fe4ff */
[----:B------:R-:W-:-:S03]  /*1fb0*/  IADD3 R22, P2, R10, UR18, RZ ;  /* 0x000000120a167c10 */ /* 0x000fc6000ff5e0ff */
[----:B------:R-:W5:Y:S01]  /*1fc0*/  LDG.E R28, desc[UR10][R10.64] ;  /* 0x0000000a0a1c7981 */ /* 0x000f62000c1e1900 */
[----:B------:R-:W-:-:S05]  /*1fd0*/  IADD3.X R23, R11, UR9, RZ, P2, !PT ;  /* 0x000000090b177c10 */ /* 0x000fca00097fe4ff */
[----:B------:R2:W4:Y:S04]  /*1fe0*/  LDG.E R29, desc[UR10][R22.64] ;  /* 0x0000000a161d7981 */ /* 0x000528000c1e1900 */
[----:B------:R-:W4:Y:S01]  /*1ff0*/  LDL.64 R10, [UR16+0x28] ;  /* 0x00002810ff0a7983 */ /* 0x000f220008100a00 */
[----:B------:R-:W-:-:S04]  /*2000*/  IADD3 R26, P2, R22, UR18, RZ ;  /* 0x00000012161a7c10 */ /* 0x000fc8000ff5e0ff */
[----:B------:R-:W-:Y:S02]  /*2010*/  IADD3.X R27, R23, UR9, RZ, P2, !PT ;  /* 0x00000009171b7c10 */ /* 0x000fe400097fe4ff */
[----:B--2---:R-:W-:Y:S01]  /*2020*/  SHF.R.S32.HI R22, RZ, 0x1f, R5 ;  /* 0x0000001fff167819 */ /* 0x004fe20000011405 */
[----:B---3--:R-:W-:Y:S02]  /*2030*/  IMAD R3, R19, R5, RZ ;  /* 0x0000000513037224 */ /* 0x008fe400078e02ff */
[----:B------:R-:W-:-:S04]  /*2040*/  IMAD.WIDE.U32 R4, R5, R18, R24 ;  /* 0x0000001205047225 */ /* 0x000fc800078e0018 */
[----:B------:R-:W-:Y:S02]  /*2050*/  IMAD R25, R18, R22, R3 ;  /* 0x0000001612197224 */ /* 0x000fe400078e0203 */
[----:B------:R0:W2:Y:S04]  /*2060*/  LDG.E R3, desc[UR10][R26.64] ;  /* 0x0000000a1a037981 */ /* 0x0000a8000c1e1900 */
[----:B------:R-:W3:Y:S01]  /*2070*/  LDL.64 R18, [UR16+0x30] ;  /* 0x00003010ff127983 */ /* 0x000ee20008100a00 */
[----:B------:R-:W-:Y:S01]  /*2080*/  IADD3 R22, P2, R26, UR18, RZ ;  /* 0x000000121a167c10 */ /* 0x000fe2000ff5e0ff */
[----:B------:R-:W-:Y:S01]  /*2090*/  IMAD.IADD R5, R5, 0x1, R25 ;  /* 0x0000000105057824 */ /* 0x000fe200078e0219 */
[----:B-----5:R-:W-:Y:S01]  /*20a0*/  SHF.R.S32.HI R25, RZ, 0x1f, R28 ;  /* 0x0000001fff197819 */ /* 0x020fe2000001141c */
[----:B----4-:R-:W-:Y:S01]  /*20b0*/  IMAD R21, R21, R28, RZ ;  /* 0x0000001c15157224 */ /* 0x010fe200078e02ff */
[----:B------:R-:W-:Y:S01]  /*20c0*/  IADD3.X R23, R27, UR9, RZ, P2, !PT ;  /* 0x000000091b177c10 */ /* 0x000fe200097fe4ff */
[----:B------:R-:W-:-:S04]  /*20d0*/  IMAD.WIDE.U32 R4, R28, R20, R4 ;  /* 0x000000141c047225 */ /* 0x000fc800078e0004 */
[----:B------:R-:W-:Y:S02]  /*20e0*/  IMAD R24, R20, R25, R21 ;  /* 0x0000001914187224 */ /* 0x000fe400078e0215 */
[----:B------:R1:W4:Y:S01]  /*20f0*/  LDG.E R25, desc[UR10][R22.64] ;  /* 0x0000000a16197981 */ /* 0x000322000c1e1900 */
[----:B0-----:R-:W-:-:S03]  /*2100*/  IADD3 R26, P2, R22, UR18, RZ ;  /* 0x00000012161a7c10 */ /* 0x001fc6000ff5e0ff */
[----:B------:R-:W5:Y:S01]  /*2110*/  LDL.64 R20, [UR16+0x38] ;  /* 0x00003810ff147983 */ /* 0x000f620008100a00 */
[----:B------:R-:W-:Y:S01]  /*2120*/  IADD3 R5, R5, R24, RZ ;  /* 0x0000001805057210 */ /* 0x000fe20007ffe0ff */
[----:B------:R-:W-:Y:S01]  /*2130*/  IMAD R11, R11, R29, RZ ;  /* 0x0000001d0b0b7224 */ /* 0x000fe200078e02ff */
[----:B------:R-:W-:Y:S02]  /*2140*/  SHF.R.S32.HI R24, RZ, 0x1f, R29 ;  /* 0x0000001fff187819 */ /* 0x000fe4000001141d */
[----:B------:R-:W-:-:S03]  /*2150*/  IADD3.X R27, R23, UR9, RZ, P2, !PT ;  /* 0x00000009171b7c10 */ /* 0x000fc600097fe4ff */
[----:B-1----:R-:W-:Y:S02]  /*2160*/  IMAD R23, R10, R24, R11 ;  /* 0x000000180a177224 */ /* 0x002fe400078e020b */
[----:B------:R-:W-:Y:S02]  /*2170*/  IMAD.WIDE.U32 R10, R29, R10, R4 ;  /* 0x0000000a1d0a7225 */ /* 0x000fe400078e0004 */
[----:B------:R0:W5:Y:S04]  /*2180*/  LDG.E R29, desc[UR10][R26.64] ;  /* 0x0000000a1a1d7981 */ /* 0x000168000c1e1900 */
[----:B------:R-:W5:Y:S01]  /*2190*/  LDL.64 R4, [UR16+0x40] ;  /* 0x00004010ff047983 */ /* 0x000f620008100a00 */
[----:B------:R-:W-:Y:S01]  /*21a0*/  IADD3 R22, P2, R26, UR18, RZ ;  /* 0x000000121a167c10 */ /* 0x000fe2000ff5e0ff */
[----:B------:R-:W-:-:S03]  /*21b0*/  IMAD.IADD R11, R11, 0x1, R23 ;  /* 0x000000010b0b7824 */ /* 0x000fc600078e0217 */
[----:B------:R-:W-:Y:S02]  /*21c0*/  IADD3.X R23, R27, UR9, RZ, P2, !PT ;  /* 0x000000091b177c10 */ /* 0x000fe400097fe4ff */
[----:B--2---:R-:W-:Y:S01]  /*21d0*/  SHF.R.S32.HI R24, RZ, 0x1f, R3 ;  /* 0x0000001fff187819 */ /* 0x004fe20000011403 */
[----:B---3--:R-:W-:Y:S02]  /*21e0*/  IMAD R19, R19, R3, RZ ;  /* 0x0000000313137224 */ /* 0x008fe400078e02ff */
[----:B------:R-:W-:Y:S02]  /*21f0*/  IMAD.WIDE.U32 R10, R3, R18, R10 ;  /* 0x00000012030a7225 */ /* 0x000fe400078e000a */
[----:B------:R-:W2:Y:S02]  /*2200*/  LDG.E R3, desc[UR10][R22.64] ;  /* 0x0000000a16037981 */ /* 0x000ea4000c1e1900 */
[----:B0-----:R-:W-:Y:S02]  /*2210*/  IMAD R27, R18, R24, R19 ;  /* 0x00000018121b7224 */ /* 0x001fe400078e0213 */
[----:B------:R-:W3:Y:S01]  /*2220*/  LDL.64 R18, [UR16+0x48] ;  /* 0x00004810ff127983 */ /* 0x000ee20008100a00 */
[----:B------:R-:W-:Y:S01]  /*2230*/  IADD3 R26, P2, R22, UR18, RZ ;  /* 0x00000012161a7c10 */ /* 0x000fe2000ff5e0ff */
[----:B------:R-:W-:-:S03]  /*2240*/  IMAD.IADD R11, R11, 0x1, R27 ;  /* 0x000000010b0b7824 */ /* 0x000fc600078e021b */
[----:B------:R-:W-:Y:S02]  /*2250*/  IADD3.X R27, R23, UR9, RZ, P2, !PT ;  /* 0x00000009171b7c10 */ /* 0x000fe400097fe4ff */
[----:B----4-:R-:W-:Y:S01]  /*2260*/  SHF.R.S32.HI R24, RZ, 0x1f, R25 ;  /* 0x0000001fff187819 */ /* 0x010fe20000011419 */
[----:B------:R-:W4:Y:S01]  /*2270*/  LDL.64 R22, [UR16+0x50] ;  /* 0x00005010ff167983 */ /* 0x000f220008100a00 */
[----:B-----5:R-:W-:Y:S02]  /*2280*/  IMAD R21, R21, R25, RZ ;  /* 0x0000001915157224 */ /* 0x020fe400078e02ff */
[----:B------:R-:W-:-:S04]  /*2290*/  IMAD.WIDE.U32 R10, R25, R20, R10 ;  /* 0x00000014190a7225 */ /* 0x000fc800078e000a */
[----:B------:R-:W-:Y:S02]  /*22a0*/  IMAD R21, R20, R24, R21 ;  /* 0x0000001814157224 */ /* 0x000fe400078e0215 */
[----:B------:R0:W5:Y:S01]  /*22b0*/  LDG.E R20, desc[UR10][R26.64] ;  /* 0x0000000a1a147981 */ /* 0x000162000c1e1900 */
[----:B------:R-:W-:Y:S01]  /*22c0*/  IADD3 R24, P2, R26, UR18, RZ ;  /* 0x000000121a187c10 */ /* 0x000fe2000ff5e0ff */
[----:B------:R-:W-:Y:S01]  /*22d0*/  IMAD.IADD R11, R11, 0x1, R21 ;  /* 0x000000010b0b7824 */ /* 0x000fe200078e0215 */
[----:B------:R-:W-:Y:S02]  /*22e0*/  SHF.R.S32.HI R21, RZ, 0x1f, R29 ;  /* 0x0000001fff157819 */ /* 0x000fe4000001141d */
[----:B------:R-:W-:Y:S01]  /*22f0*/  IADD3.X R25, R27, UR9, RZ, P2, !PT ;  /* 0x000000091b197c10 */ /* 0x000fe200097fe4ff */
[----:B------:R-:W-:Y:S02]  /*2300*/  IMAD R5, R5, R29, RZ ;  /* 0x0000001d05057224 */ /* 0x000fe400078e02ff */
[----:B------:R-:W-:-:S02]  /*2310*/  IMAD.WIDE.U32 R10, R29, R4, R10 ;  /* 0x000000041d0a7225 */ /* 0x000fc400078e000a */
[----:B------:R1:W4:Y:S02]  /*2320*/  LDG.E R29, desc[UR10][R24.64] ;  /* 0x0000000a181d7981 */ /* 0x000324000c1e1900 */
[----:B------:R-:W-:Y:S02]  /*2330*/  IMAD R21, R4, R21, R5 ;  /* 0x0000001504157224 */ /* 0x000fe400078e0205 */
[----:B------:R-:W4:Y:S01]  /*2340*/  LDL.64 R4, [UR16+0x58] ;  /* 0x00005810ff047983 */ /* 0x000f220008100a00 */
[----:B0-----:R-:W-:Y:S02]  /*2350*/  IADD3 R26, P2, R24, UR18, RZ ;  /* 0x00000012181a7c10 */ /* 0x001fe4000ff5e0ff */
[----:B------:R-:W-:Y:S02]  /*2360*/  IADD3 R11, R11, R21, RZ ;  /* 0x000000150b0b7210 */ /* 0x000fe40007ffe0ff */
[----:B------:R-:W-:Y:S02]  /*2370*/  IADD3.X R27, R25, UR9, RZ, P2, !PT ;  /* 0x00000009191b7c10 */ /* 0x000fe400097fe4ff */
[----:B--2---:R-:W-:Y:S01]  /*2380*/  SHF.R.S32.HI R21, RZ, 0x1f, R3 ;  /* 0x0000001fff157819 */ /* 0x004fe20000011403 */
[----:B---3--:R-:W-:-:S02]  /*2390*/  IMAD R19, R19, R3, RZ ;  /* 0x0000000313137224 */ /* 0x008fc400078e02ff */
[----:B------:R-:W-:Y:S02]  /*23a0*/  IMAD.WIDE.U32 R10, R3, R18, R10 ;  /* 0x00000012030a7225 */ /* 0x000fe400078e000a */
[----:B------:R0:W2:Y:S02]  /*23b0*/  LDG.E R3, desc[UR10][R26.64] ;  /* 0x0000000a1a037981 */ /* 0x0000a4000c1e1900 */
[----:B------:R-:W-:Y:S02]  /*23c0*/  IMAD R21, R18, R21, R19 ;  /* 0x0000001512157224 */ /* 0x000fe400078e0213 */
[----:B------:R-:W3:Y:S02]  /*23d0*/  LDL.64 R18, [UR16+0x60] ;  /* 0x00006010ff127983 */ /* 0x000ee40008100a00 */
[----:B------:R-:W-:Y:S01]  /*23e0*/  IMAD.IADD R11, R11, 0x1, R21 ;  /* 0x000000010b0b7824 */ /* 0x000fe200078e0215 */
[----:B-1----:R-:W-:Y:S02]  /*23f0*/  IADD3 R24, P2, R26, UR18, RZ ;  /* 0x000000121a187c10 */ /* 0x002fe4000ff5e0ff */
[----:B-----5:R-:W-:Y:S01]  /*2400*/  SHF.R.S32.HI R21, RZ, 0x1f, R20 ;  /* 0x0000001fff157819 */ /* 0x020fe20000011414 */
[----:B----4-:R-:W-:Y:S01]  /*2410*/  IMAD R23, R23, R20, RZ ;  /* 0x0000001417177224 */ /* 0x010fe200078e02ff */
[----:B------:R-:W-:-:S03]  /*2420*/  IADD3.X R25, R27, UR9, RZ, P2, !PT ;  /* 0x000000091b197c10 */ /* 0x000fc600097fe4ff */
[----:B------:R-:W-:Y:S02]  /*2430*/  IMAD R21, R22, R21, R23 ;  /* 0x0000001516157224 */ /* 0x000fe400078e0217 */
[----:B------:R-:W-:Y:S01]  /*2440*/  IMAD.WIDE.U32 R22, R20, R22, R10 ;  /* 0x0000001614167225 */ /* 0x000fe200078e000a */
[----:B------:R-:W-:Y:S01]  /*2450*/  IADD3 R20, P2, R24, UR18, RZ ;  /* 0x0000001218147c10 */ /* 0x000fe2000ff5e0ff */
[----:B------:R1:W4:Y:S02]  /*2460*/  LDG.E R27, desc[UR10][R24.64] ;  /* 0x0000000a181b7981 */ /* 0x000324000c1e1900 */
[----:B------:R-:W-:Y:S01]  /*2470*/  IMAD.IADD R23, R23, 0x1, R21 ;  /* 0x0000000117177824 */ /* 0x000fe200078e0215 */
[----:B------:R-:W-:Y:S01]  /*2480*/  IADD3.X R21, R25, UR9, RZ, P2, !PT ;  /* 0x0000000919157c10 */ /* 0x000fe200097fe4ff */
[----:B------:R-:W5:Y:S01]  /*2490*/  LDL.64 R10, [UR16+0x68] ;  /* 0x00006810ff0a7983 */ /* 0x000f620008100a00 */
[----:B0-----:R-:W-:Y:S01]  /*24a0*/  SHF.R.S32.HI R26, RZ, 0x1f, R29 ;  /* 0x0000001fff1a7819 */ /* 0x001fe2000001141d */
[----:B------:R-:W-:-:S02]  /*24b0*/  IMAD R5, R5, R29, RZ ;  /* 0x0000001d05057224 */ /* 0x000fc400078e02ff */
[----:B------:R-:W-:Y:S02]  /*24c0*/  IMAD.WIDE.U32 R22, R29, R4, R22 ;  /* 0x000000041d167225 */ /* 0x000fe400078e0016 */
[----:B------:R-:W5:Y:S02]  /*24d0*/  LDG.E R29, desc[UR10][R20.64] ;  /* 0x0000000a141d7981 */ /* 0x000f64000c1e1900 */
[----:B-1----:R-:W-:Y:S02]  /*24e0*/  IMAD R25, R4, R26, R5 ;  /* 0x0000001a04197224 */ /* 0x002fe400078e0205 */
[----:B------:R-:W5:Y:S01]  /*24f0*/  LDL.64 R4, [UR16+0x70] ;  /* 0x00007010ff047983 */ /* 0x000f620008100a00 */
[----:B------:R-:W-:Y:S01]  /*2500*/  IADD3 R24, P2, R20, UR18, RZ ;  /* 0x0000001214187c10 */ /* 0x000fe2000ff5e0ff */
[----:B------:R-:W-:-:S03]  /*2510*/  IMAD.IADD R23, R23, 0x1, R25 ;  /* 0x0000000117177824 */ /* 0x000fc600078e0219 */
[----:B------:R-:W-:Y:S02]  /*2520*/  IADD3.X R25, R21, UR9, RZ, P2, !PT ;  /* 0x0000000915197c10 */ /* 0x000fe400097fe4ff */
[----:B------:R-:W5:Y:S01]  /*2530*/  LDL.64 R20, [UR16+0x78] ;  /* 0x00007810ff147983 */ /* 0x000f620008100a00 */
[----:B--2---:R-:W-:Y:S01]  /*2540*/  SHF.R.S32.HI R26, RZ, 0x1f, R3 ;  /* 0x0000001fff1a7819 */ /* 0x004fe20000011403 */
[----:B---3--:R-:W-:Y:S02]  /*2550*/  IMAD R19, R19, R3, RZ ;  /* 0x0000000313137224 */ /* 0x008fe400078e02ff */
[----:B------:R-:W-:Y:S02]  /*2560*/  IMAD.WIDE.U32 R22, R3, R18, R22 ;  /* 0x0000001203167225 */ /* 0x000fe400078e0016 */
[----:B------:R-:W2:Y:S02]  /*2570*/  LDG.E R3, desc[UR10][R24.64] ;  /* 0x0000000a18037981 */ /* 0x000ea4000c1e1900 */
[----:B------:R-:W-:Y:S01]  /*2580*/  IMAD R19, R18, R26, R19 ;  /* 0x0000001a12137224 */ /* 0x000fe200078e0213 */
[----:B------:R-:W-:-:S04]  /*2590*/  IADD3 R26, P2, R24, UR18, RZ ;  /* 0x00000012181a7c10 */ /* 0x000fc8000ff5e0ff */
[----:B------:R-:W-:Y:S02]  /*25a0*/  IADD3 R23, R23, R19, RZ ;  /* 0x0000001317177210 */ /* 0x000fe40007ffe0ff */
[----:B----4-:R-:W-:Y:S01]  /*25b0*/  SHF.R.S32.HI R19, RZ, 0x1f, R27 ;  /* 0x0000001fff137819 */ /* 0x010fe2000001141b */
[----:B-----5:R-:W-:Y:S02]  /*25c0*/  IMAD R11, R11, R27, RZ ;  /* 0x0000001b0b0b7224 */ /* 0x020fe400078e02ff */
[----:B------:R-:W-:Y:S01]  /*25d0*/  IMAD.WIDE.U32 R22, R27, R10, R22 ;  /* 0x0000000a1b167225 */ /* 0x000fe200078e0016 */
[----:B------:R-:W-:-:S03]  /*25e0*/  IADD3.X R27, R25, UR9, RZ, P2, !PT ;  /* 0x00000009191b7c10 */ /* 0x000fc600097fe4ff */
[----:B------:R-:W-:Y:S01]  /*25f0*/  IMAD R11, R10, R19, R11 ;  /* 0x000000130a0b7224 */ /* 0x000fe200078e020b */
[----:B------:R-:W-:Y:S01]  /*2600*/  SHF.R.S32.HI R19, RZ, 0x1f, R29 ;  /* 0x0000001fff137819 */ /* 0x000fe2000001141d */
[----:B------:R-:W-:Y:S01]  /*2610*/  IMAD.MOV.U32 R10, RZ, RZ, R22 ;  /* 0x000000ffff0a7224 */ /* 0x000fe200078e0016 */
[----:B------:R-:W-:Y:S01]  /*2620*/  IADD3 R18, P2, R26, UR18, RZ ;  /* 0x000000121a127c10 */ /* 0x000fe2000ff5e0ff */
[----:B------:R2:W3:Y:S01]  /*2630*/  LDG.E R22, desc[UR10][R26.64] ;  /* 0x0000000a1a167981 */ /* 0x0004e2000c1e1900 */
[----:B------:R-:W-:-:S03]  /*2640*/  IMAD R5, R5, R29, RZ ;  /* 0x0000001d05057224 */ /* 0x000fc600078e02ff */
[----:B------:R-:W4:Y:S01]  /*2650*/  LDL.64 R24, [UR16+0x80] ;  /* 0x00008010ff187983 */ /* 0x000f220008100a00 */
[----:B------:R-:W-:Y:S02]  /*2660*/  IMAD.IADD R11, R23, 0x1, R11 ;  /* 0x00000001170b7824 */ /* 0x000fe400078e020b */
[----:B------:R-:W-:Y:S01]  /*2670*/  IMAD R5, R4, R19, R5 ;  /* 0x0000001304057224 */ /* 0x000fe200078e0205 */
[----:B------:R-:W-:Y:S01]  /*2680*/  IADD3.X R19, R27, UR9, RZ, P2, !PT ;  /* 0x000000091b137c10 */ /* 0x000fe200097fe4ff */
[----:B------:R-:W-:Y:S01]  /*2690*/  IMAD.WIDE.U32 R10, R29, R4, R10 ;  /* 0x000000041d0a7225 */ /* 0x000fe200078e000a */
[----:B------:R-:W-:Y:S01]  /*26a0*/  IADD3 R4, P2, R18, UR18, RZ ;  /* 0x0000001212047c10 */ /* 0x000fe2000ff5e0ff */
[----:B------:R-:W5:Y:S02]  /*26b0*/  LDL.64 R28, [UR16+0x88] ;  /* 0x00008810ff1c7983 */ /* 0x000f640008100a00 */
[----:B------:R-:W-:Y:S02]  /*26c0*/  IMAD.IADD R11, R11, 0x1, R5 ;  /* 0x000000010b0b7824 */ /* 0x000fe400078e0205 */
[----:B------:R3:W5:Y:S01]  /*26d0*/  LDG.E R23, desc[UR10][R18.64] ;  /* 0x0000000a12177981 */ /* 0x000762000c1e1900 */
[----:B------:R-:W-:-:S02]  /*26e0*/  IADD3.X R5, R19, UR9, RZ, P2, !PT ;  /* 0x0000000913057c10 */ /* 0x000fc400097fe4ff */
[----:B--2---:R-:W-:Y:S01]  /*26f0*/  SHF.R.S32.HI R27, RZ, 0x1f, R3 ;  /* 0x0000001fff1b7819 */ /* 0x004fe20000011403 */
[----:B------:R-:W-:Y:S02]  /*2700*/  IMAD R21, R21, R3, RZ ;  /* 0x0000000315157224 */ /* 0x000fe400078e02ff */
[----:B------:R-:W-:Y:S02]  /*2710*/  IMAD.WIDE.U32 R10, R3, R20, R10 ;  /* 0x00000014030a7225 */ /* 0x000fe400078e000a */
[----:B------:R0:W2:Y:S02]  /*2720*/  LDG.E R3, desc[UR10][R4.64] ;  /* 0x0000000a04037981 */ /* 0x0000a4000c1e1900 */
[----:B------:R-:W-:Y:S02]  /*2730*/  IMAD R21, R20, R27, R21 ;  /* 0x0000001b14157224 */ /* 0x000fe400078e0215 */
[----:B------:R-:W2:Y:S01]  /*2740*/  LDL.64 R26, [UR16+0x90] ;  /* 0x00009010ff1a7983 */ /* 0x000ea20008100a00 */
[----:B------:R-:W-:-:S02]  /*2750*/  UIADD3 UR7, UP0, UR7, -0x10, URZ ;  /* 0xfffffff007077890 */ /* 0x000fc4000ff1e03f */
[----:B------:R-:W-:Y:S02]  /*2760*/  IADD3 R11, R11, R21, RZ ;  /* 0x000000150b0b7210 */ /* 0x000fe40007ffe0ff */
[----:B------:R-:W-:Y:S02]  /*2770*/  UIADD3.X UR8, UR8, -0x1, URZ, UP0, !UPT ;  /* 0xffffffff08087890 */ /* 0x000fe400087fe43f */
[----:B------:R-:W-:-:S04]  /*2780*/  UISETP.GT.U32.AND UP0, UPT, UR7, 0xc, UPT ;  /* 0x0000000c0700788c */ /* 0x000fc8000bf04070 */
[----:B------:R-:W-:Y:S01]  /*2790*/  UISETP.GT.AND.EX UP0, UPT, UR8, URZ, UPT, UP0 ;  /* 0x0000003f0800728c */ /* 0x000fe2000bf04300 */
[----:B---3--:R-:W-:Y:S01]  /*27a0*/  SHF.R.S32.HI R19, RZ, 0x1f, R22 ;  /* 0x0000001fff137819 */ /* 0x008fe20000011416 */
[----:B----4-:R-:W-:Y:S02]  /*27b0*/  IMAD R18, R25, R22, RZ ;  /* 0x0000001619127224 */ /* 0x010fe400078e02ff */
[----:B------:R-:W-:-:S04]  /*27c0*/  IMAD.WIDE.U32 R10, R22, R24, R10 ;  /* 0x00000018160a7225 */ /* 0x000fc800078e000a */
[----:B------:R-:W-:Y:S01]  /*27d0*/  IMAD R19, R24, R19, R18 ;  /* 0x0000001318137224 */ /* 0x000fe200078e0212 */
[----:B------:R-:W-:-:S03]  /*27e0*/  PLOP3.LUT P3, PT, PT, PT, UP0, 0x80, 0x0 ;  /* 0x000000000000781c */ /* 0x000fc60003f6f008 */
[----:B------:R-:W-:Y:S01]  /*27f0*/  IMAD.IADD R11, R11, 0x1, R19 ;  /* 0x000000010b0b7824 */ /* 0x000fe200078e0213 */
[----:B-----5:R-:W-:Y:S01]  /*2800*/  SHF.R.S32.HI R19, RZ, 0x1f, R23 ;  /* 0x0000001fff137819 */ /* 0x020fe20000011417 */
[----:B------:R-:W-:Y:S02]  /*2810*/  IMAD R18, R29, R23, RZ ;  /* 0x000000171d127224 */ /* 0x000fe400078e02ff */
[----:B------:R-:W-:-:S04]  /*2820*/  IMAD.WIDE.U32 R10, R23, R28, R10 ;  /* 0x0000001c170a7225 */ /* 0x000fc800078e000a */
[----:B------:R-:W-:Y:S01]  /*2830*/  IMAD R21, R28, R19, R18 ;  /* 0x000000131c157224 */ /* 0x000fe200078e0212 */
[----:B------:R-:W-:Y:S01]  /*2840*/  UIADD3 UR4, UP1, UR4, 0x10, URZ ;  /* 0x0000001004047890 */ /* 0x000fe2000ff3e03f */
[----:B0-----:R-:W-:Y:S02]  /*2850*/  IADD3 R4, P2, R4, UR18, RZ ;  /* 0x0000001204047c10 */ /* 0x001fe4000ff5e0ff */
[----:B------:R-:W-:Y:S01]  /*2860*/  IMAD.IADD R11, R11, 0x1, R21 ;  /* 0x000000010b0b7824 */ /* 0x000fe200078e0215 */
        /* <DEDUP_REMOVED lines=8> */
.L_x_3583:
[----:B------:R-:W-:-:S04]  /*28f0*/  UISETP.GT.U32.AND UP0, UPT, UR7, 0x4, UPT ;  /* 0x000000040700788c */ /* 0x000fc8000bf04070 */
[----:B------:R-:W-:-:S06]  /*2900*/  UISETP.GT.AND.EX UP0, UPT, UR8, URZ, UPT, UP0 ;  /* 0x0000003f0800728c */ /* 0x000fcc000bf04300 */
[----:B------:R-:W-:-:S13]  /*2910*/  PLOP3.LUT P2, PT, PT, PT, UP0, 0x80, 0x0 ;  /* 0x000000000000781c */ /* 0x000fda0003f4f008 */
[----:B------:R-:W-:Y:S05]  /*2920*/  @!P2 BRA `(.L_x_3585) ;  /* 0x00000004004ca947 */ /* 0x000fea0003800000 */
[----:B------:R-:W-:Y:S01]  /*2930*/  ULEA UR16, UR4, UR13, 0x3 ;  /* 0x0000000d04107291 */ /* 0x000fe2000f8e183f */
[----:B------:R-:W-:Y:S01]  /*2940*/  MOV R5, R11 ;  /* 0x0000000b00057202 */ /* 0x000fe20000000f00 */
[----:B------:R-:W-:-:S04]  /*2950*/  USHF.L.U32 UR9, UR15, 0x2, URZ ;  /* 0x000000020f097899 */ /* 0x000fc8000800063f */
[----:B------:R-:W2:Y:S01]  /*2960*/  LDG.E R29, desc[UR10][R4.64] ;  /* 0x0000000a041d7981 */ /* 0x000ea2000c1e1900 */
[----:B------:R-:W-:-:S03]  /*2970*/  UIMAD.WIDE.U32 UR18, UR14, 0x4, URZ ;  /* 0x000000040e1278a5 */ /* 0x000fc6000f8e003f */
[----:B------:R-:W3:Y:S01]  /*2980*/  LDL.64 R18, [UR16+0x18] ;  /* 0x00001810ff127983 */ /* 0x000ee20008100a00 */
[----:B------:R-:W-:Y:S02]  /*2990*/  UIADD3 UR9, UR19, UR9, URZ ;  /* 0x0000000913097290 */ /* 0x000fe4000fffe03f */
[----:B------:R-:W-:Y:S02]  /*29a0*/  IADD3 R10, P0, R4, UR18, RZ ;  /* 0x00000012040a7c10 */ /* 0x000fe4000ff1e0ff */
[----:B------:R-:W4:Y:S02]  /*29b0*/  LDL.64 R4, [UR16+0x20] ;  /* 0x00002010ff047983 */ /* 0x000f240008100a00 */
[----:B------:R-:W-:-:S05]  /*29c0*/  IADD3.X R11, R11, UR9, RZ, P0, !PT ;  /* 0x000000090b0b7c10 */ /* 0x000fca00087fe4ff */
[----:B------:R-:W5:Y:S01]  /*29d0*/  LDG.E R27, desc[UR10][R10.64] ;  /* 0x0000000a0a1b7981 */ /* 0x000f62000c1e1900 */
[----:B------:R-:W-:-:S04]  /*29e0*/  IADD3 R20, P0, R10, UR18, RZ ;  /* 0x000000120a147c10 */ /* 0x000fc8000ff1e0ff */
[----:B------:R-:W-:Y:S02]  /*29f0*/  IADD3.X R21, R11, UR9, RZ, P0, !PT ;  /* 0x000000090b157c10 */ /* 0x000fe400087fe4ff */
[----:B------:R-:W-:-:S03]  /*2a00*/  IADD3 R22, P0, R20, UR18, RZ ;  /* 0x0000001214167c10 */ /* 0x000fc6000ff1e0ff */
[----:B------:R0:W4:Y:S04]  /*2a10*/  LDG.E R3, desc[UR10][R20.64] ;  /* 0x0000000a14037981 */ /* 0x000128000c1e1900 */
[----:B------:R-:W4:Y:S01]  /*2a20*/  LDL.64 R10, [UR16+0x28] ;  /* 0x00002810ff0a7983 */ /* 0x000f220008100a00 */
[----:B------:R-:W-:Y:S02]  /*2a30*/  IADD3.X R23, R21, UR9, RZ, P0, !PT ;  /* 0x0000000915177c10 */ /* 0x000fe400087fe4ff */
[----:B0-----:R-:W-:-:S04]  /*2a40*/  IADD3 R20, P0, R22, UR18, RZ ;  /* 0x0000001216147c10 */ /* 0x001fc8000ff1e0ff */
[----:B------:R-:W-:Y:S02]  /*2a50*/  IADD3.X R21, R23, UR9, RZ, P0, !PT ;  /* 0x0000000917157c10 */ /* 0x000fe400087fe4ff */
[----:B--2---:R-:W-:Y:S01]  /*2a60*/  SHF.R.S32.HI R26, RZ, 0x1f, R29 ;  /* 0x0000001fff1a7819 */ /* 0x004fe2000001141d */
[----:B---3--:R-:W-:Y:S02]  /*2a70*/  IMAD R19, R19, R29, RZ ;  /* 0x0000001d13137224 */ /* 0x008fe400078e02ff */
[----:B------:R-:W-:Y:S02]  /*2a80*/  IMAD.WIDE.U32 R24, R29, R18, R24 ;  /* 0x000000121d187225 */ /* 0x000fe400078e0018 */
[----:B------:R0:W2:Y:S02]  /*2a90*/  LDG.E R29, desc[UR10][R22.64] ;  /* 0x0000000a161d7981 */ /* 0x0000a4000c1e1900 */
[----:B------:R-:W-:Y:S02]  /*2aa0*/  IMAD R26, R18, R26, R19 ;  /* 0x0000001a121a7224 */ /* 0x000fe400078e0213 */
[----:B------:R-:W3:Y:S02]  /*2ab0*/  LDL.64 R18, [UR16+0x30] ;  /* 0x00003010ff127983 */ /* 0x000ee40008100a00 */
[----:B------:R-:W-:Y:S01]  /*2ac0*/  IMAD.IADD R25, R25, 0x1, R26 ;  /* 0x0000000119197824 */ /* 0x000fe200078e021a */
[----:B-----5:R-:W-:Y:S01]  /*2ad0*/  SHF.R.S32.HI R26, RZ, 0x1f, R27 ;  /* 0x0000001fff1a7819 */ /* 0x020fe2000001141b */
[----:B----4-:R-:W-:-:S02]  /*2ae0*/  IMAD R5, R5, R27, RZ ;  /* 0x0000001b05057224 */ /* 0x010fc400078e02ff */
[----:B------:R-:W-:Y:S02]  /*2af0*/  IMAD.WIDE.U32 R24, R27, R4, R24 ;  /* 0x000000041b187225 */ /* 0x000fe400078e0018 */
[----:B------:R1:W4:Y:S02]  /*2b00*/  LDG.E R27, desc[UR10][R20.64] ;  /* 0x0000000a141b7981 */ /* 0x000324000c1e1900 */
[----:B------:R-:W-:Y:S02]  /*2b10*/  IMAD R26, R4, R26, R5 ;  /* 0x0000001a041a7224 */ /* 0x000fe400078e0205 */
[----:B------:R-:W5:Y:S01]  /*2b20*/  LDL.64 R4, [UR16+0x38] ;  /* 0x00003810ff047983 */ /* 0x000f620008100a00 */
[----:B0-----:R-:W-:Y:S01]  /*2b30*/  SHF.R.S32.HI R23, RZ, 0x1f, R3 ;  /* 0x0000001fff177819 */ /* 0x001fe20000011403 */
[----:B------:R-:W-:Y:S02]  /*2b40*/  IMAD.IADD R25, R25, 0x1, R26 ;  /* 0x0000000119197824 */ /* 0x000fe400078e021a */
[----:B------:R-:W-:-:S02]  /*2b50*/  IMAD R11, R11, R3, RZ ;  /* 0x000000030b0b7224 */ /* 0x000fc400078e02ff */
[----:B------:R-:W-:Y:S01]  /*2b60*/  IMAD.WIDE.U32 R24, R3, R10, R24 ;  /* 0x0000000a03187225 */ /* 0x000fe200078e0018 */
[----:B------:R-:W-:-:S03]  /*2b70*/  IADD3 R22, P0, R20, UR18, RZ ;  /* 0x0000001214167c10 */ /* 0x000fc6000ff1e0ff */
[----:B------:R-:W-:Y:S01]  /*2b80*/  IMAD R11, R10, R23, R11 ;  /* 0x000000170a0b7224 */ /* 0x000fe200078e020b */
[----:B------:R-:W-:-:S03]  /*2b90*/  IADD3.X R23, R21, UR9, RZ, P0, !PT ;  /* 0x0000000915177c10 */ /* 0x000fc600087fe4ff */
[----:B------:R-:W-:Y:S01]  /*2ba0*/  IMAD.IADD R11, R25, 0x1, R11 ;  /* 0x00000001190b7824 */ /* 0x000fe200078e020b */
[----:B------:R-:W-:Y:S01]  /*2bb0*/  MOV R10, R24 ;  /* 0x00000018000a7202 */ /* 0x000fe20000000f00 */
[----:B------:R4:W5:Y:S01]  /*2bc0*/  LDG.E R3, desc[UR10][R22.64] ;  /* 0x0000000a16037981 */ /* 0x000962000c1e1900 */
[----:B-1----:R-:W-:-:S04]  /*2bd0*/  IADD3 R20, P0, R22, UR18, RZ ;  /* 0x0000001216147c10 */ /* 0x002fc8000ff1e0ff */
[----:B------:R-:W-:Y:S02]  /*2be0*/  IADD3.X R21, R23, UR9, RZ, P0, !PT ;  /* 0x0000000917157c10 */ /* 0x000fe400087fe4ff */
[----:B--2---:R-:W-:Y:S01]  /*2bf0*/  SHF.R.S32.HI R25, RZ, 0x1f, R29 ;  /* 0x0000001fff197819 */ /* 0x004fe2000001141d */
[----:B---3--:R-:W-:-:S04]  /*2c00*/  IMAD R19, R19, R29, RZ ;  /* 0x0000001d13137224 */ /* 0x008fc800078e02ff */
[----:B------:R-:W-:Y:S02]  /*2c10*/  IMAD R25, R18, R25, R19 ;  /* 0x0000001912197224 */ /* 0x000fe400078e0213 */
[----:B------:R-:W-:Y:S02]  /*2c20*/  IMAD.WIDE.U32 R18, R29, R18, R10 ;  /* 0x000000121d127225 */ /* 0x000fe400078e000a */
[----:B------:R-:W2:Y:S01]  /*2c30*/  LDL.64 R28, [UR16+0x40] ;  /* 0x00004010ff1c7983 */ /* 0x000ea20008100a00 */
[----:B------:R-:W-:Y:S01]  /*2c40*/  IADD3 R10, P0, R20, UR18, RZ ;  /* 0x00000012140a7c10 */ /* 0x000fe2000ff1e0ff */
[----:B------:R-:W-:Y:S02]  /*2c50*/  IMAD.IADD R19, R19, 0x1, R25 ;  /* 0x0000000113137824 */ /* 0x000fe400078e0219 */
[----:B------:R-:W3:Y:S01]  /*2c60*/  LDG.E R20, desc[UR10][R20.64] ;  /* 0x0000000a14147981 */ /* 0x000ee2000c1e1900 */
[----:B------:R-:W-:-:S03]  /*2c70*/  IADD3.X R11, R21, UR9, RZ, P0, !PT ;  /* 0x00000009150b7c10 */ /* 0x000fc600087fe4ff */
[----:B------:R-:W3:Y:S01]  /*2c80*/  LDL.64 R24, [UR16+0x48] ;  /* 0x00004810ff187983 */ /* 0x000ee20008100a00 */
[----:B----4-:R-:W-:Y:S01]  /*2c90*/  SHF.R.S32.HI R23, RZ, 0x1f, R27 ;  /* 0x0000001fff177819 */ /* 0x010fe2000001141b */
[----:B-----5:R-:W-:Y:S02]  /*2ca0*/  IMAD R5, R5, R27, RZ ;  /* 0x0000001b05057224 */ /* 0x020fe400078e02ff */
[----:B------:R-:W-:Y:S02]  /*2cb0*/  IMAD.WIDE.U32 R18, R27, R4, R18 ;  /* 0x000000041b127225 */ /* 0x000fe400078e0012 */
[----:B------:R-:W4:Y:S02]  /*2cc0*/  LDG.E R27, desc[UR10][R10.64] ;  /* 0x0000000a0a1b7981 */ /* 0x000f24000c1e1900 */
[----:B------:R-:W-:Y:S02]  /*2cd0*/  IMAD R5, R4, R23, R5 ;  /* 0x0000001704057224 */ /* 0x000fe400078e0205 */
[----:B------:R-:W5:Y:S02]  /*2ce0*/  LDL.64 R22, [UR16+0x50] ;  /* 0x00005010ff167983 */ /* 0x000f640008100a00 */
[----:B------:R-:W-:Y:S01]  /*2cf0*/  IMAD.IADD R19, R19, 0x1, R5 ;  /* 0x0000000113137824 */ /* 0x000fe200078e0205 */
[----:B------:R-:W-:Y:S01]  /*2d00*/  SHF.R.S32.HI R5, RZ, 0x1f, R3 ;  /* 0x0000001fff057819 */ /* 0x000fe20000011403 */
[----:B------:R-:W-:Y:S01]  /*2d10*/  UIADD3 UR7, UP1, UR7, -0x8, URZ ;  /* 0xfffffff807077890 */ /* 0x000fe2000ff3e03f */
[----:B------:R-:W-:Y:S01]  /*2d20*/  PLOP3.LUT P0, PT, PT, PT, PT, 0x8, 0x0 ;  /* 0x000000000000781c */ /* 0x000fe20003f0e170 */
[----:B------:R-:W-:-:S02]  /*2d30*/  UIADD3 UR4, UP0, UR4, 0x8, URZ ;  /* 0x0000000804047890 */ /* 0x000fc4000ff1e03f */
[----:B------:R-:W-:Y:S02]  /*2d40*/  UIADD3.X UR8, UR8, -0x1, URZ, UP1, !UPT ;  /* 0xffffffff08087890 */ /* 0x000fe40008ffe43f */
[----:B------:R-:W-:Y:S01]  /*2d50*/  UIADD3.X UR5, URZ, UR5, URZ, UP0, !UPT ;  /* 0x000000053f057290 */ /* 0x000fe200087fe43f */
[----:B--2---:R-:W-:Y:S02]  /*2d60*/  IMAD R4, R29, R3, RZ ;  /* 0x000000031d047224 */ /* 0x004fe400078e02ff */
[----:B------:R-:W-:-:S04]  /*2d70*/  IMAD.WIDE.U32 R18, R3, R28, R18 ;  /* 0x0000001c03127225 */ /* 0x000fc800078e0012 */
[----:B------:R-:W-:Y:S01]  /*2d80*/  IMAD R5, R28, R5, R4 ;  /* 0x000000051c057224 */ /* 0x000fe200078e0204 */
[----:B---3--:R-:W-:Y:S01]  /*2d90*/  SHF.R.S32.HI R3, RZ, 0x1f, R20 ;  /* 0x0000001fff037819 */ /* 0x008fe20000011414 */
[----:B------:R-:W-:Y:S02]  /*2da0*/  IMAD R4, R25, R20, RZ ;  /* 0x0000001419047224 */ /* 0x000fe400078e02ff */
[----:B------:R-:W-:Y:S02]  /*2db0*/  IMAD.IADD R19, R19, 0x1, R5 ;  /* 0x0000000113137824 */ /* 0x000fe400078e0205 */
[----:B------:R-:W-:Y:S02]  /*2dc0*/  IMAD R5, R24, R3, R4 ;  /* 0x0000000318057224 */ /* 0x000fe400078e0204 */
[----:B------:R-:W-:Y:S01]  /*2dd0*/  IMAD.WIDE.U32 R18, R20, R24, R18 ;  /* 0x0000001814127225 */ /* 0x000fe200078e0012 */
[----:B----4-:R-:W-:-:S03]  /*2de0*/  SHF.R.S32.HI R3, RZ, 0x1f, R27 ;  /* 0x0000001fff037819 */ /* 0x010fc6000001141b */
[----:B-----5:R-:W-:Y:S01]  /*2df0*/  IMAD R4, R23, R27, RZ ;  /* 0x0000001b17047224 */ /* 0x020fe200078e02ff */
[----:B------:R-:W-:-:S03]  /*2e00*/  IADD3 R19, R19, R5, RZ ;  /* 0x0000000513137210 */ /* 0x000fc60007ffe0ff */
[----:B------:R-:W-:Y:S01]  /*2e10*/  IMAD R3, R22, R3, R4 ;  /* 0x0000000316037224 */ /* 0x000fe200078e0204 */
[----:B------:R-:W-:Y:S01]  /*2e20*/  IADD3 R4, P2, R10, UR18, RZ ;  /* 0x000000120a047c10 */ /* 0x000fe2000ff5e0ff */
[----:B------:R-:W-:-:S03]  /*2e30*/  IMAD.WIDE.U32 R24, R27, R22, R18 ;  /* 0x000000161b187225 */ /* 0x000fc600078e0012 */
[----:B------:R-:W-:Y:S01]  /*2e40*/  IADD3.X R11, R11, UR9, RZ, P2, !PT ;  /* 0x000000090b0b7c10 */ /* 0x000fe200097fe4ff */
[----:B------:R-:W-:-:S08]  /*2e50*/  IMAD.IADD R25, R25, 0x1, R3 ;  /* 0x0000000119197824 */ /* 0x000fd000078e0203 */
.L_x_3585:
[----:B------:R-:W-:-:S04]  /*2e60*/  ISETP.NE.U32.AND P2, PT, RZ, UR7, PT ;  /* 0x00000007ff007c0c */ /* 0x000fc8000bf45070 */
[----:B------:R-:W-:-:S13]  /*2e70*/  ISETP.NE.OR.EX P0, PT, RZ, UR8, P0, P2 ;  /* 0x00000008ff007c0c */ /* 0x000fda0008705720 */
[----:B------:R-:W-:Y:S05]  /*2e80*/  @!P0 BRA `(.L_x_3581) ;  /* 0x0000000000c08947 */ /* 0x000fea0003800000 */
.L_x_3582:
[----:B------:R-:W-:Y:S01]  /*2e90*/  ULEA UR16, UR4, UR13, 0x3 ;  /* 0x0000000d04107291 */ /* 0x000fe2000f8e183f */
[----:B------:R-:W-:-:S05]  /*2ea0*/  IMAD.MOV.U32 R5, RZ, RZ, R11 ;  /* 0x000000ffff057224 */ /* 0x000fca00078e000b */
[----:B------:R-:W2:Y:S04]  /*2eb0*/  LDG.E R27, desc[UR10][R4.64] ;  /* 0x0000000a041b7981 */ /* 0x000ea8000c1e1900 */
[----:B------:R-:W3:Y:S01]  /*2ec0*/  LDL.64 R22, [UR16+0x18] ;  /* 0x00001810ff167983 */ /* 0x000ee20008100a00 */
[----:B------:R-:W-:Y:S02]  /*2ed0*/  UIMAD.WIDE.U32 UR18, UR14, 0x4, URZ ;  /* 0x000000040e1278a5 */ /* 0x000fe4000f8e003f */
[----:B------:R-:W-:Y:S01]  /*2ee0*/  USHF.L.U32 UR9, UR15, 0x2, URZ ;  /* 0x000000020f097899 */ /* 0x000fe2000800063f */
[----:B------:R-:W4:Y:S03]  /*2ef0*/  LDL.64 R18, [UR16+0x20] ;  /* 0x00002010ff127983 */ /* 0x000f260008100a00 */
[----:B------:R-:W-:Y:S01]  /*2f00*/  UIADD3 UR9, UR19, UR9, URZ ;  /* 0x0000000913097290 */ /* 0x000fe2000fffe03f */
[----:B------:R-:W-:-:S05]  /*2f10*/  IADD3 R20, P0, R4, UR18, RZ ;  /* 0x0000001204147c10 */ /* 0x000fca000ff1e0ff */
[----:B------:R-:W-:Y:S02]  /*2f20*/  IADD3.X R21, R11, UR9, RZ, P0, !PT ;  /* 0x000000090b157c10 */ /* 0x000fe400087fe4ff */
[----:B------:R-:W-:-:S03]  /*2f30*/  IADD3 R28, P0, R20, UR18, RZ ;  /* 0x00000012141c7c10 */ /* 0x000fc6000ff1e0ff */
[----:B------:R-:W5:Y:S01]  /*2f40*/  LDG.E R3, desc[UR10][R20.64] ;  /* 0x0000000a14037981 */ /* 0x000f62000c1e1900 */
[----:B------:R-:W-:Y:S02]  /*2f50*/  IADD3.X R29, R21, UR9, RZ, P0, !PT ;  /* 0x00000009151d7c10 */ /* 0x000fe400087fe4ff */
[----:B------:R-:W-:-:S03]  /*2f60*/  IADD3 R10, P0, R28, UR18, RZ ;  /* 0x000000121c0a7c10 */ /* 0x000fc6000ff1e0ff */
[----:B------:R-:W4:Y:S04]  /*2f70*/  LDG.E R4, desc[UR10][R28.64] ;  /* 0x0000000a1c047981 */ /* 0x000f28000c1e1900 */
[----:B------:R-:W4:Y:S01]  /*2f80*/  LDL.64 R20, [UR16+0x28] ;  /* 0x00002810ff147983 */ /* 0x000f220008100a00 */
[----:B------:R-:W-:Y:S02]  /*2f90*/  IADD3.X R11, R29, UR9, RZ, P0, !PT ;  /* 0x000000091d0b7c10 */ /* 0x000fe400087fe4ff */
[----:B--2---:R-:W-:Y:S01]  /*2fa0*/  SHF.R.S32.HI R5, RZ, 0x1f, R27 ;  /* 0x0000001fff057819 */ /* 0x004fe2000001141b */
[----:B---3--:R-:W-:Y:S02]  /*2fb0*/  IMAD R23, R23, R27, RZ ;  /* 0x0000001b17177224 */ /* 0x008fe400078e02ff */
[----:B------:R-:W-:-:S04]  /*2fc0*/  IMAD.WIDE.U32 R24, R27, R22, R24 ;  /* 0x000000161b187225 */ /* 0x000fc800078e0018 */
[----:B------:R-:W-:Y:S02]  /*2fd0*/  IMAD R27, R22, R5, R23 ;  /* 0x00000005161b7224 */ /* 0x000fe400078e0217 */
[----:B------:R-:W2:Y:S04]  /*2fe0*/  LDG.E R5, desc[UR10][R10.64] ;  /* 0x0000000a0a057981 */ /* 0x000ea8000c1e1900 */
[----:B------:R-:W3:Y:S01]  /*2ff0*/  LDL.64 R22, [UR16+0x30] ;  /* 0x00003010ff167983 */ /* 0x000ee20008100a00 */
[----:B------:R-:W-:Y:S01]  /*3000*/  IMAD.IADD R25, R25, 0x1, R27 ;  /* 0x0000000119197824 */ /* 0x000fe200078e021b */
[----:B-----5:R-:W-:Y:S01]  /*3010*/  SHF.R.S32.HI R27, RZ, 0x1f, R3 ;  /* 0x0000001fff1b7819 */ /* 0x020fe20000011403 */
[----:B----4-:R-:W-:Y:S02]  /*3020*/  IMAD R19, R19, R3, RZ ;  /* 0x0000000313137224 */ /* 0x010fe400078e02ff */
[----:B------:R-:W-:Y:S01]  /*3030*/  IMAD.WIDE.U32 R24, R3, R18, R24 ;  /* 0x0000001203187225 */ /* 0x000fe200078e0018 */
[----:B------:R-:W-:-:S03]  /*3040*/  UIADD3 UR7, UP0, UR7, -0x4, URZ ;  /* 0xfffffffc07077890 */ /* 0x000fc6000ff1e03f */
[----:B------:R-:W-:Y:S01]  /*3050*/  IMAD R19, R18, R27, R19 ;  /* 0x0000001b12137224 */ /* 0x000fe200078e0213 */
[----:B------:R-:W-:Y:S01]  /*3060*/  SHF.R.S32.HI R3, RZ, 0x1f, R4 ;  /* 0x0000001fff037819 */ /* 0x000fe20000011404 */
[----:B------:R-:W-:-:S03]  /*3070*/  IMAD R18, R21, R4, RZ ;  /* 0x0000000415127224 */ /* 0x000fc600078e02ff */
[----:B------:R-:W-:Y:S01]  /*3080*/  IADD3 R25, R25, R19, RZ ;  /* 0x0000001319197210 */ /* 0x000fe20007ffe0ff */
[----:B------:R-:W-:Y:S01]  /*3090*/  UIADD3.X UR8, UR8, -0x1, URZ, UP0, !UPT ;  /* 0xffffffff08087890 */ /* 0x000fe200087fe43f */
[----:B------:R-:W-:Y:S01]  /*30a0*/  IMAD R3, R20, R3, R18 ;  /* 0x0000000314037224 */ /* 0x000fe200078e0212 */
[----:B------:R-:W-:Y:S01]  /*30b0*/  ISETP.NE.U32.AND P0, PT, RZ, UR7, PT ;  /* 0x00000007ff007c0c */ /* 0x000fe2000bf05070 */
[----:B------:R-:W-:-:S03]  /*30c0*/  IMAD.WIDE.U32 R20, R4, R20, R24 ;  /* 0x0000001404147225 */ /* 0x000fc600078e0018 */
[----:B------:R-:W-:Y:S01]  /*30d0*/  ISETP.NE.AND.EX P0, PT, RZ, UR8, PT, P0 ;  /* 0x00000008ff007c0c */ /* 0x000fe2000bf05300 */
[----:B------:R-:W-:Y:S01]  /*30e0*/  IMAD.IADD R21, R21, 0x1, R3 ;  /* 0x0000000115157824 */ /* 0x000fe200078e0203 */
[----:B------:R-:W-:-:S04]  /*30f0*/  UIADD3 UR4, UP0, UR4, 0x4, URZ ;  /* 0x0000000404047890 */ /* 0x000fc8000ff1e03f */
[----:B------:R-:W-:Y:S01]  /*3100*/  UIADD3.X UR5, URZ, UR5, URZ, UP0, !UPT ;  /* 0x000000053f057290 */ /* 0x000fe200087fe43f */
[----:B--2---:R-:W-:Y:S01]  /*3110*/  SHF.R.S32.HI R3, RZ, 0x1f, R5 ;  /* 0x0000001fff037819 */ /* 0x004fe20000011405 */
[----:B---3--:R-:W-:-:S04]  /*3120*/  IMAD R4, R23, R5, RZ ;  /* 0x0000000517047224 */ /* 0x008fc800078e02ff */
[----:B------:R-:W-:Y:S01]  /*3130*/  IMAD R3, R22, R3, R4 ;  /* 0x0000000316037224 */ /* 0x000fe200078e0204 */
[----:B------:R-:W-:Y:S01]  /*3140*/  IADD3 R4, P2, R10, UR18, RZ ;  /* 0x000000120a047c10 */ /* 0x000fe2000ff5e0ff */
[----:B------:R-:W-:-:S03]  /*3150*/  IMAD.WIDE.U32 R24, R5, R22, R20 ;  /* 0x0000001605187225 */ /* 0x000fc600078e0014 */
[----:B------:R-:W-:Y:S01]  /*3160*/  IADD3.X R11, R11, UR9, RZ, P2, !PT ;  /* 0x000000090b0b7c10 */ /* 0x000fe200097fe4ff */
[----:B------:R-:W-:Y:S01]  /*3170*/  IMAD.IADD R25, R25, 0x1, R3 ;  /* 0x0000000119197824 */ /* 0x000fe200078e0203 */
[----:B------:R-:W-:Y:S07]  /*3180*/  @P0 BRA `(.L_x_3582) ;  /* 0xfffffffc00400947 */ /* 0x000fee000383ffff */
.L_x_3581:
        /* <DEDUP_REMOVED lines=27> */
[----:B------:R-:W-:Y:S02]  /*3340*/  UIMAD.WIDE.U32 UR4, UR4, UR14, UR8 ;  /* 0x0000000e040472a5 */ /* 0x000fe4000f8e0008 */
[----:B------:R-:W-:Y:S01]  /*3350*/  IMAD.U32 R9, RZ, RZ, UR14 ;  /* 0x0000000eff097e24 */ /* 0x000fe2000f8e00ff */
[----:B------:R-:W-:-:S03]  /*3360*/  ISETP.NE.AND.EX P0, PT, RZ, RZ, PT, P0 ;  /* 0x000000ffff00720c */ /* 0x000fc60003f05300 */
[----:B------:R-:W-:Y:S01]  /*3370*/  IADD3 R8, P2, R8, UR4, RZ ;  /* 0x0000000408087c10 */ /* 0x000fe2000ff5e0ff */
[----:B------:R-:W-:Y:S01]  /*3380*/  IMAD.U32 R4, RZ, RZ, UR4 ;  /* 0x00000004ff047e24 */ /* 0x000fe2000f8e00ff */
[----:B------:R-:W-:-:S04]  /*3390*/  MOV R5, UR5 ;  /* 0x0000000500057c02 */ /* 0x000fc80008000f00 */
        /* <DEDUP_REMOVED lines=10> */
[----:B------:R-:W5:Y:S01]  /*3440*/  @P0 LDG.E R17, desc[UR10][R16.64] ;  /* 0x0000000a10110981 */ /* 0x000f62000c1e1900 */
[----:B---3--:R-:W-:Y:S01]  /*3450*/  SHF.R.S32.HI R19, RZ, 0x1f, R3 ;  /* 0x0000001fff137819 */ /* 0x008fe20000011403 */
[----:B--2---:R-:W-:Y:S02]  /*3460*/  IMAD R5, R5, R3, RZ ;  /* 0x0000000305057224 */ /* 0x004fe400078e02ff */
        /* <DEDUP_REMOVED lines=9> */
.L_x_3580:
[----:B------:R-:W-:Y:S05]  /*3500*/  BSYNC B0 ;  /* 0x0000000000007941 */ /* 0x000fea0003800000 */
.L_x_3579:
[----:B------:R-:W-:Y:S01]  /*3510*/  VIADD R3, R0, 0x100 ;  /* 0x0000010000037836 */ /* 0x000fe20000000000 */
[----:B------:R-:W-:Y:S01]  /*3520*/  BSSY B0, `(.L_x_3586) ;  /* 0x000018b000007945 */ /* 0x000fe20003800000 */
[----:B-----5:R-:W-:Y:S01]  /*3530*/  MOV R8, R24 ;  /* 0x0000001800087202 */ /* 0x020fe20000000f00 */
[----:B------:R-:W-:Y:S02]  /*3540*/  IMAD.MOV.U32 R9, RZ, RZ, R25 ;  /* 0x000000ffff097224 */ /* 0x000fe400078e0019 */
[----:B------:R-:W-:-:S13]  /*3550*/  ISETP.GE.AND P0, PT, R3, UR6, PT ;  /* 0x0000000603007c0c */ /* 0x000fda000bf06270 */
[----:B------:R-:W-:Y:S05]  /*3560*/  @P0 BRA `(.L_x_3587) ;  /* 0x0000001800180947 */ /* 0x000fea0003800000 */
[----:B------:R-:W-:Y:S01]  /*3570*/  ULDC.64 UR8, c[0x0][0x228] ;  /* 0x00008a0000087ab9 */ /* 0x000fe20000000a00 */
[----:B------:R-:W-:Y:S01]  /*3580*/  ULDC.64 UR4, c[0x0][0x220] ;  /* 0x0000880000047ab9 */ /* 0x000fe20000000a00 */
[----:B------:R-:W-:Y:S01]  /*3590*/  UISETP.GE.U32.AND UP0, UPT, UR8, 0x1, UPT ;  /* 0x000000010800788c */ /* 0x000fe2000bf06070 */
[----:B------:R-:W-:Y:S01]  /*35a0*/  IMAD R3, R13, UR4, RZ ;  /* 0x000000040d037c24 */ /* 0x000fe2000f8e02ff */
        /* <DEDUP_REMOVED lines=35> */
.L_x_3591:
[----:B------:R-:W-:Y:S01]  /*37e0*/  ULEA UR16, UR4, UR13, 0x3 ;  /* 0x0000000d04107291 */ /* 0x000fe2000f8e183f */
[----:B------:R-:W-:-:S06]  /*37f0*/  MOV R5, R13 ;  /* 0x0000000d00057202 */ /* 0x000fcc0000000f00 */
        /* <DEDUP_REMOVED lines=9> */
[----:B------:R-:W4:Y:S01]  /*3890*/  LDG.E R28, desc[UR10][R12.64] ;  /* 0x0000000a0c1c7981 */ /* 0x000f22000c1e1900 */
[----:B------:R-:W-:-:S05]  /*38a0*/  IADD3.X R23, R13, UR9, RZ, P2, !PT ;  /* 0x000000090d177c10 */ /* 0x000fca00097fe4ff */
[----:B------:R2:W5:Y:S04]  /*38b0*/  LDG.E R29, desc[UR10][R22.64] ;  /* 0x0000000a161d7981 */ /* 0x000568000c1e1900 */
[----:B------:R-:W5:Y:S01]  /*38c0*/  LDL.64 R12, [UR16+0x28] ;  /* 0x00002810ff0c7983 */ /* 0x000f620008100a00 */
        /* <DEDUP_REMOVED lines=9> */
[----:B------:R-:W-:-:S03]  /*3960*/  IMAD.IADD R5, R5, 0x1, R25 ;  /* 0x0000000105057824 */ /* 0x000fc600078e0219 */
[----:B------:R-:W-:Y:S01]  /*3970*/  IADD3.X R23, R27, UR9, RZ, P2, !PT ;  /* 0x000000091b177c10 */ /* 0x000fe200097fe4ff */
[----:B----4-:R-:W-:Y:S01]  /*3980*/  IMAD R21, R21, R28, RZ ;  /* 0x0000001c15157224 */ /* 0x010fe200078e02ff */
[----:B------:R-:W-:Y:S01]  /*3990*/  SHF.R.S32.HI R25, RZ, 0x1f, R28 ;  /* 0x0000001fff197819 */ /* 0x000fe2000001141c */
[----:B------:R-:W-:-:S04]  /*39a0*/  IMAD.WIDE.U32 R4, R28, R20, R4 ;  /* 0x000000141c047225 */ /* 0x000fc800078e0004 */
[----:B------:R-:W-:Y:S02]  /*39b0*/  IMAD R24, R20, R25, R21 ;  /* 0x0000001914187224 */ /* 0x000fe400078e0215 */
[----:B------:R1:W4:Y:S01]  /*39c0*/  LDG.E R25, desc[UR10][R22.64] ;  /* 0x0000000a16197981 */ /* 0x000322000c1e1900 */
[----:B0-----:R-:W-:-:S03]  /*39d0*/  IADD3 R26, P2, R22, UR18, RZ ;  /* 0x00000012161a7c10 */ /* 0x001fc6000ff5e0ff */
[----:B------:R-:W4:Y:S01]  /*39e0*/  LDL.64 R20, [UR16+0x38] ;  /* 0x00003810ff147983 */ /* 0x000f220008100a00 */
[----:B------:R-:W-:Y:S01]  /*39f0*/  IMAD.IADD R5, R5, 0x1, R24 ;  /* 0x0000000105057824 */ /* 0x000fe200078e0218 */
[----:B-----5:R-:W-:Y:S01]  /*3a00*/  SHF.R.S32.HI R24, RZ, 0x1f, R29 ;  /* 0x0000001fff187819 */ /* 0x020fe2000001141d */
[----:B------:R-:W-:Y:S01]  /*3a10*/  IMAD R13, R13, R29, RZ ;  /* 0x0000001d0d0d7224 */ /* 0x000fe200078e02ff */
        /* <DEDUP_REMOVED lines=14> */
[----:B------:R-:W-:-:S02]  /*3b00*/  IADD3 R26, P2, R22, UR18, RZ ;  /* 0x00000012161a7c10 */ /* 0x000fc4000ff5e0ff */
[----:B------:R-:W-:Y:S02]  /*3b10*/  IADD3 R13, R13, R27, RZ ;  /* 0x0000001b0d0d7210 */ /* 0x000fe40007ffe0ff */
[----:B------:R-:W-:Y:S02]  /*3b20*/  IADD3.X R27, R23, UR9, RZ, P2, !PT ;  /* 0x00000009171b7c10 */ /* 0x000fe400097fe4ff */
[----:B----4-:R-:W-:Y:S01]  /*3b30*/  SHF.R.S32.HI R24, RZ, 0x1f, R25 ;  /* 0x0000001fff187819 */ /* 0x010fe20000011419 */
[----:B------:R-:W4:Y:S01]  /*3b40*/  LDL.64 R22, [UR16+0x50] ;  /* 0x00005010ff167983 */ /* 0x000f220008100a00 */
[----:B------:R-:W-:Y:S02]  /*3b50*/  IMAD R21, R21, R25, RZ ;  /* 0x0000001915157224 */ /* 0x000fe400078e02ff */
[----:B------:R-:W-:-:S04]  /*3b60*/  IMAD.WIDE.U32 R12, R25, R20, R12 ;  /* 0x00000014190c7225 */ /* 0x000fc800078e000c */
[----:B------:R-:W-:Y:S02]  /*3b70*/  IMAD R21, R20, R24, R21 ;  /* 0x0000001814157224 */ /* 0x000fe400078e0215 */
[----:B------:R0:W4:Y:S01]  /*3b80*/  LDG.E R20, desc[UR10][R26.64] ;  /* 0x0000000a1a147981 */ /* 0x000122000c1e1900 */
[----:B------:R-:W-:Y:S01]  /*3b90*/  IADD3 R24, P2, R26, UR18, RZ ;  /* 0x000000121a187c10 */ /* 0x000fe2000ff5e0ff */
[----:B------:R-:W-:Y:S01]  /*3ba0*/  IMAD.IADD R13, R13, 0x1, R21 ;  /* 0x000000010d0d7824 */ /* 0x000fe200078e0215 */
[----:B-----5:R-:W-:Y:S02]  /*3bb0*/  SHF.R.S32.HI R21, RZ, 0x1f, R29 ;  /* 0x0000001fff157819 */ /* 0x020fe4000001141d */
[----:B------:R-:W-:Y:S01]  /*3bc0*/  IADD3.X R25, R27, UR9, RZ, P2, !PT ;  /* 0x000000091b197c10 */ /* 0x000fe200097fe4ff */
[----:B------:R-:W-:Y:S02]  /*3bd0*/  IMAD R5, R5, R29, RZ ;  /* 0x0000001d05057224 */ /* 0x000fe400078e02ff */
[----:B------:R-:W-:-:S02]  /*3be0*/  IMAD.WIDE.U32 R12, R29, R4, R12 ;  /* 0x000000041d0c7225 */ /* 0x000fc400078e000c */
[----:B------:R1:W5:Y:S02]  /*3bf0*/  LDG.E R29, desc[UR10][R24.64] ;  /* 0x0000000a181d7981 */ /* 0x000364000c1e1900 */
[----:B------:R-:W-:Y:S02]  /*3c00*/  IMAD R21, R4, R21, R5 ;  /* 0x0000001504157224 */ /* 0x000fe400078e0205 */
[----:B------:R-:W5:Y:S01]  /*3c10*/  LDL.64 R4, [UR16+0x58] ;  /* 0x00005810ff047983 */ /* 0x000f620008100a00 */
[----:B0-----:R-:W-:Y:S01]  /*3c20*/  IADD3 R26, P2, R24, UR18, RZ ;  /* 0x00000012181a7c10 */ /* 0x001fe2000ff5e0ff */
[----:B------:R-:W-:-:S03]  /*3c30*/  IMAD.IADD R13, R13, 0x1, R21 ;  /* 0x000000010d0d7824 */ /* 0x000fc600078e0215 */
        /* <DEDUP_REMOVED lines=8> */
[----:B-1----:R-:W-:-:S02]  /*3cc0*/  IADD3 R24, P2, R26, UR18, RZ ;  /* 0x000000121a187c10 */ /* 0x002fc4000ff5e0ff */
[----:B----4-:R-:W-:Y:S01]  /*3cd0*/  SHF.R.S32.HI R21, RZ, 0x1f, R20 ;  /* 0x0000001fff157819 */ /* 0x010fe20000011414 */
[----:B------:R-:W-:Y:S01]  /*3ce0*/  IMAD R23, R23, R20, RZ ;  /* 0x0000001417177224 */ /* 0x000fe200078e02ff */
[----:B------:R-:W-:-:S03]  /*3cf0*/  IADD3.X R25, R27, UR9, RZ, P2, !PT ;  /* 0x000000091b197c10 */ /* 0x000fc600097fe4ff */
[----:B------:R-:W-:Y:S02]  /*3d00*/  IMAD R21, R22, R21, R23 ;  /* 0x0000001516157224 */ /* 0x000fe400078e0217 */
[----:B------:R-:W-:Y:S01]  /*3d10*/  IMAD.WIDE.U32 R22, R20, R22, R12 ;  /* 0x0000001614167225 */ /* 0x000fe200078e000c */
[----:B------:R-:W-:Y:S01]  /*3d20*/  IADD3 R20, P2, R24, UR18, RZ ;  /* 0x0000001218147c10 */ /* 0x000fe2000ff5e0ff */
[----:B------:R0:W4:Y:S01]  /*3d30*/  LDG.E R27, desc[UR10][R24.64] ;  /* 0x0000000a181b7981 */ /* 0x000122000c1e1900 */
[----:B-----5:R-:W-:Y:S02]  /*3d40*/  SHF.R.S32.HI R26, RZ, 0x1f, R29 ;  /* 0x0000001fff1a7819 */ /* 0x020fe4000001141d */
[----:B------:R-:W-:Y:S01]  /*3d50*/  IADD3 R23, R23, R21, RZ ;  /* 0x0000001517177210 */ /* 0x000fe20007ffe0ff */
[----:B------:R-:W5:Y:S01]  /*3d60*/  LDL.64 R12, [UR16+0x68] ;  /* 0x00006810ff0c7983 */ /* 0x000f620008100a00 */
[----:B------:R-:W-:Y:S01]  /*3d70*/  IADD3.X R21, R25, UR9, RZ, P2, !PT ;  /* 0x0000000919157c10 */ /* 0x000fe200097fe4ff */
[----:B------:R-:W-:-:S02]  /*3d80*/  IMAD R5, R5, R29, RZ ;  /* 0x0000001d05057224 */ /* 0x000fc400078e02ff */
[----:B------:R-:W-:Y:S02]  /*3d90*/  IMAD.WIDE.U32 R22, R29, R4, R22 ;  /* 0x000000041d167225 */ /* 0x000fe400078e0016 */
[----:B------:R-:W5:Y:S02]  /*3da0*/  LDG.E R29, desc[UR10][R20.64] ;  /* 0x0000000a141d7981 */ /* 0x000f64000c1e1900 */
[----:B0-----:R-:W-:Y:S02]  /*3db0*/  IMAD R25, R4, R26, R5 ;  /* 0x0000001a04197224 */ /* 0x001fe400078e0205 */
        /* <DEDUP_REMOVED lines=10> */
[----:B------:R-:W-:-:S03]  /*3e60*/  IADD3 R26, P2, R24, UR18, RZ ;  /* 0x00000012181a7c10 */ /* 0x000fc6000ff5e0ff */
[----:B------:R-:W-:Y:S01]  /*3e70*/  IMAD.IADD R23, R23, 0x1, R19 ;  /* 0x0000000117177824 */ /* 0x000fe200078e0213 */
[----:B----4-:R-:W-:Y:S01]  /*3e80*/  SHF.R.S32.HI R19, RZ, 0x1f, R27 ;  /* 0x0000001fff137819 */ /* 0x010fe2000001141b */
[----:B-----5:R-:W-:Y:S02]  /*3e90*/  IMAD R13, R13, R27, RZ ;  /* 0x0000001b0d0d7224 */ /* 0x020fe400078e02ff */
[----:B------:R-:W-:Y:S01]  /*3ea0*/  IMAD.WIDE.U32 R22, R27, R12, R22 ;  /* 0x0000000c1b167225 */ /* 0x000fe200078e0016 */
[----:B------:R-:W-:-:S03]  /*3eb0*/  IADD3.X R27, R25, UR9, RZ, P2, !PT ;  /* 0x00000009191b7c10 */ /* 0x000fc600097fe4ff */
[----:B------:R-:W-:Y:S01]  /*3ec0*/  IMAD R13, R12, R19, R13 ;  /* 0x000000130c0d7224 */ /* 0x000fe200078e020d */
[----:B------:R-:W-:Y:S01]  /*3ed0*/  SHF.R.S32.HI R19, RZ, 0x1f, R29 ;  /* 0x0000001fff137819 */ /* 0x000fe2000001141d */
[----:B------:R-:W3:Y:S01]  /*3ee0*/  LDL.64 R24, [UR16+0x80] ;  /* 0x00008010ff187983 */ /* 0x000ee20008100a00 */
[----:B------:R-:W-:Y:S01]  /*3ef0*/  MOV R12, R22 ;  /* 0x00000016000c7202 */ /* 0x000fe20000000f00 */
[----:B------:R-:W-:Y:S01]  /*3f00*/  IMAD R5, R5, R29, RZ ;  /* 0x0000001d05057224 */ /* 0x000fe200078e02ff */
[----:B------:R-:W-:Y:S01]  /*3f10*/  IADD3 R18, P2, R26, UR18, RZ ;  /* 0x000000121a127c10 */ /* 0x000fe2000ff5e0ff */
[----:B------:R2:W4:Y:S02]  /*3f20*/  LDG.E R22, desc[UR10][R26.64] ;  /* 0x0000000a1a167981 */ /* 0x000524000c1e1900 */
[----:B------:R-:W-:Y:S01]  /*3f30*/  IMAD R5, R4, R19, R5 ;  /* 0x0000001304057224 */ /* 0x000fe200078e0205 */
[----:B------:R-:W-:Y:S01]  /*3f40*/  IADD3.X R19, R27, UR9, RZ, P2, !PT ;  /* 0x000000091b137c10 */ /* 0x000fe200097fe4ff */
[----:B------:R-:W-:-:S02]  /*3f50*/  IMAD.IADD R13, R23, 0x1, R13 ;  /* 0x00000001170d7824 */ /* 0x000fc400078e020d */
[----:B------:R-:W-:Y:S02]  /*3f60*/  IMAD.WIDE.U32 R12, R29, R4, R12 ;  /* 0x000000041d0c7225 */ /* 0x000fe400078e000c */
[----:B------:R4:W5:Y:S01]  /*3f70*/  LDG.E R23, desc[UR10][R18.64] ;  /* 0x0000000a12177981 */ /* 0x000962000c1e1900 */
[----:B------:R-:W-:-:S03]  /*3f80*/  IADD3 R4, P2, R18, UR18, RZ ;  /* 0x0000001212047c10 */ /* 0x000fc6000ff5e0ff */
[----:B------:R-:W5:Y:S01]  /*3f90*/  LDL.64 R28, [UR16+0x88] ;  /* 0x00008810ff1c7983 */ /* 0x000f620008100a00 */
[----:B------:R-:W-:Y:S01]  /*3fa0*/  IMAD.IADD R13, R13, 0x1, R5 ;  /* 0x000000010d0d7824 */ /* 0x000fe200078e0205 */
[----:B------:R-:W-:Y:S02]  /*3fb0*/  IADD3.X R5, R19, UR9, RZ, P2, !PT ;  /* 0x0000000913057c10 */ /* 0x000fe400097fe4ff */
[----:B--2---:R-:W-:Y:S01]  /*3fc0*/  SHF.R.S32.HI R27, RZ, 0x1f, R3 ;  /* 0x0000001fff1b7819 */ /* 0x004fe20000011403 */
[----:B------:R-:W-:Y:S02]  /*3fd0*/  IMAD R21, R21, R3, RZ ;  /* 0x0000000315157224 */ /* 0x000fe400078e02ff */
[----:B------:R-:W-:Y:S02]  /*3fe0*/  IMAD.WIDE.U32 R12, R3, R20, R12 ;  /* 0x00000014030c7225 */ /* 0x000fe400078e000c */
[----:B------:R0:W2:Y:S02]  /*3ff0*/  LDG.E R3, desc[UR10][R4.64] ;  /* 0x0000000a04037981 */ /* 0x0000a4000c1e1900 */
[----:B------:R-:W-:-:S02]  /*4000*/  IMAD R21, R20, R27, R21 ;  /* 0x0000001b14157224 */ /* 0x000fc400078e0215 */
[----:B------:R-:W2:Y:S01]  /*4010*/  LDL.64 R26, [UR16+0x90] ;  /* 0x00009010ff1a7983 */ /* 0x000ea20008100a00 */
[----:B------:R-:W-:Y:S01]  /*4020*/  UIADD3 UR7, UP0, UR7, -0x10, URZ ;  /* 0xfffffff007077890 */ /* 0x000fe2000ff1e03f */
[----:B------:R-:W-:-:S03]  /*4030*/  IMAD.IADD R13, R13, 0x1, R21 ;  /* 0x000000010d0d7824 */ /* 0x000fc600078e0215 */
[----:B------:R-:W-:Y:S02]  /*4040*/  UIADD3.X UR8, UR8, -0x1, URZ, UP0, !UPT ;  /* 0xffffffff08087890 */ /* 0x000fe400087fe43f */
[----:B------:R-:W-:-:S04]  /*4050*/  UISETP.GT.U32.AND UP0, UPT, UR7, 0xc, UPT ;  /* 0x0000000c0700788c */ /* 0x000fc8000bf04070 */
[----:B------:R-:W-:Y:S01]  /*4060*/  UISETP.GT.AND.EX UP0, UPT, UR8, URZ, UPT, UP0 ;  /* 0x0000003f0800728c */ /* 0x000fe2000bf04300 */
[----:B----4-:R-:W-:Y:S01]  /*4070*/  SHF.R.S32.HI R19, RZ, 0x1f, R22 ;  /* 0x0000001fff137819 */ /* 0x010fe20000011416 */
[----:B---3--:R-:W-:Y:S02]  /*4080*/  IMAD R18, R25, R22, RZ ;  /* 0x0000001619127224 */ /* 0x008fe400078e02ff */
[----:B------:R-:W-:-:S04]  /*4090*/  IMAD.WIDE.U32 R12, R22, R24, R12 ;  /* 0x00000018160c7225 */ /* 0x000fc800078e000c */
[----:B------:R-:W-:-:S04]  /*40a0*/  IMAD R19, R24, R19, R18 ;  /* 0x0000001318137224 */ /* 0x000fc800078e0212 */
[----:B------:R-:W-:Y:S01]  /*40b0*/  IMAD.IADD R13, R13, 0x1, R19 ;  /* 0x000000010d0d7824 */ /* 0x000fe200078e0213 */
[----:B-----5:R-:W-:Y:S01]  /*40c0*/  SHF.R.S32.HI R19, RZ, 0x1f, R23 ;  /* 0x0000001fff137819 */ /* 0x020fe20000011417 */
[----:B------:R-:W-:Y:S01]  /*40d0*/  IMAD R18, R29, R23, RZ ;  /* 0x000000171d127224 */ /* 0x000fe200078e02ff */
[----:B------:R-:W-:Y:S01]  /*40e0*/  PLOP3.LUT P3, PT, PT, PT, UP0, 0x80, 0x0 ;  /* 0x000000000000781c */ /* 0x000fe20003f6f008 */
[----:B------:R-:W-:-:S04]  /*40f0*/  IMAD.WIDE.U32 R12, R23, R28, R12 ;  /* 0x0000001c170c7225 */ /* 0x000fc800078e000c */
[----:B------:R-:W-:Y:S01]  /*4100*/  IMAD R21, R28, R19, R18 ;  /* 0x000000131c157224 */ /* 0x000fe200078e0212 */
[----:B------:R-:W-:Y:S01]  /*4110*/  UIADD3 UR4, UP1, UR4, 0x10, URZ ;  /* 0x0000001004047890 */ /* 0x000fe2000ff3e03f */
[----:B0-----:R-:W-:-:S03]  /*4120*/  IADD3 R4, P2, R4, UR18, RZ ;  /* 0x0000001204047c10 */ /* 0x001fc6000ff5e0ff */
        /* <DEDUP_REMOVED lines=9> */
.L_x_3590:
[----:B------:R-:W-:-:S04]  /*41c0*/  UISETP.GT.U32.AND UP0, UPT, UR7, 0x4, UPT ;  /* 0x000000040700788c */ /* 0x000fc8000bf04070 */
[----:B------:R-:W-:-:S06]  /*41d0*/  UISETP.GT.AND.EX UP0, UPT, UR8, URZ, UPT, UP0 ;  /* 0x0000003f0800728c */ /* 0x000fcc000bf04300 */
[----:B------:R-:W-:-:S13]  /*41e0*/  PLOP3.LUT P2, PT, PT, PT, UP0, 0x80, 0x0 ;  /* 0x000000000000781c */ /* 0x000fda0003f4f008 */
[----:B------:R-:W-:Y:S05]  /*41f0*/  @!P2 BRA `(.L_x_3592) ;  /* 0x00000004004ca947 */ /* 0x000fea0003800000 */
[----:B------:R-:W-:Y:S01]  /*4200*/  ULEA UR16, UR4, UR13, 0x3 ;  /* 0x0000000d04107291 */ /* 0x000fe2000f8e183f */
[----:B------:R-:W-:Y:S01]  /*4210*/  IMAD.MOV.U32 R5, RZ, RZ, R13 ;  /* 0x000000ffff057224 */ /* 0x000fe200078e000d */
[----:B------:R-:W-:Y:S02]  /*4220*/  USHF.L.U32 UR9, UR15, 0x2, URZ ;  /* 0x000000020f097899 */ /* 0x000fe4000800063f */
[----:B------:R-:W-:Y:S02]  /*4230*/  UIMAD.WIDE.U32 UR18, UR14, 0x4, URZ ;  /* 0x000000040e1278a5 */ /* 0x000fe4000f8e003f */
[----:B------:R-:W2:Y:S04]  /*4240*/  LDG.E R29, desc[UR10][R4.64] ;  /* 0x0000000a041d7981 */ /* 0x000ea8000c1e1900 */
[----:B------:R-:W3:Y:S01]  /*4250*/  LDL.64 R18, [UR16+0x18] ;  /* 0x00001810ff127983 */ /* 0x000ee20008100a00 */
[----:B------:R-:W-:Y:S01]  /*4260*/  UIADD3 UR9, UR19, UR9, URZ ;  /* 0x0000000913097290 */ /* 0x000fe2000fffe03f */
[----:B------:R-:W-:-:S02]  /*4270*/  IADD3 R12, P0, R4, UR18, RZ ;  /* 0x00000012040c7c10 */ /* 0x000fc4000ff1e0ff */
[----:B------:R-:W4:Y:S03]  /*4280*/  LDL.64 R4, [UR16+0x20] ;  /* 0x00002010ff047983 */ /* 0x000f260008100a00 */
        /* <DEDUP_REMOVED lines=22> */
[----:B------:R-:W4:Y:S01]  /*43f0*/  LDL.64 R4, [UR16+0x38] ;  /* 0x00003810ff047983 */ /* 0x000f220008100a00 */
[----:B0-----:R-:W-:Y:S02]  /*4400*/  SHF.R.S32.HI R23, RZ, 0x1f, R3 ;  /* 0x0000001fff177819 */ /* 0x001fe40000011403 */
[----:B------:R-:W-:Y:S01]  /*4410*/  IADD3 R25, R25, R26, RZ ;  /* 0x0000001a19197210 */ /* 0x000fe20007ffe0ff */
[----:B------:R-:W-:Y:S01]  /*4420*/  IMAD R13, R13, R3, RZ ;  /* 0x000000030d0d7224 */ /* 0x000fe200078e02ff */
[----:B------:R-:W-:Y:S01]  /*4430*/  IADD3 R22, P0, R20, UR18, RZ ;  /* 0x0000001214167c10 */ /* 0x000fe2000ff1e0ff */
[----:B------:R-:W-:-:S04]  /*4440*/  IMAD.WIDE.U32 R24, R3, R12, R24 ;  /* 0x0000000c03187225 */ /* 0x000fc800078e0018 */
[----:B------:R-:W-:Y:S01]  /*4450*/  IMAD R13, R12, R23, R13 ;  /* 0x000000170c0d7224 */ /* 0x000fe200078e020d */
[----:B------:R-:W-:-:S03]  /*4460*/  IADD3.X R23, R21, UR9, RZ, P0, !PT ;  /* 0x0000000915177c10 */ /* 0x000fc600087fe4ff */
[----:B------:R-:W-:Y:S02]  /*4470*/  IMAD.IADD R13, R25, 0x1, R13 ;  /* 0x00000001190d7824 */ /* 0x000fe400078e020d */
[----:B------:R-:W-:Y:S01]  /*4480*/  IMAD.MOV.U32 R12, RZ, RZ, R24 ;  /* 0x000000ffff0c7224 */ /* 0x000fe200078e0018 */
[----:B-1----:R-:W-:Y:S01]  /*4490*/  IADD3 R20, P0, R22, UR18, RZ ;  /* 0x0000001216147c10 */ /* 0x002fe2000ff1e0ff */
[----:B------:R0:W5:Y:S03]  /*44a0*/  LDG.E R3, desc[UR10][R22.64] ;  /* 0x0000000a16037981 */ /* 0x000166000c1e1900 */
        /* <DEDUP_REMOVED lines=9> */
[----:B------:R-:W-:Y:S01]  /*4540*/  IADD3.X R13, R21, UR9, RZ, P0, !PT ;  /* 0x00000009150d7c10 */ /* 0x000fe200087fe4ff */
[----:B----4-:R-:W-:Y:S01]  /*4550*/  IMAD R5, R5, R27, RZ ;  /* 0x0000001b05057224 */ /* 0x010fe200078e02ff */
[----:B0-----:R-:W-:Y:S01]  /*4560*/  SHF.R.S32.HI R23, RZ, 0x1f, R27 ;  /* 0x0000001fff177819 */ /* 0x001fe2000001141b */
[----:B------:R-:W4:Y:S01]  /*4570*/  LDL.64 R24, [UR16+0x48] ;  /* 0x00004810ff187983 */ /* 0x000f220008100a00 */
[----:B------:R-:W-:-:S03]  /*4580*/  IMAD.WIDE.U32 R18, R27, R4, R18 ;  /* 0x000000041b127225 */ /* 0x000fc600078e0012 */
[----:B------:R-:W4:Y:S01]  /*4590*/  LDG.E R27, desc[UR10][R12.64] ;  /* 0x0000000a0c1b7981 */ /* 0x000f22000c1e1900 */
[----:B------:R-:W-:-:S03]  /*45a0*/  IMAD R5, R4, R23, R5 ;  /* 0x0000001704057224 */ /* 0x000fc600078e0205 */
[----:B------:R-:W4:Y:S02]  /*45b0*/  LDL.64 R22, [UR16+0x50] ;  /* 0x00005010ff167983 */ /* 0x000f240008100a00 */
[----:B------:R-:W-:Y:S02]  /*45c0*/  IADD3 R19, R19, R5, RZ ;  /* 0x0000000513137210 */ /* 0x000fe40007ffe0ff */
[----:B-----5:R-:W-:Y:S01]  /*45d0*/  SHF.R.S32.HI R5, RZ, 0x1f, R3 ;  /* 0x0000001fff057819 */ /* 0x020fe20000011403 */
        /* <DEDUP_REMOVED lines=8> */
[----:B---3--:R-:W-:Y:S01]  /*4660*/  SHF.R.S32.HI R3, RZ, 0x1f, R20 ;  /* 0x0000001fff037819 */ /* 0x008fe20000011414 */
[----:B----4-:R-:W-:Y:S02]  /*4670*/  IMAD R4, R25, R20, RZ ;  /* 0x0000001419047224 */ /* 0x010fe400078e02ff */
[----:B------:R-:W-:Y:S02]  /*4680*/  IMAD.IADD R19, R19, 0x1, R5 ;  /* 0x0000000113137824 */ /* 0x000fe400078e0205 */
[----:B------:R-:W-:Y:S02]  /*4690*/  IMAD R5, R24, R3, R4 ;  /* 0x0000000318057224 */ /* 0x000fe400078e0204 */
[----:B------:R-:W-:Y:S01]  /*46a0*/  IMAD.WIDE.U32 R18, R20, R24, R18 ;  /* 0x0000001814127225 */ /* 0x000fe200078e0012 */
[----:B------:R-:W-:-:S03]  /*46b0*/  SHF.R.S32.HI R3, RZ, 0x1f, R27 ;  /* 0x0000001fff037819 */ /* 0x000fc6000001141b */
[----:B------:R-:W-:Y:S02]  /*46c0*/  IMAD R4, R23, R27, RZ ;  /* 0x0000001b17047224 */ /* 0x000fe400078e02ff */
[----:B------:R-:W-:Y:S02]  /*46d0*/  IMAD.IADD R19, R19, 0x1, R5 ;  /* 0x0000000113137824 */ /* 0x000fe400078e0205 */
[----:B------:R-:W-:Y:S01]  /*46e0*/  IMAD R3, R22, R3, R4 ;  /* 0x0000000316037224 */ /* 0x000fe200078e0204 */
[----:B------:R-:W-:Y:S01]  /*46f0*/  IADD3 R4, P2, R12, UR18, RZ ;  /* 0x000000120c047c10 */ /* 0x000fe2000ff5e0ff */
[----:B------:R-:W-:-:S03]  /*4700*/  IMAD.WIDE.U32 R24, R27, R22, R18 ;  /* 0x000000161b187225 */ /* 0x000fc600078e0012 */
[----:B------:R-:W-:Y:S01]  /*4710*/  IADD3.X R13, R13, UR9, RZ, P2, !PT ;  /* 0x000000090d0d7c10 */ /* 0x000fe200097fe4ff */
[----:B------:R-:W-:-:S08]  /*4720*/  IMAD.IADD R25, R25, 0x1, R3 ;  /* 0x0000000119197824 */ /* 0x000fd000078e0203 */
.L_x_3592:
[----:B------:R-:W-:-:S04]  /*4730*/  ISETP.NE.U32.AND P2, PT, RZ, UR7, PT ;  /* 0x00000007ff007c0c */ /* 0x000fc8000bf45070 */
[----:B------:R-:W-:-:S13]  /*4740*/  ISETP.NE.OR.EX P0, PT, RZ, UR8, P0, P2 ;  /* 0x00000008ff007c0c */ /* 0x000fda0008705720 */
[----:B------:R-:W-:Y:S05]  /*4750*/  @!P0 BRA `(.L_x_3588) ;  /* 0x0000000000c08947 */ /* 0x000fea0003800000 */
.L_x_3589:
[----:B------:R-:W-:Y:S01]  /*4760*/  ULEA UR16, UR4, UR13, 0x3 ;  /* 0x0000000d04107291 */ /* 0x000fe2000f8e183f */
[----:B------:R-:W-:-:S05]  /*4770*/  MOV R5, R13 ;  /* 0x0000000d00057202 */ /* 0x000fca0000000f00 */
        /* <DEDUP_REMOVED lines=23> */
[----:B----4-:R-:W-:Y:S01]  /*48f0*/  IMAD R19, R19, R3, RZ ;  /* 0x0000000313137224 */ /* 0x010fe200078e02ff */
[----:B------:R-:W-:Y:S01]  /*4900*/  UIADD3 UR7, UP0, UR7, -0x4, URZ ;  /* 0xfffffffc07077890 */ /* 0x000fe2000ff1e03f */
[----:B------:R-:W-:-:S04]  /*4910*/  IMAD.WIDE.U32 R24, R3, R18, R24 ;  /* 0x0000001203187225 */ /* 0x000fc800078e0018 */
[----:B------:R-:W-:Y:S01]  /*4920*/  IMAD R19, R18, R27, R19 ;  /* 0x0000001b12137224 */ /* 0x000fe200078e0213 */
[----:B------:R-:W-:Y:S01]  /*4930*/  SHF.R.S32.HI R3, RZ, 0x1f, R4 ;  /* 0x0000001fff037819 */ /* 0x000fe20000011404 */
[----:B------:R-:W-:Y:S01]  /*4940*/  IMAD R18, R21, R4, RZ ;  /* 0x0000000415127224 */ /* 0x000fe200078e02ff */
[----:B------:R-:W-:Y:S01]  /*4950*/  UIADD3.X UR8, UR8, -0x1, URZ, UP0, !UPT ;  /* 0xffffffff08087890 */ /* 0x000fe200087fe43f */
[----:B------:R-:W-:Y:S01]  /*4960*/  IMAD.IADD R25, R25, 0x1, R19 ;  /* 0x0000000119197824 */ /* 0x000fe200078e0213 */
[----:B------:R-:W-:Y:S01]  /*4970*/  ISETP.NE.U32.AND P0, PT, RZ, UR7, PT ;  /* 0x00000007ff007c0c */ /* 0x000fe2000bf05070 */
[----:B------:R-:W-:Y:S02]  /*4980*/  IMAD R3, R20, R3, R18 ;  /* 0x0000000314037224 */ /* 0x000fe400078e0212 */
[----:B------:R-:W-:Y:S01]  /*4990*/  IMAD.WIDE.U32 R20, R4, R20, R24 ;  /* 0x0000001404147225 */ /* 0x000fe200078e0018 */
[----:B------:R-:W-:-:S03]  /*49a0*/  ISETP.NE.AND.EX P0, PT, RZ, UR8, PT, P0 ;  /* 0x00000008ff007c0c */ /* 0x000fc6000bf05300 */
        /* <DEDUP_REMOVED lines=8> */
[----:B------:R-:W-:Y:S02]  /*4a30*/  IADD3.X R13, R13, UR9, RZ, P2, !PT ;  /* 0x000000090d0d7c10 */ /* 0x000fe400097fe4ff */
[----:B------:R-:W-:Y:S01]  /*4a40*/  IADD3 R25, R25, R3, RZ ;  /* 0x0000000319197210 */ /* 0x000fe20007ffe0ff */
[----:B------:R-:W-:Y:S06]  /*4a50*/  @P0 BRA `(.L_x_3589) ;  /* 0xfffffffc00400947 */ /* 0x000fec000383ffff */
.L_x_3588:
        /* <DEDUP_REMOVED lines=39> */
[----:B------:R-:W2:Y:S03]  /*4cd0*/  LDL.64 R4, [UR16+0x20] ;  /* 0x00002010ff047983 */ /* 0x000ea60008100a00 */
[----:B------:R-:W-:Y:S01]  /*4ce0*/  @P0 LEA.HI.X R17, R11, R13, R10, 0x2, P2 ;  /* 0x0000000d0b110211 */ /* 0x000fe200010f140a */
[----:B------:R-:W3:Y:S04]  /*4cf0*/  LDG.E R3, desc[UR10][R12.64] ;  /* 0x0000000a0c037981 */ /* 0x000ee8000c1e1900 */
[----:B------:R-:W4:Y:S04]  /*4d00*/  @P0 LDL.64 R10, [UR16+0x28] ;  /* 0x00002810ff0a0983 */ /* 0x000f280008100a00 */
        /* <DEDUP_REMOVED lines=12> */
.L_x_3587:
[----:B------:R-:W-:Y:S05]  /*4dd0*/  BSYNC B0 ;  /* 0x0000000000007941 */ /* 0x000fea0003800000 */
.L_x_3586:
[----:B------:R-:W-:Y:S01]  /*4de0*/  VIADD R3, R0, 0x180 ;  /* 0x0000018000037836 */ /* 0x000fe20000000000 */
        /* <DEDUP_REMOVED lines=44> */
.L_x_3598:
[----:B------:R-:W-:Y:S01]  /*50b0*/  ULEA UR16, UR4, UR13, 0x3 ;  /* 0x0000000d04107291 */ /* 0x000fe2000f8e183f */
[----:B------:R-:W-:-:S06]  /*50c0*/  IMAD.MOV.U32 R5, RZ, RZ, R15 ;  /* 0x000000ffff057224 */ /* 0x000fcc00078e000f */
        /* <DEDUP_REMOVED lines=156> */
.L_x_3597:
[----:B------:R-:W-:-:S04]  /*5a90*/  UISETP.GT.U32.AND UP0, UPT, UR7, 0x4, UPT ;  /* 0x000000040700788c */ /* 0x000fc8000bf04070 */
[----:B------:R-:W-:-:S06]  /*5aa0*/  UISETP.GT.AND.EX UP0, UPT, UR8, URZ, UPT, UP0 ;  /* 0x0000003f0800728c */ /* 0x000fcc000bf04300 */
[----:B------:R-:W-:-:S13]  /*5ab0*/  PLOP3.LUT P2, PT, PT, PT, UP0, 0x80, 0x0 ;  /* 0x000000000000781c */ /* 0x000fda0003f4f008 */
[----:B------:R-:W-:Y:S05]  /*5ac0*/  @!P2 BRA `(.L_x_3599) ;  /* 0x00000004004ca947 */ /* 0x000fea0003800000 */
[----:B------:R-:W-:Y:S01]  /*5ad0*/  ULEA UR16, UR4, UR13, 0x3 ;  /* 0x0000000d04107291 */ /* 0x000fe2000f8e183f */
[----:B------:R-:W-:Y:S01]  /*5ae0*/  MOV R5, R15 ;  /* 0x0000000f00057202 */ /* 0x000fe20000000f00 */
[----:B------:R-:W-:-:S04]  /*5af0*/  UIMAD.WIDE.U32 UR18, UR14, 0x4, URZ ;  /* 0x000000040e1278a5 */ /* 0x000fc8000f8e003f */
[----:B------:R-:W2:Y:S01]  /*5b00*/  LDG.E R29, desc[UR10][R4.64] ;  /* 0x0000000a041d7981 */ /* 0x000ea2000c1e1900 */
[----:B------:R-:W-:-:S03]  /*5b10*/  USHF.L.U32 UR9, UR15, 0x2, URZ ;  /* 0x000000020f097899 */ /* 0x000fc6000800063f */
[----:B------:R-:W3:Y:S01]  /*5b20*/  LDL.64 R18, [UR16+0x18] ;  /* 0x00001810ff127983 */ /* 0x000ee20008100a00 */
[----:B------:R-:W-:Y:S01]  /*5b30*/  UIADD3 UR9, UR19, UR9, URZ ;  /* 0x0000000913097290 */ /* 0x000fe2000fffe03f */
[----:B------:R-:W-:Y:S02]  /*5b40*/  IADD3 R14, P0, R4, UR18, RZ ;  /* 0x00000012040e7c10 */ /* 0x000fe4000ff1e0ff */
        /* <DEDUP_REMOVED lines=75> */
.L_x_3599:
[----:B------:R-:W-:-:S04]  /*6000*/  ISETP.NE.U32.AND P2, PT, RZ, UR7, PT ;  /* 0x00000007ff007c0c */ /* 0x000fc8000bf45070 */
[----:B------:R-:W-:-:S13]  /*6010*/  ISETP.NE.OR.EX P0, PT, RZ, UR8, P0, P2 ;  /* 0x00000008ff007c0c */ /* 0x000fda0008705720 */
[----:B------:R-:W-:Y:S05]  /*6020*/  @!P0 BRA `(.L_x_3595) ;  /* 0x0000000000c08947 */ /* 0x000fea0003800000 */
.L_x_3596:
        /* <DEDUP_REMOVED lines=30> */
[----:B------:R-:W-:Y:S01]  /*6210*/  UIADD3.X UR8, UR8, -0x1, URZ, UP0, !UPT ;  /* 0xffffffff08087890 */ /* 0x000fe200087fe43f */
[----:B------:R-:W-:Y:S02]  /*6220*/  IMAD R18, R21, R4, RZ ;  /* 0x0000000415127224 */ /* 0x000fe400078e02ff */
[----:B------:R-:W-:Y:S02]  /*6230*/  IADD3 R25, R25, R19, RZ ;  /* 0x0000001319197210 */ /* 0x000fe40007ffe0ff */
        /* <DEDUP_REMOVED lines=15> */
.L_x_3595:
        /* <DEDUP_REMOVED lines=55> */
.L_x_3594:
[----:B------:R-:W-:Y:S05]  /*66a0*/  BSYNC B0 ;  /* 0x0000000000007941 */ /* 0x000fea0003800000 */
.L_x_3593:
[----:B------:R-:W0:Y:S01]  /*66b0*/  @!P1 LDC.64 R4, c[0x0][0x280] ;  /* 0x0000a000ff049b82 */ /* 0x000e220000000a00 */
[----:B------:R-:W-:Y:S01]  /*66c0*/  IMAD.U32 R3, RZ, RZ, UR12 ;  /* 0x0000000cff037e24 */ /* 0x000fe2000f8e00ff */
[----:B------:R-:W-:Y:S04]  /*66d0*/  BSSY B0, `(.L_x_3600) ;  /* 0x0000013000007945 */ /* 0x000fe80003800000 */
[----:B------:R-:W-:Y:S01]  /*66e0*/  @!P1 LEA R3, R3, R0, 0x9 ;  /* 0x0000000003039211 */ /* 0x000fe200078e48ff */
[----:B------:R-:W-:-:S05]  /*66f0*/  @!P1 IMAD.MOV.U32 R0, RZ, RZ, R2 ;  /* 0x000000ffff009224 */ /* 0x000fca00078e0002 */
[----:B------:R-:W-:Y:S01]  /*6700*/  ISETP.GE.AND P0, PT, R0, UR6, PT ;  /* 0x0000000600007c0c */ /* 0x000fe2000bf06270 */
[----:B0-----:R-:W-:-:S05]  /*6710*/  @!P1 IMAD.WIDE.U32 R2, R3, 0x8, R4 ;  /* 0x0000000803029825 */ /* 0x001fca00078e0004 */
[----:B------:R0:W-:Y:S07]  /*6720*/  @!P1 STG.E.64 desc[UR10][R2.64], R6 ;  /* 0x0000000602009986 */ /* 0x0001ee000c101b0a */
[----:B------:R-:W-:Y:S05]  /*6730*/  @P0 BRA `(.L_x_3601) ;  /* 0x0000000000300947 */ /* 0x000fea0003800000 */
[----:B------:R-:W-:Y:S01]  /*6740*/  IMAD.U32 R5, RZ, RZ, UR12 ;  /* 0x0000000cff057e24 */ /* 0x000fe2000f8e00ff */
[----:B0-----:R-:W0:Y:S01]  /*6750*/  LDC.64 R2, c[0x0][0x280] ;  /* 0x0000a000ff027b82 */ /* 0x001e220000000a00 */
[----:B------:R-:W-:Y:S02]  /*6760*/  IMAD.U32 R7, RZ, RZ, UR12 ;  /* 0x0000000cff077e24 */ /* 0x000fe4000f8e00ff */
[----:B------:R-:W-:Y:S01]  /*6770*/  IMAD R5, R5, 0x200, R0 ;  /* 0x0000020005057824 */ /* 0x000fe200078e0200 */
[----:B------:R-:W-:-:S04]  /*6780*/  IADD3 R0, R0, 0x80, RZ ;  /* 0x0000008000007810 */ /* 0x000fc80007ffe0ff */
[----:B------:R-:W-:-:S13]  /*6790*/  ISETP.GE.AND P0, PT, R0, UR6, PT ;  /* 0x0000000600007c0c */ /* 0x000fda000bf06270 */
[----:B------:R-:W-:Y:S02]  /*67a0*/  @!P0 IMAD R7, R7, 0x200, R0 ;  /* 0x0000020007078824 */ /* 0x000fe400078e0200 */
[----:B------:R-:W-:Y:S02]  /*67b0*/  @!P0 VIADD R0, R0, 0x80 ;  /* 0x0000008000008836 */ /* 0x000fe40000000000 */
[----:B0-----:R-:W-:-:S04]  /*67c0*/  IMAD.WIDE.U32 R4, R5, 0x8, R2 ;  /* 0x0000000805047825 */ /* 0x001fc800078e0002 */
[----:B------:R-:W-:Y:S01]  /*67d0*/  @!P0 IMAD.WIDE.U32 R2, R7, 0x8, R2 ;  /* 0x0000000807028825 */ /* 0x000fe200078e0002 */
[----:B------:R1:W-:Y:S04]  /*67e0*/  STG.E.64 desc[UR10][R4.64], R8 ;  /* 0x0000000804007986 */ /* 0x0003e8000c101b0a */
[----:B------:R1:W-:Y:S02]  /*67f0*/  @!P0 STG.E.64 desc[UR10][R2.64], R10 ;  /* 0x0000000a02008986 */ /* 0x0003e4000c101b0a */
.L_x_3601:
[----:B------:R-:W-:Y:S05]  /*6800*/  BSYNC B0 ;  /* 0x0000000000007941 */ /* 0x000fea0003800000 */
.L_x_3600:
[----:B------:R-:W-:-:S13]  /*6810*/  ISETP.GE.AND P0, PT, R0, UR6, PT ;  /* 0x0000000600007c0c */ /* 0x000fda000bf06270 */
[----:B------:R-:W-:Y:S05]  /*6820*/  @P0 EXIT ;  /* 0x000000000000094d */ /* 0x000fea0003800000 */
[----:B01----:R-:W0:Y:S01]  /*6830*/  LDC.64 R2, c[0x0][0x280] ;  /* 0x0000a000ff027b82 */ /* 0x003e220000000a00 */
[----:B------:R-:W-:-:S05]  /*6840*/  MOV R5, UR12 ;  /* 0x0000000c00057c02 */ /* 0x000fca0008000f00 */
[----:B------:R-:W-:-:S04]  /*6850*/  IMAD R5, R5, 0x200, R0 ;  /* 0x0000020005057824 */ /* 0x000fc800078e0200 */
[----:B0-----:R-:W-:-:S05]  /*6860*/  IMAD.WIDE.U32 R2, R5, 0x8, R2 ;  /* 0x0000000805027825 */ /* 0x001fca00078e0002 */
[----:B------:R-:W-:Y:S01]  /*6870*/  STG.E.64 desc[UR10][R2.64], R24 ;  /* 0x0000001802007986 */ /* 0x000fe2000c101b0a */
[----:B------:R-:W-:Y:S05]  /*6880*/  EXIT ;  /* 0x000000000000794d */ /* 0x000fea0003800000 */
.L_x_3602:
        /* <DEDUP_REMOVED lines=15> */
.L_x_3966:


//--------------------- .text._ZN2at6native29vectorized_elementwise_kernelILi2EZZNS0_61_GLOBAL__N__ae8afa13_23_FlattenIndicesKernel_cu_75b981de_308221_flatten_indices_implINS2_18CUDAKernelLauncherEiLl8EEENS_6TensorERKS5_N3c108ArrayRefIlEEENKUlvE0_clEvEUllE_St5arrayIPcLm2EEEEviT0_T1_ --------------------------
	.section	.text._ZN2at6native29vectorized_elementwise_kernelILi2EZZNS0_61_GLOBAL__N__ae8afa13_23_FlattenIndicesKernel_cu_75b981de_308221_flatten_indices_implINS2_18CUDAKernelLauncherEiLl8EEENS_6TensorERKS5_N3c108ArrayRefIlEEENKUlvE0_clEvEUllE_St5arrayIPcLm2EEEEviT0_T1_,"ax",@progbits
	.align	128
        .global         _ZN2at6native29vectorized_elementwise_kernelILi2EZZNS0_61_GLOBAL__N__ae8afa13_23_FlattenIndicesKernel_cu_75b981de_308221_flatten_indices_implINS2_18CUDAKernelLauncherEiLl8EEENS_6TensorERKS5_N3c108ArrayRefIlEEENKUlvE0_clEvEUllE_St5arrayIPcLm2EEEEviT0_T1_
        .type           _ZN2at6native29vectorized_elementwise_kernelILi2EZZNS0_61_GLOBAL__N__ae8afa13_23_FlattenIndicesKernel_cu_75b981de_308221_flatten_indices_implINS2_18CUDAKernelLauncherEiLl8EEENS_6TensorERKS5_N3c108ArrayRefIlEEENKUlvE0_clEvEUllE_St5arrayIPcLm2EEEEviT0_T1_,@function
        .size           _ZN2at6native29vectorized_elementwise_kernelILi2EZZNS0_61_GLOBAL__N__ae8afa13_23_FlattenIndicesKernel_cu_75b981de_308221_flatten_indices_implINS2_18CUDAKernelLauncherEiLl8EEENS_6TensorERKS5_N3c108ArrayRefIlEEENKUlvE0_clEvEUllE_St5arrayIPcLm2EEEEviT0_T1_,(.L_x_3967 - _ZN2at6native29vectorized_elementwise_kernelILi2EZZNS0_61_GLOBAL__N__ae8afa13_23_FlattenIndicesKernel_cu_75b981de_308221_flatten_indices_implINS2_18CUDAKernelLauncherEiLl8EEENS_6TensorERKS5_N3c108ArrayRefIlEEENKUlvE0_clEvEUllE_St5arrayIPcLm2EEEEviT0_T1_)
        .other          _ZN2at6native29vectorized_elementwise_kernelILi2EZZNS0_61_GLOBAL__N__ae8afa13_23_FlattenIndicesKernel_cu_75b981de_308221_flatten_indices_implINS2_18CUDAKernelLauncherEiLl8EEENS_6TensorERKS5_N3c108ArrayRefIlEEENKUlvE0_clEvEUllE_St5arrayIPcLm2EEEEviT0_T1_,@"STO_CUDA_ENTRY STV_DEFAULT"
_ZN2at6native29vectorized_elementwise_kernelILi2EZZNS0_61_GLOBAL__N__ae8afa13_23_FlattenIndicesKernel_cu_75b981de_308221_flatten_indices_implINS2_18CUDAKernelLauncherEiLl8EEENS_6TensorERKS5_N3c108ArrayRefIlEEENKUlvE0_clEvEUllE_St5arrayIPcLm2EEEEviT0_T1_:
.text._ZN2at6native29vectorized_elementwise_kernelILi2EZZNS0_61_GLOBAL__N__ae8afa13_23_FlattenIndicesKernel_cu_75b981de_308221_flatten_indices_implINS2_18CUDAKernelLauncherEiLl8EEENS_6TensorERKS5_N3c108ArrayRefIlEEENKUlvE0_clEvEUllE_St5arrayIPcLm2EEEEviT0_T1_:
[----:B------:R-:W0:Y:S08]  /*0000*/  LDC R1, c[0x0][0x28] ;  /* 0x00000a00ff017b82 */ /* 0x000e300000000800 */
[----:B------:R-:W1:Y:S01]  /*0010*/  S2UR UR8, SR_CTAID.X ;  /* 0x00000000000879c3 */ /* 0x000e620000002500 */
[----:B------:R-:W-:Y:S01]  /*0020*/  ULDC UR4, c[0x0][0x210] ;  /* 0x0000840000047ab9 */ /* 0x000fe20000000800 */
[----:B0-----:R-:W-:Y:S01]  /*0030*/  VIADD R1, R1, 0xffffff98 ;  /* 0xffffff9801017836 */ /* 0x001fe20000000000 */
[----:B------:R-:W-:-:S04]  /*0040*/  ULDC.64 UR6, c[0x0][0x208] ;  /* 0x0000820000067ab9 */ /* 0x000fc80000000a00 */
        /* <DEDUP_REMOVED lines=14> */
[----:B------:R-:W3:Y:S01]  /*0130*/  LDC.64 R4, c[0x0][0x220] ;  /* 0x00008800ff047b82 */ /* 0x000ee20000000a00 */
[----:B-1----:R1:W-:Y:S07]  /*0140*/  STL.64 [R1+0x10], R6 ;  /* 0x0000100601007387 */ /* 0x0023ee0000100a00 */
[----:B------:R-:W4:Y:S01]  /*0150*/  LDC.64 R26, c[0x0][0x238] ;  /* 0x00008e00ff1a7b82 */ /* 0x000f220000000a00 */
[----:B0-----:R-:W-:-:S07]  /*0160*/  IMAD.WIDE.U32 R32, R3, 0x10, R32 ;  /* 0x0000001003207825 */ /* 0x001fce00078e0020 */
[----:B------:R-:W0:Y:S01]  /*0170*/  LDC.64 R2, c[0x0][0x218] ;  /* 0x00008600ff027b82 */ /* 0x000e220000000a00 */
[----:B--2---:R2:W-:Y:S04]  /*0180*/  STL.64 [R1+0x18], R24 ;  /* 0x0000181801007387 */ /* 0x0045e80000100a00 */
[----:B------:R-:W5:Y:S03]  /*0190*/  LDG.E.128 R8, desc[UR6][R32.64] ;  /* 0x0000000620087981 */ /* 0x000f66000c1e1d00 */
[----:B------:R-:W1:Y:S01]  /*01a0*/  LDC.64 R28, c[0x0][0x240] ;  /* 0x00009000ff1c7b82 */ /* 0x000e620000000a00 */
[----:B------:R-:W5:Y:S04]  /*01b0*/  LDG.E.128 R12, desc[UR6][R32.64+0x800] ;  /* 0x00080006200c7981 */ /* 0x000f68000c1e1d00 */
[----:B------:R-:W5:Y:S03]  /*01c0*/  LDG.E.128 R16, desc[UR6][R32.64+0x1000] ;  /* 0x0010000620107981 */ /* 0x000f66000c1e1d00 */
[----:B------:R-:W2:Y:S01]  /*01d0*/  LDC.64 R30, c[0x0][0x248] ;  /* 0x00009200ff1e7b82 */ /* 0x000ea20000000a00 */
[----:B------:R4:W5:Y:S01]  /*01e0*/  LDG.E.128 R20, desc[UR6][R32.64+0x1800] ;  /* 0x0018000620147981 */ /* 0x000962000c1e1d00 */
[----:B------:R-:W-:-:S03]  /*01f0*/  IMAD.MOV.U32 R0, RZ, RZ, RZ ;  /* 0x000000ffff007224 */ /* 0x000fc600078e00ff */
[----:B---3--:R3:W-:Y:S03]  /*0200*/  STL.64 [R1+0x8], R4 ;  /* 0x0000080401007387 */ /* 0x0087e60000100a00 */
[----:B------:R-:W3:Y:S01]  /*0210*/  LDC.64 R34, c[0x0][0x258] ;  /* 0x00009600ff227b82 */ /* 0x000ee20000000a00 */
[----:B0-----:R0:W-:Y:S04]  /*0220*/  STL.64 [R1], R2 ;  /* 0x0000000201007387 */ /* 0x0011e80000100a00 */
[----:B----4-:R-:W-:Y:S03]  /*0230*/  STL.64 [R1+0x20], R26 ;  /* 0x0000201a01007387 */ /* 0x010fe60000100a00 */
[----:B------:R-:W4:Y:S01]  /*0240*/  LDC.64 R32, c[0x0][0x250] ;  /* 0x00009400ff207b82 */ /* 0x000f220000000a00 */
[----:B-1----:R-:W-:Y:S07]  /*0250*/  STL.64 [R1+0x28], R28 ;  /* 0x0000281c01007387 */ /* 0x002fee0000100a00 */
[----:B------:R-:W1:Y:S01]  /*0260*/  LDC.64 R6, c[0x0][0x260] ;  /* 0x00009800ff067b82 */ /* 0x000e620000000a00 */
[----:B--2---:R-:W-:Y:S07]  /*0270*/  STL.64 [R1+0x30], R30 ;  /* 0x0000301e01007387 */ /* 0x004fee0000100a00 */
[----:B------:R-:W2:Y:S01]  /*0280*/  LDC.64 R36, c[0x0][0x268] ;  /* 0x00009a00ff247b82 */ /* 0x000ea20000000a00 */
[----:B---3--:R-:W-:Y:S07]  /*0290*/  STL.64 [R1+0x40], R34 ;  /* 0x0000402201007387 */ /* 0x008fee0000100a00 */
[----:B------:R-:W3:Y:S01]  /*02a0*/  LDC.64 R24, c[0x0][0x278] ;  /* 0x00009e00ff187b82 */ /* 0x000ee20000000a00 */
[----:B----4-:R-:W-:Y:S07]  /*02b0*/  STL.64 [R1+0x38], R32 ;  /* 0x0000382001007387 */ /* 0x010fee0000100a00 */
[----:B------:R-:W4:Y:S01]  /*02c0*/  LDC.64 R4, c[0x0][0x228] ;  /* 0x00008a00ff047b82 */ /* 0x000f220000000a00 */
[----:B-1----:R-:W-:Y:S07]  /*02d0*/  STL.64 [R1+0x48], R6 ;  /* 0x0000480601007387 */ /* 0x002fee0000100a00 */
[----:B0-----:R-:W0:Y:S01]  /*02e0*/  LDC.64 R2, c[0x0][0x270] ;  /* 0x00009c00ff027b82 */ /* 0x001e220000000a00 */
[----:B--2---:R-:W-:Y:S04]  /*02f0*/  STL.64 [R1+0x50], R36 ;  /* 0x0000502401007387 */ /* 0x004fe80000100a00 */
[----:B---3--:R-:W-:Y:S01]  /*0300*/  STL.64 [R1+0x60], R24 ;  /* 0x0000601801007387 */ /* 0x008fe20000100a00 */
[----:B----4-:R-:W-:-:S04]  /*0310*/  ISETP.GE.U32.AND P1, PT, R4, 0x1, PT ;  /* 0x000000010400780c */ /* 0x010fc80003f26070 */
[----:B------:R-:W-:Y:S01]  /*0320*/  ISETP.GE.AND.EX P1, PT, R5, RZ, PT, P1 ;  /* 0x000000ff0500720c */ /* 0x000fe20003f26310 */
[----:B0-----:R0:W-:Y:S02]  /*0330*/  STL.64 [R1+0x58], R2 ;  /* 0x0000580201007387 */ /* 0x0011e40000100a00 */
[----:B0-----:R-:W-:-:S10]  /*0340*/  IMAD.MOV.U32 R3, RZ, RZ, RZ ;  /* 0x000000ffff037224 */ /* 0x001fd400078e00ff */
[----:B------:R-:W-:Y:S05]  /*0350*/  @!P1 BRA `(.L_x_3604) ;  /* 0x00000018000c9947 */ /* 0x000fea0003800000 */
[----:B------:R-:W-:Y:S01]  /*0360*/  MOV R2, 0xffffffff ;  /* 0xffffffff00027802 */ /* 0x000fe20000000f00 */
[----:B------:R-:W-:Y:S01]  /*0370*/  IMAD.MOV.U32 R3, RZ, RZ, -0x1 ;  /* 0xffffffffff037424 */ /* 0x000fe200078e00ff */
[----:B------:R-:W-:Y:S01]  /*0380*/  UMOV UR4, URZ ;  /* 0x0000003f00047c82 */ /* 0x000fe20008000000 */
[----:B------:R-:W-:Y:S01]  /*0390*/  UMOV UR5, URZ ;  /* 0x0000003f00057c82 */ /* 0x000fe20008000000 */
[----:B------:R-:W-:Y:S01]  /*03a0*/  ULDC.64 UR14, c[0x0][0x270] ;  /* 0x00009c00000e7ab9 */ /* 0x000fe20000000a00 */
[C---:B------:R-:W-:Y:S01]  /*03b0*/  IMAD.WIDE.U32 R2, R4.reuse, 0x1, R2 ;  /* 0x0000000104027825 */ /* 0x040fe200078e0002 */
[----:B------:R-:W-:Y:S01]  /*03c0*/  HFMA2.MMA R0, -RZ, RZ, 0, 0 ;  /* 0x00000000ff007435 */ /* 0x000fe200000001ff */
[----:B------:R-:W-:Y:S02]  /*03d0*/  LOP3.LUT R7, R4, 0x3, RZ, 0xc0, !PT ;  /* 0x0000000304077812 */ /* 0x000fe400078ec0ff */
        /* <DEDUP_REMOVED lines=27> */
[----:B------:R-:W-:-:S13]  /*0590*/  PLOP3.LUT P0, PT, PT, PT, PT, 0x8, 0x0 ;  /* 0x000000000000781c */ /* 0x000fda0003f0e170 */
.L_x_3608:
[----:B------:R-:W-:Y:S01]  /*05a0*/  ULEA UR12, UR4, UR13, 0x3 ;  /* 0x0000000d040c7291 */ /* 0x000fe2000f8e183f */
[----:B------:R-:W-:-:S05]  /*05b0*/  MOV R6, R2 ;  /* 0x0000000200067202 */ /* 0x000fca0000000f00 */
[----:B------:R-:W2:Y:S04]  /*05c0*/  LDG.E R29, desc[UR6][R6.64] ;  /* 0x00000006061d7981 */ /* 0x000ea8000c1e1900 */
[----:B------:R-:W3:Y:S01]  /*05d0*/  LDL.64 R24, [UR12+0x18] ;  /* 0x0000180cff187983 */ /* 0x000ee20008100a00 */
[----:B------:R-:W-:Y:S01]  /*05e0*/  IMAD.MOV.U32 R26, RZ, RZ, R0 ;  /* 0x000000ffff1a7224 */ /* 0x000fe200078e0000 */
[----:B------:R-:W-:Y:S01]  /*05f0*/  IADD3 R2, P2, R2, UR10, RZ ;  /* 0x0000000a02027c10 */ /* 0x000fe2000ff5e0ff */
[----:B------:R-:W-:-:S03]  /*0600*/  IMAD.MOV.U32 R27, RZ, RZ, R3 ;  /* 0x000000ffff1b7224 */ /* 0x000fc600078e0003 */
[----:B------:R-:W-:Y:S02]  /*0610*/  IADD3.X R3, R7, UR9, RZ, P2, !PT ;  /* 0x0000000907037c10 */ /* 0x000fe400097fe4ff */
[----:B--2---:R-:W-:Y:S01]  /*0620*/  SHF.R.S32.HI R31, RZ, 0x1f, R29 ;  /* 0x0000001fff1f7819 */ /* 0x004fe2000001141d */
[----:B---3--:R-:W-:-:S04]  /*0630*/  IMAD.WIDE.U32 R26, R29, R24, R26 ;  /* 0x000000181d1a7225 */ /* 0x008fc800078e001a */
[----:B------:R-:W-:-:S04]  /*0640*/  IMAD R29, R25, R29, RZ ;  /* 0x0000001d191d7224 */ /* 0x000fc800078e02ff */
[----:B------:R-:W-:Y:S02]  /*0650*/  IMAD R31, R24, R31, R29 ;  /* 0x0000001f181f7224 */ /* 0x000fe400078e021d */
[----:B------:R-:W2:Y:S04]  /*0660*/  LDG.E R29, desc[UR6][R2.64] ;  /* 0x00000006021d7981 */ /* 0x000ea8000c1e1900 */
[----:B------:R-:W3:Y:S01]  /*0670*/  LDL.64 R24, [UR12+0x20] ;  /* 0x0000200cff187983 */ /* 0x000ee20008100a00 */
[----:B------:R-:W-:Y:S02]  /*0680*/  IADD3 R27, R27, R31, RZ ;  /* 0x0000001f1b1b7210 */ /* 0x000fe40007ffe0ff */
[----:B------:R-:W-:-:S04]  /*0690*/  IADD3 R6, P2, R2, UR10, RZ ;  /* 0x0000000a02067c10 */ /* 0x000fc8000ff5e0ff */
[----:B------:R-:W-:Y:S02]  /*06a0*/  IADD3.X R7, R3, UR9, RZ, P2, !PT ;  /* 0x0000000903077c10 */ /* 0x000fe400097fe4ff */
[----:B--2---:R-:W-:Y:S01]  /*06b0*/  SHF.R.S32.HI R31, RZ, 0x1f, R29 ;  /* 0x0000001fff1f7819 */ /* 0x004fe2000001141d */
[----:B---3--:R-:W-:-:S04]  /*06c0*/  IMAD.WIDE.U32 R26, R29, R24, R26 ;  /* 0x000000181d1a7225 */ /* 0x008fc800078e001a */
[----:B------:R-:W-:-:S04]  /*06d0*/  IMAD R29, R25, R29, RZ ;  /* 0x0000001d191d7224 */ /* 0x000fc800078e02ff */
[----:B------:R-:W-:Y:S02]  /*06e0*/  IMAD R31, R24, R31, R29 ;  /* 0x0000001f181f7224 */ /* 0x000fe400078e021d */
[----:B------:R-:W2:Y:S04]  /*06f0*/  LDG.E R29, desc[UR6][R6.64] ;  /* 0x00000006061d7981 */ /* 0x000ea8000c1e1900 */
[----:B------:R-:W3:Y:S01]  /*0700*/  LDL.64 R24, [UR12+0x28] ;  /* 0x0000280cff187983 */ /* 0x000ee20008100a00 */
[----:B------:R-:W-:Y:S01]  /*0710*/  IMAD.IADD R27, R27, 0x1, R31 ;  /* 0x000000011b1b7824 */ /* 0x000fe200078e021f */
        /* <DEDUP_REMOVED lines=92> */
[----:B------:R-:W4:Y:S01]  /*0ce0*/  LDL.64 R6, [UR12+0x80] ;  /* 0x0000800cff067983 */ /* 0x000f220008100a00 */
[----:B--2---:R-:W-:Y:S01]  /*0cf0*/  SHF.R.S32.HI R31, RZ, 0x1f, R29 ;  /* 0x0000001fff1f7819 */ /* 0x004fe2000001141d */
[----:B---3--:R-:W-:-:S04]  /*0d00*/  IMAD.WIDE.U32 R26, R29, R24, R26 ;  /* 0x000000181d1a7225 */ /* 0x008fc800078e001a */
[----:B------:R-:W-:-:S04]  /*0d10*/  IMAD R29, R25, R29, RZ ;  /* 0x0000001d191d7224 */ /* 0x000fc800078e02ff */
[----:B------:R-:W-:Y:S02]  /*0d20*/  IMAD R31, R24, R31, R29 ;  /* 0x0000001f181f7224 */ /* 0x000fe400078e021d */
[----:B------:R-:W4:Y:S03]  /*0d30*/  LDG.E R29, desc[UR6][R2.64] ;  /* 0x00000006021d7981 */ /* 0x000f26000c1e1900 */
[----:B------:R-:W-:Y:S02]  /*0d40*/  IADD3 R27, R27, R31, RZ ;  /* 0x0000001f1b1b7210 */ /* 0x000fe40007ffe0ff */
[----:B------:R-:W-:-:S04]  /*0d50*/  IADD3 R24, P2, R2, UR10, RZ ;  /* 0x0000000a02187c10 */ /* 0x000fc8000ff5e0ff */
[----:B------:R-:W-:Y:S02]  /*0d60*/  IADD3.X R25, R3, UR9, RZ, P2, !PT ;  /* 0x0000000903197c10 */ /* 0x000fe400097fe4ff */
[----:B------:R-:W2:Y:S01]  /*0d70*/  LDL.64 R2, [UR12+0x88] ;  /* 0x0000880cff027983 */ /* 0x000ea20008100a00 */
[----:B----4-:R-:W-:Y:S01]  /*0d80*/  IMAD.WIDE.U32 R26, R29, R6, R26 ;  /* 0x000000061d1a7225 */ /* 0x010fe200078e001a */
[----:B------:R-:W-:-:S03]  /*0d90*/  SHF.R.S32.HI R31, RZ, 0x1f, R29 ;  /* 0x0000001fff1f7819 */ /* 0x000fc6000001141d */
[----:B------:R-:W-:-:S04]  /*0da0*/  IMAD R29, R7, R29, RZ ;  /* 0x0000001d071d7224 */ /* 0x000fc800078e02ff */
[----:B------:R-:W-:Y:S02]  /*0db0*/  IMAD R31, R6, R31, R29 ;  /* 0x0000001f061f7224 */ /* 0x000fe400078e021d */
[----:B------:R-:W2:Y:S02]  /*0dc0*/  LDG.E R29, desc[UR6][R24.64] ;  /* 0x00000006181d7981 */ /* 0x000ea4000c1e1900 */
[----:B------:R-:W-:Y:S01]  /*0dd0*/  IMAD.IADD R27, R27, 0x1, R31 ;  /* 0x000000011b1b7824 */ /* 0x000fe200078e021f */
[----:B------:R-:W-:-:S04]  /*0de0*/  IADD3 R6, P2, R24, UR10, RZ ;  /* 0x0000000a18067c10 */ /* 0x000fc8000ff5e0ff */
[----:B------:R-:W-:Y:S01]  /*0df0*/  IADD3.X R7, R25, UR9, RZ, P2, !PT ;  /* 0x0000000919077c10 */ /* 0x000fe200097fe4ff */
[----:B--2---:R-:W-:Y:S01]  /*0e00*/  IMAD.WIDE.U32 R26, R29, R2, R26 ;  /* 0x000000021d1a7225 */ /* 0x004fe200078e001a */
[----:B------:R-:W-:-:S03]  /*0e10*/  SHF.R.S32.HI R31, RZ, 0x1f, R29 ;  /* 0x0000001fff1f7819 */ /* 0x000fc6000001141d */
[----:B------:R-:W-:-:S04]  /*0e20*/  IMAD R29, R3, R29, RZ ;  /* 0x0000001d031d7224 */ /* 0x000fc800078e02ff */
[----:B------:R-:W-:Y:S02]  /*0e30*/  IMAD R31, R2, R31, R29 ;  /* 0x0000001f021f7224 */ /* 0x000fe400078e021d */
[----:B------:R-:W2:Y:S04]  /*0e40*/  LDG.E R29, desc[UR6][R6.64] ;  /* 0x00000006061d7981 */ /* 0x000ea8000c1e1900 */
[----:B------:R-:W2:Y:S01]  /*0e50*/  LDL.64 R2, [UR12+0x90] ;  /* 0x0000900cff027983 */ /* 0x000ea20008100a00 */
[----:B------:R-:W-:Y:S01]  /*0e60*/  IADD3 R4, P2, R4, -0x10, RZ ;  /* 0xfffffff004047810 */ /* 0x000fe20007f5e0ff */
[----:B------:R-:W-:-:S03]  /*0e70*/  IMAD.IADD R27, R27, 0x1, R31 ;  /* 0x000000011b1b7824 */ /* 0x000fc600078e021f */
[----:B------:R-:W-:Y:S02]  /*0e80*/  IADD3.X R5, R5, -0x1, RZ, P2, !PT ;  /* 0xffffffff05057810 */ /* 0x000fe400017fe4ff */
[----:B------:R-:W-:-:S04]  /*0e90*/  ISETP.GT.U32.AND P2, PT, R4, 0xc, PT ;  /* 0x0000000c0400780c */ /* 0x000fc80003f44070 */
[----:B------:R-:W-:Y:S01]  /*0ea0*/  ISETP.GT.AND.EX P2, PT, R5, RZ, PT, P2 ;  /* 0x000000ff0500720c */ /* 0x000fe20003f44320 */
[----:B------:R-:W-:-:S04]  /*0eb0*/  UIADD3 UR4, UP0, UR4, 0x10, URZ ;  /* 0x0000001004047890 */ /* 0x000fc8000ff1e03f */
[----:B------:R-:W-:Y:S01]  /*0ec0*/  UIADD3.X UR5, URZ, UR5, URZ, UP0, !UPT ;  /* 0x000000053f057290 */ /* 0x000fe200087fe43f */
[----:B--2---:R-:W-:Y:S01]  /*0ed0*/  IMAD.WIDE.U32 R24, R29, R2, R26 ;  /* 0x000000021d187225 */ /* 0x004fe200078e001a */
[----:B------:R-:W-:-:S03]  /*0ee0*/  SHF.R.S32.HI R27, RZ, 0x1f, R29 ;  /* 0x0000001fff1b7819 */ /* 0x000fc6000001141d */
[----:B------:R-:W-:-:S04]  /*0ef0*/  IMAD R29, R3, R29, RZ ;  /* 0x0000001d031d7224 */ /* 0x000fc800078e02ff */
[----:B------:R-:W-:Y:S01]  /*0f00*/  IMAD R3, R2, R27, R29 ;  /* 0x0000001b02037224 */ /* 0x000fe200078e021d */
[----:B------:R-:W-:Y:S01]  /*0f10*/  IADD3 R2, P3, R6, UR10, RZ ;  /* 0x0000000a06027c10 */ /* 0x000fe2000ff7e0ff */
[----:B------:R-:W-:-:S03]  /*0f20*/  IMAD.MOV.U32 R0, RZ, RZ, R24 ;  /* 0x000000ffff007224 */ /* 0x000fc600078e0018 */
[----:B------:R-:W-:Y:S02]  /*0f30*/  IADD3.X R7, R7, UR9, RZ, P3, !PT ;  /* 0x0000000907077c10 */ /* 0x000fe40009ffe4ff */
[----:B------:R-:W-:Y:S01]  /*0f40*/  IADD3 R3, R25, R3, RZ ;  /* 0x0000000319037210 */ /* 0x000fe20007ffe0ff */
[----:B------:R-:W-:Y:S06]  /*0f50*/  @P2 BRA `(.L_x_3608) ;  /* 0xfffffff400902947 */ /* 0x000fec000383ffff */
.L_x_3607:
[----:B------:R-:W-:-:S04]  /*0f60*/  ISETP.GT.U32.AND P2, PT, R4, 0x4, PT ;  /* 0x000000040400780c */ /* 0x000fc80003f44070 */
[----:B------:R-:W-:-:S13]  /*0f70*/  ISETP.GT.AND.EX P2, PT, R5, RZ, PT, P2 ;  /* 0x000000ff0500720c */ /* 0x000fda0003f44320 */
[----:B------:R-:W-:Y:S05]  /*0f80*/  @!P2 BRA `(.L_x_3609) ;  /* 0x000000040048a947 */ /* 0x000fea0003800000 */
[----:B------:R-:W-:Y:S01]  /*0f90*/  ULEA UR12, UR4, UR13, 0x3 ;  /* 0x0000000d040c7291 */ /* 0x000fe2000f8e183f */
[----:B------:R-:W-:-:S05]  /*0fa0*/  IMAD.MOV.U32 R6, RZ, RZ, R2 ;  /* 0x000000ffff067224 */ /* 0x000fca00078e0002 */
[----:B------:R-:W2:Y:S04]  /*0fb0*/  LDG.E R29, desc[UR6][R6.64] ;  /* 0x00000006061d7981 */ /* 0x000ea8000c1e1900 */
[----:B------:R-:W3:Y:S01]  /*0fc0*/  LDL.64 R24, [UR12+0x18] ;  /* 0x0000180cff187983 */ /* 0x000ee20008100a00 */
[----:B------:R-:W-:Y:S01]  /*0fd0*/  MOV R26, R0 ;  /* 0x00000000001a7202 */ /* 0x000fe20000000f00 */
[----:B------:R-:W-:Y:S01]  /*0fe0*/  IMAD.MOV.U32 R27, RZ, RZ, R3 ;  /* 0x000000ffff1b7224 */ /* 0x000fe200078e0003 */
        /* <DEDUP_REMOVED lines=62> */
[----:B------:R-:W-:Y:S01]  /*13d0*/  IMAD.IADD R27, R27, 0x1, R31 ;  /* 0x000000011b1b7824 */ /* 0x000fe200078e021f */
[----:B------:R-:W-:Y:S01]  /*13e0*/  IADD3 R4, P3, R4, -0x8, RZ ;  /* 0xfffffff804047810 */ /* 0x000fe20007f7e0ff */
[----:B------:R-:W-:Y:S01]  /*13f0*/  UIADD3 UR4, UP0, UR4, 0x8, URZ ;  /* 0x0000000804047890 */ /* 0x000fe2000ff1e03f */
[----:B------:R-:W-:-:S02]  /*1400*/  PLOP3.LUT P0, PT, PT, PT, PT, 0x8, 0x0 ;  /* 0x000000000000781c */ /* 0x000fc40003f0e170 */
[----:B------:R-:W-:Y:S01]  /*1410*/  IADD3.X R5, R5, -0x1, RZ, P3, !PT ;  /* 0xffffffff05057810 */ /* 0x000fe20001ffe4ff */
[----:B------:R-:W-:Y:S01]  /*1420*/  UIADD3.X UR5, URZ, UR5, URZ, UP0, !UPT ;  /* 0x000000053f057290 */ /* 0x000fe200087fe43f */
[----:B--2---:R-:W-:Y:S01]  /*1430*/  IMAD.WIDE.U32 R24, R29, R2, R26 ;  /* 0x000000021d187225 */ /* 0x004fe200078e001a */
[----:B------:R-:W-:-:S03]  /*1440*/  SHF.R.S32.HI R27, RZ, 0x1f, R29 ;  /* 0x0000001fff1b7819 */ /* 0x000fc6000001141d */
[----:B------:R-:W-:-:S04]  /*1450*/  IMAD R29, R3, R29, RZ ;  /* 0x0000001d031d7224 */ /* 0x000fc800078e02ff */
[----:B------:R-:W-:Y:S01]  /*1460*/  IMAD R3, R2, R27, R29 ;  /* 0x0000001b02037224 */ /* 0x000fe200078e021d */
[----:B------:R-:W-:Y:S01]  /*1470*/  IADD3 R2, P2, R6, UR10, RZ ;  /* 0x0000000a06027c10 */ /* 0x000fe2000ff5e0ff */
[----:B------:R-:W-:-:S03]  /*1480*/  IMAD.MOV.U32 R0, RZ, RZ, R24 ;  /* 0x000000ffff007224 */ /* 0x000fc600078e0018 */
[----:B------:R-:W-:Y:S02]  /*1490*/  IADD3 R3, R25, R3, RZ ;  /* 0x0000000319037210 */ /* 0x000fe40007ffe0ff */
[----:B------:R-:W-:-:S07]  /*14a0*/  IADD3.X R7, R7, UR9, RZ, P2, !PT ;  /* 0x0000000907077c10 */ /* 0x000fce00097fe4ff */
.L_x_3609:
[----:B------:R-:W-:-:S04]  /*14b0*/  ISETP.NE.U32.AND P2, PT, R4, RZ, PT ;  /* 0x000000ff0400720c */ /* 0x000fc80003f45070 */
[----:B------:R-:W-:-:S13]  /*14c0*/  ISETP.NE.OR.EX P0, PT, R5, RZ, P0, P2 ;  /* 0x000000ff0500720c */ /* 0x000fda0000705720 */
[----:B------:R-:W-:Y:S05]  /*14d0*/  @!P0 BRA `(.L_x_3605) ;  /* 0x0000000000c08947 */ /* 0x000fea0003800000 */
.L_x_3606:
[----:B------:R-:W-:Y:S01]  /*14e0*/  ULEA UR12, UR4, UR13, 0x3 ;  /* 0x0000000d040c7291 */ /* 0x000fe2000f8e183f */
[----:B------:R-:W-:-:S05]  /*14f0*/  IMAD.MOV.U32 R6, RZ, RZ, R2 ;  /* 0x000000ffff067224 */ /* 0x000fca00078e0002 */
[----:B------:R-:W2:Y:S04]  /*1500*/  LDG.E R29, desc[UR6][R6.64] ;  /* 0x00000006061d7981 */ /* 0x000ea8000c1e1900 */
[----:B------:R-:W2:Y:S01]  /*1510*/  LDL.64 R24, [UR12+0x18] ;  /* 0x0000180cff187983 */ /* 0x000ea20008100a00 */
[----:B------:R-:W-:Y:S01]  /*1520*/  IADD3 R2, P0, R2, UR10, RZ ;  /* 0x0000000a02027c10 */ /* 0x000fe2000ff1e0ff */
[----:B------:R-:W-:Y:S01]  /*1530*/  IMAD.MOV.U32 R27, RZ, RZ, R3 ;  /* 0x000000ffff1b7224 */ /* 0x000fe200078e0003 */
[----:B------:R-:W-:Y:S02]  /*1540*/  MOV R26, R0 ;  /* 0x00000000001a7202 */ /* 0x000fe40000000f00 */
[----:B------:R-:W-:-:S05]  /*1550*/  IADD3.X R3, R7, UR9, RZ, P0, !PT ;  /* 0x0000000907037c10 */ /* 0x000fca00087fe4ff */
[----:B------:R-:W3:Y:S01]  /*1560*/  LDG.E R31, desc[UR6][R2.64] ;  /* 0x00000006021f7981 */ /* 0x000ee2000c1e1900 */
[----:B--2---:R-:W-:Y:S01]  /*1570*/  IMAD.WIDE.U32 R6, R29, R24, R26 ;  /* 0x000000181d067225 */ /* 0x004fe200078e001a */
[----:B------:R-:W-:-:S03]  /*1580*/  SHF.R.S32.HI R27, RZ, 0x1f, R29 ;  /* 0x0000001fff1b7819 */ /* 0x000fc6000001141d */
[----:B------:R-:W-:-:S04]  /*1590*/  IMAD R29, R25, R29, RZ ;  /* 0x0000001d191d7224 */ /* 0x000fc800078e02ff */
[----:B------:R-:W-:Y:S02]  /*15a0*/  IMAD R29, R24, R27, R29 ;  /* 0x0000001b181d7224 */ /* 0x000fe400078e021d */
[----:B------:R-:W3:Y:S02]  /*15b0*/  LDL.64 R26, [UR12+0x20] ;  /* 0x0000200cff1a7983 */ /* 0x000ee40008100a00 */
[----:B------:R-:W-:Y:S01]  /*15c0*/  IMAD.IADD R7, R7, 0x1, R29 ;  /* 0x0000000107077824 */ /* 0x000fe200078e021d */
[----:B------:R-:W-:-:S04]  /*15d0*/  IADD3 R24, P0, R2, UR10, RZ ;  /* 0x0000000a02187c10 */ /* 0x000fc8000ff1e0ff */
[----:B------:R-:W-:Y:S02]  /*15e0*/  IADD3.X R25, R3, UR9, RZ, P0, !PT ;  /* 0x0000000903197c10 */ /* 0x000fe400087fe4ff */
[----:B------:R-:W2:Y:S01]  /*15f0*/  LDL.64 R2, [UR12+0x28] ;  /* 0x0000280cff027983 */ /* 0x000ea20008100a00 */
[----:B---3--:R-:W-:Y:S01]  /*1600*/  IMAD.WIDE.U32 R28, R31, R26, R6 ;  /* 0x0000001a1f1c7225 */ /* 0x008fe200078e0006 */
[----:B------:R-:W-:-:S03]  /*1610*/  SHF.R.S32.HI R7, RZ, 0x1f, R31 ;  /* 0x0000001fff077819 */ /* 0x000fc6000001141f */
[----:B------:R-:W-:-:S04]  /*1620*/  IMAD R31, R27, R31, RZ ;  /* 0x0000001f1b1f7224 */ /* 0x000fc800078e02ff */
[----:B------:R-:W-:Y:S02]  /*1630*/  IMAD R7, R26, R7, R31 ;  /* 0x000000071a077224 */ /* 0x000fe400078e021f */
[----:B------:R-:W2:Y:S03]  /*1640*/  LDG.E R31, desc[UR6][R24.64] ;  /* 0x00000006181f7981 */ /* 0x000ea6000c1e1900 */
[----:B------:R-:W-:Y:S02]  /*1650*/  IADD3 R29, R29, R7, RZ ;  /* 0x000000071d1d7210 */ /* 0x000fe40007ffe0ff */
        /* <DEDUP_REMOVED lines=11> */
[----:B------:R-:W-:-:S04]  /*1710*/  ISETP.NE.U32.AND P0, PT, R4, RZ, PT ;  /* 0x000000ff0400720c */ /* 0x000fc80003f05070 */
[----:B------:R-:W-:Y:S01]  /*1720*/  ISETP.NE.AND.EX P0, PT, R5, RZ, PT, P0 ;  /* 0x000000ff0500720c */ /* 0x000fe20003f05300 */
[----:B------:R-:W-:-:S04]  /*1730*/  UIADD3 UR4, UP0, UR4, 0x4, URZ ;  /* 0x0000000404047890 */ /* 0x000fc8000ff1e03f */
[----:B------:R-:W-:Y:S01]  /*1740*/  UIADD3.X UR5, URZ, UR5, URZ, UP0, !UPT ;  /* 0x000000053f057290 */ /* 0x000fe200087fe43f */
[----:B--2---:R-:W-:Y:S01]  /*1750*/  IMAD.WIDE.U32 R24, R29, R2, R26 ;  /* 0x000000021d187225 */ /* 0x004fe200078e001a */
[----:B------:R-:W-:-:S03]  /*1760*/  SHF.R.S32.HI R27, RZ, 0x1f, R29 ;  /* 0x0000001fff1b7819 */ /* 0x000fc6000001141d */
[----:B------:R-:W-:-:S04]  /*1770*/  IMAD R29, R3, R29, RZ ;  /* 0x0000001d031d7224 */ /* 0x000fc800078e02ff */
[----:B------:R-:W-:Y:S01]  /*1780*/  IMAD R3, R2, R27, R29 ;  /* 0x0000001b02037224 */ /* 0x000fe200078e021d */
[----:B------:R-:W-:-:S04]  /*1790*/  IADD3 R2, P2, R6, UR10, RZ ;  /* 0x0000000a06027c10 */ /* 0x000fc8000ff5e0ff */
[----:B------:R-:W-:Y:S01]  /*17a0*/  IADD3.X R7, R7, UR9, RZ, P2, !PT ;  /* 0x0000000907077c10 */ /* 0x000fe200097fe4ff */
[----:B------:R-:W-:Y:S01]  /*17b0*/  IMAD.IADD R3, R25, 0x1, R3 ;  /* 0x0000000119037824 */ /* 0x000fe200078e0203 */
[----:B------:R-:W-:Y:S01]  /*17c0*/  MOV R0, R24 ;  /* 0x0000001800007202 */ /* 0x000fe20000000f00 */
[----:B------:R-:W-:Y:S06]  /*17d0*/  @P0 BRA `(.L_x_3606) ;  /* 0xfffffffc00400947 */ /* 0x000fec000383ffff */
.L_x_3605:
[----:B------:R-:W0:Y:S02]  /*17e0*/  LDC R2, c[0x0][0x228] ;  /* 0x00008a00ff027b82 */ /* 0x000e240000000800 */
[----:B0-----:R-:W-:-:S04]  /*17f0*/  LOP3.LUT R2, R2, 0x3, RZ, 0xc0, !PT ;  /* 0x0000000302027812 */ /* 0x001fc800078ec0ff */
[----:B------:R-:W-:-:S04]  /*1800*/  ISETP.NE.U32.AND P0, PT, R2, RZ, PT ;  /* 0x000000ff0200720c */ /* 0x000fc80003f05070 */
        /* <DEDUP_REMOVED lines=8> */
[----:B------:R-:W-:Y:S01]  /*1890*/  UIMAD UR5, UR5, UR10, URZ ;  /* 0x0000000a050572a4 */ /* 0x000fe2000f8e023f */
[----:B------:R-:W-:Y:S02]  /*18a0*/  IMAD.IADD R7, R7, 0x1, R5 ;  /* 0x0000000107077824 */ /* 0x000fe400078e0205 */
[----:B------:R-:W-:Y:S01]  /*18b0*/  IMAD.U32 R5, RZ, RZ, UR10 ;  /* 0x0000000aff057e24 */ /* 0x000fe2000f8e00ff */
[----:B------:R-:W-:-:S03]  /*18c0*/  UIMAD UR5, UR4, UR11, UR5 ;  /* 0x0000000b040572a4 */ /* 0x000fc6000f8e0205 */
[----:B------:R-:W-:-:S05]  /*18d0*/  IMAD.WIDE.U32 R6, R5, UR4, R6 ;  /* 0x0000000405067c25 */ /* 0x000fca000f8e0006 */
[----:B------:R-:W-:Y:S01]  /*18e0*/  IADD3 R5, R7, UR5, RZ ;  /* 0x0000000507057c10 */ /* 0x000fe2000fffe0ff */
[----:B------:R-:W-:Y:S01]  /*18f0*/  ULEA UR5, UR4, UR13, 0x3 ;  /* 0x0000000d04057291 */ /* 0x000fe2000f8e183f */
[----:B------:R-:W-:-:S04]  /*1900*/  LEA R4, P0, R6, UR14, 0x2 ;  /* 0x0000000e06047c11 */ /* 0x000fc8000f8010ff */
[----:B------:R-:W-:-:S04]  /*1910*/  LEA.HI.X R5, R6, UR15, R5, 0x2, P0 ;  /* 0x0000000f06057c11 */ /* 0x000fc800080f1405 */
[----:B------:R-:W2:Y:S04]  /*1920*/  LDL.64 R6, [UR5+0x18] ;  /* 0x00001805ff067983 */ /* 0x000ea80008100a00 */
        /* <DEDUP_REMOVED lines=19> */
[----:B------:R-:W3:Y:S01]  /*1a60*/  LDG.E R27, desc[UR6][R8.64] ;  /* 0x00000006081b7981 */ /* 0x000ee2000c1e1900 */
[----:B------:R-:W-:-:S03]  /*1a70*/  @P0 IADD3 R24, P2, R8, UR9, RZ ;  /* 0x0000000908180c10 */ /* 0x000fc6000ff5e0ff */
[----:B------:R-:W4:Y:S01]  /*1a80*/  @P0 LDL.64 R4, [UR5+0x28] ;  /* 0x00002805ff040983 */ /* 0x000f220008100a00 */
[----:B------:R-:W-:-:S06]  /*1a90*/  @P0 IADD3.X R25, R9, UR4, RZ, P2, !PT ;  /* 0x0000000409190c10 */ /* 0x000fcc00097fe4ff */
[----:B------:R-:W5:Y:S01]  /*1aa0*/  @P0 LDG.E R25, desc[UR6][R24.64] ;  /* 0x0000000618190981 */ /* 0x000f62000c1e1900 */
        /* <DEDUP_REMOVED lines=8> */
[----:B----4-:R-:W-:-:S04]  /*1b30*/  @P0 IMAD R2, R5, R25, RZ ;  /* 0x0000001905020224 */ /* 0x010fc800078e02ff */
[----:B------:R-:W-:Y:S02]  /*1b40*/  @P0 IMAD R7, R4, R7, R2 ;  /* 0x0000000704070224 */ /* 0x000fe400078e0202 */
[----:B------:R-:W-:-:S04]  /*1b50*/  @P0 IMAD.MOV.U32 R2, RZ, RZ, R0 ;  /* 0x000000ffff020224 */ /* 0x000fc800078e0000 */
[----:B------:R-:W-:-:S04]  /*1b60*/  @P0 IMAD.WIDE.U32 R4, R25, R4, R2 ;  /* 0x0000000419040225 */ /* 0x000fc800078e0002 */
[----:B------:R-:W-:Y:S01]  /*1b70*/  @P0 IMAD.MOV.U32 R0, RZ, RZ, R4 ;  /* 0x000000ffff000224 */ /* 0x000fe200078e0004 */
[----:B------:R-:W-:-:S07]  /*1b80*/  @P0 IADD3 R3, R5, R7, RZ ;  /* 0x0000000705030210 */ /* 0x000fce0007ffe0ff */
.L_x_3604:
        /* <DEDUP_REMOVED lines=27> */
[----:B------:R-:W-:Y:S01]  /*1d40*/  UIADD3 UR9, -UR9, UR16, URZ ;  /* 0x0000001009097290 */ /* 0x000fe2000fffe13f */
[----:B------:R-:W-:Y:S01]  /*1d50*/  IMAD.IADD R3, R3, 0x1, R9 ;  /* 0x0000000103037824 */ /* 0x000fe200078e0209 */
[----:B------:R-:W-:Y:S01]  /*1d60*/  UIADD3 UR15, UR11, UR15, URZ ;  /* 0x0000000f0b0f7290 */ /* 0x000fe2000fffe03f */
        /* <DEDUP_REMOVED lines=13> */
.L_x_3614:
[----:B------:R-:W-:Y:S01]  /*1e40*/  ULEA UR14, UR4, UR13, 0x3 ;  /* 0x0000000d040e7291 */ /* 0x000fe2000f8e183f */
[----:B------:R-:W-:Y:S01]  /*1e50*/  IMAD.MOV.U32 R29, RZ, RZ, R3 ;  /* 0x000000ffff1d7224 */ /* 0x000fe200078e0003 */
[----:B------:R-:W-:Y:S02]  /*1e60*/  MOV R28, R0 ;  /* 0x00000000001c7202 */ /* 0x000fe40000000f00 */
[----:B------:R-:W-:-:S03]  /*1e70*/  IADD3 R2, P2, R0, UR10, RZ ;  /* 0x0000000a00027c10 */ /* 0x000fc6000ff5e0ff */
[----:B------:R-:W2:Y:S04]  /*1e80*/  LDG.E R29, desc[UR6][R28.64] ;  /* 0x000000061c1d7981 */ /* 0x000ea8000c1e1900 */
[----:B------:R-:W3:Y:S01]  /*1e90*/  LDL.64 R8, [UR14+0x18] ;  /* 0x0000180eff087983 */ /* 0x000ee20008100a00 */
[----:B------:R-:W-:-:S03]  /*1ea0*/  IADD3.X R3, R3, UR15, RZ, P2, !PT ;  /* 0x0000000f03037c10 */ /* 0x000fc600097fe4ff */
[----:B------:R-:W4:Y:S04]  /*1eb0*/  LDL.64 R24, [UR14+0x20] ;  /* 0x0000200eff187983 */ /* 0x000f280008100a00 */
[----:B------:R-:W4:Y:S01]  /*1ec0*/  LDG.E R27, desc[UR6][R2.64] ;  /* 0x00000006021b7981 */ /* 0x000f22000c1e1900 */
[----:B--2---:R-:W-:Y:S01]  /*1ed0*/  SHF.R.S32.HI R31, RZ, 0x1f, R29 ;  /* 0x0000001fff1f7819 */ /* 0x004fe2000001141d */
[----:B---3--:R-:W-:Y:S02]  /*1ee0*/  IMAD R0, R9, R29, RZ ;  /* 0x0000001d09007224 */ /* 0x008fe400078e02ff */
[----:B------:R-:W-:-:S04]  /*1ef0*/  IMAD.WIDE.U32 R6, R29, R8, R6 ;  /* 0x000000081d067225 */ /* 0x000fc800078e0006 */
[----:B------:R-:W-:Y:S01]  /*1f00*/  IMAD R31, R8, R31, R0 ;  /* 0x0000001f081f7224 */ /* 0x000fe200078e0200 */
[----:B------:R-:W-:Y:S01]  /*1f10*/  IADD3 R8, P2, R2, UR10, RZ ;  /* 0x0000000a02087c10 */ /* 0x000fe2000ff5e0ff */
[----:B----4-:R-:W-:Y:S01]  /*1f20*/  IMAD R0, R25, R27, RZ ;  /* 0x0000001b19007224 */ /* 0x010fe200078e02ff */
[----:B------:R-:W-:Y:S01]  /*1f30*/  SHF.R.S32.HI R29, RZ, 0x1f, R27 ;  /* 0x0000001fff1d7819 */ /* 0x000fe2000001141b */
[----:B------:R-:W-:Y:S01]  /*1f40*/  IMAD.IADD R7, R7, 0x1, R31 ;  /* 0x0000000107077824 */ /* 0x000fe200078e021f */
[----:B------:R-:W-:Y:S01]  /*1f50*/  IADD3.X R9, R3, UR15, RZ, P2, !PT ;  /* 0x0000000f03097c10 */ /* 0x000fe200097fe4ff */
[----:B------:R-:W-:Y:S01]  /*1f60*/  IMAD.WIDE.U32 R2, R27, R24, R6 ;  /* 0x000000181b027225 */ /* 0x000fe200078e0006 */
[----:B------:R-:W-:-:S03]  /*1f70*/  IADD3 R6, P2, R8, UR10, RZ ;  /* 0x0000000a08067c10 */ /* 0x000fc6000ff5e0ff */
[----:B------:R0:W2:Y:S01]  /*1f80*/  LDG.E R31, desc[UR6][R8.64] ;  /* 0x00000006081f7981 */ /* 0x0000a2000c1e1900 */
[----:B------:R-:W-:-:S03]  /*1f90*/  IMAD R29, R24, R29, R0 ;  /* 0x0000001d181d7224 */ /* 0x000fc600078e0200 */
[----:B------:R-:W3:Y:S01]  /*1fa0*/  LDL.64 R24, [UR14+0x28] ;  /* 0x0000280eff187983 */ /* 0x000ee20008100a00 */
[----:B------:R-:W-:Y:S01]  /*1fb0*/  IADD3.X R7, R9, UR15, RZ, P2, !PT ;  /* 0x0000000f09077c10 */ /* 0x000fe200097fe4ff */
[----:B------:R-:W-:Y:S01]  /*1fc0*/  IMAD.MOV.U32 R28, RZ, RZ, R2 ;  /* 0x000000ffff1c7224 */ /* 0x000fe200078e0002 */
[----:B------:R-:W-:Y:S02]  /*1fd0*/  IADD3 R29, R3, R29, RZ ;  /* 0x0000001d031d7210 */ /* 0x000fe40007ffe0ff */
[----:B------:R-:W4:Y:S04]  /*1fe0*/  LDL.64 R2, [UR14+0x30] ;  /* 0x0000300eff027983 */ /* 0x000f280008100a00 */
[----:B------:R1:W5:Y:S01]  /*1ff0*/  LDG.E R27, desc[UR6][R6.64] ;  /* 0x00000006061b7981 */ /* 0x000362000c1e1900 */
[----:B0-----:R-:W-:-:S04]  /*2000*/  IADD3 R8, P2, R6, UR10, RZ ;  /* 0x0000000a06087c10 */ /* 0x001fc8000ff5e0ff */
[----:B------:R-:W-:Y:S02]  /*2010*/  IADD3.X R9, R7, UR15, RZ, P2, !PT ;  /* 0x0000000f07097c10 */ /* 0x000fe400097fe4ff */
[----:B-1----:R-:W-:-:S04]  /*2020*/  IADD3 R6, P2, R8, UR10, RZ ;  /* 0x0000000a08067c10 */ /* 0x002fc8000ff5e0ff */
[----:B------:R-:W-:Y:S02]  /*2030*/  IADD3.X R7, R9, UR15, RZ, P2, !PT ;  /* 0x0000000f09077c10 */ /* 0x000fe400097fe4ff */
[----:B--2---:R-:W-:Y:S01]  /*2040*/  SHF.R.S32.HI R33, RZ, 0x1f, R31 ;  /* 0x0000001fff217819 */ /* 0x004fe2000001141f */
[----:B---3--:R-:W-:-:S04]  /*2050*/  IMAD R0, R25, R31, RZ ;  /* 0x0000001f19007224 */ /* 0x008fc800078e02ff */
[----:B------:R-:W-:Y:S02]  /*2060*/  IMAD R33, R24, R33, R0 ;  /* 0x0000002118217224 */ /* 0x000fe400078e0200 */
[----:B------:R-:W-:Y:S02]  /*2070*/  IMAD.WIDE.U32 R24, R31, R24, R28 ;  /* 0x000000181f187225 */ /* 0x000fe400078e001c */
[----:B------:R0:W2:Y:S01]  /*2080*/  LDG.E R31, desc[UR6][R8.64] ;  /* 0x00000006081f7981 */ /* 0x0000a2000c1e1900 */
[----:B-----5:R-:W-:Y:S01]  /*2090*/  SHF.R.S32.HI R29, RZ, 0x1f, R27 ;  /* 0x0000001fff1d7819 */ /* 0x020fe2000001141b */
[----:B------:R-:W-:Y:S02]  /*20a0*/  IMAD.IADD R25, R25, 0x1, R33 ;  /* 0x0000000119197824 */ /* 0x000fe400078e0221 */
[----:B----4-:R-:W-:-:S04]  /*20b0*/  IMAD R0, R3, R27, RZ ;  /* 0x0000001b03007224 */ /* 0x010fc800078e02ff */
[----:B------:R-:W-:Y:S02]  /*20c0*/  IMAD R29, R2, R29, R0 ;  /* 0x0000001d021d7224 */ /* 0x000fe400078e0200 */
[----:B------:R-:W-:Y:S02]  /*20d0*/  IMAD.WIDE.U32 R2, R27, R2, R24 ;  /* 0x000000021b027225 */ /* 0x000fe400078e0018 */
[----:B------:R-:W3:Y:S02]  /*20e0*/  LDL.64 R24, [UR14+0x38] ;  /* 0x0000380eff187983 */ /* 0x000ee40008100a00 */
[----:B------:R-:W-:Y:S01]  /*20f0*/  IMAD.MOV.U32 R28, RZ, RZ, R2 ;  /* 0x000000ffff1c7224 */ /* 0x000fe200078e0002 */
[----:B------:R-:W-:Y:S01]  /*2100*/  IADD3 R29, R3, R29, RZ ;  /* 0x0000001d031d7210 */ /* 0x000fe20007ffe0ff */
[----:B------:R1:W4:Y:S04]  /*2110*/  LDG.E R27, desc[UR6][R6.64] ;  /* 0x00000006061b7981 */ /* 0x000328000c1e1900 */
[----:B------:R-:W5:Y:S01]  /*2120*/  LDL.64 R2, [UR14+0x40] ;  /* 0x0000400eff027983 */ /* 0x000f620008100a00 */
[----:B0-----:R-:W-:-:S04]  /*2130*/  IADD3 R8, P2, R6, UR10, RZ ;  /* 0x0000000a06087c10 */ /* 0x001fc8000ff5e0ff */
[----:B------:R-:W-:Y:S02]  /*2140*/  IADD3.X R9, R7, UR15, RZ, P2, !PT ;  /* 0x0000000f07097c10 */ /* 0x000fe400097fe4ff */
[----:B-1----:R-:W-:-:S04]  /*2150*/  IADD3 R6, P2, R8, UR10, RZ ;  /* 0x0000000a08067c10 */ /* 0x002fc8000ff5e0ff */
[----:B------:R-:W-:Y:S02]  /*2160*/  IADD3.X R7, R9, UR15, RZ, P2, !PT ;  /* 0x0000000f09077c10 */ /* 0x000fe400097fe4ff */
[----:B--2---:R-:W-:Y:S01]  /*2170*/  SHF.R.S32.HI R33, RZ, 0x1f, R31 ;  /* 0x0000001fff217819 */ /* 0x004fe2000001141f */
[----:B---3--:R-:W-:-:S04]  /*2180*/  IMAD R0, R25, R31, RZ ;  /* 0x0000001f19007224 */ /* 0x008fc800078e02ff */
[----:B------:R-:W-:Y:S02]  /*2190*/  IMAD R33, R24, R33, R0 ;  /* 0x0000002118217224 */ /* 0x000fe400078e0200 */
[----:B------:R-:W-:Y:S01]  /*21a0*/  IMAD.WIDE.U32 R24, R31, R24, R28 ;  /* 0x000000181f187225 */ /* 0x000fe200078e001c */
[----:B----4-:R-:W-:Y:S01]  /*21b0*/  SHF.R.S32.HI R29, RZ, 0x1f, R27 ;  /* 0x0000001fff1d7819 */ /* 0x010fe2000001141b */
[----:B------:R0:W2:Y:S02]  /*21c0*/  LDG.E R31, desc[UR6][R8.64] ;  /* 0x00000006081f7981 */ /* 0x0000a4000c1e1900 */
[----:B------:R-:W-:Y:S02]  /*21d0*/  IMAD.IADD R25, R25, 0x1, R33 ;  /* 0x0000000119197824 */ /* 0x000fe400078e0221 */
[----:B-----5:R-:W-:-:S04]  /*21e0*/  IMAD R0, R3, R27, RZ ;  /* 0x0000001b03007224 */ /* 0x020fc800078e02ff */
        /* <DEDUP_REMOVED lines=62> */
[----:B------:R-:W4:Y:S04]  /*25d0*/  LDG.E R27, desc[UR6][R6.64] ;  /* 0x00000006061b7981 */ /* 0x000f28000c1e1900 */
[----:B------:R-:W5:Y:S01]  /*25e0*/  LDL.64 R2, [UR14+0x80] ;  /* 0x0000800eff027983 */ /* 0x000f620008100a00 */
[----:B0-----:R-:W-:-:S04]  /*25f0*/  IADD3 R8, P2, R6, UR10, RZ ;  /* 0x0000000a06087c10 */ /* 0x001fc8000ff5e0ff */
[----:B------:R-:W-:Y:S02]  /*2600*/  IADD3.X R9, R7, UR15, RZ, P2, !PT ;  /* 0x0000000f07097c10 */ /* 0x000fe400097fe4ff */
[----:B--2---:R-:W-:Y:S01]  /*2610*/  SHF.R.S32.HI R33, RZ, 0x1f, R31 ;  /* 0x0000001fff217819 */ /* 0x004fe2000001141f */
[----:B---3--:R-:W-:-:S04]  /*2620*/  IMAD R0, R25, R31, RZ ;  /* 0x0000001f19007224 */ /* 0x008fc800078e02ff */
[----:B------:R-:W-:Y:S02]  /*2630*/  IMAD R33, R24, R33, R0 ;  /* 0x0000002118217224 */ /* 0x000fe400078e0200 */
[----:B------:R-:W-:Y:S01]  /*2640*/  IMAD.WIDE.U32 R24, R31, R24, R28 ;  /* 0x000000181f187225 */ /* 0x000fe200078e001c */
[----:B----4-:R-:W-:-:S03]  /*2650*/  SHF.R.S32.HI R29, RZ, 0x1f, R27 ;  /* 0x0000001fff1d7819 */ /* 0x010fc6000001141b */
[----:B------:R-:W-:Y:S02]  /*2660*/  IMAD.IADD R25, R25, 0x1, R33 ;  /* 0x0000000119197824 */ /* 0x000fe400078e0221 */
[----:B-----5:R-:W-:Y:S02]  /*2670*/  IMAD R0, R3, R27, RZ ;  /* 0x0000001b03007224 */ /* 0x020fe400078e02ff */
[----:B------:R-:W-:Y:S02]  /*2680*/  IMAD.WIDE.U32 R6, R27, R2, R24 ;  /* 0x000000021b067225 */ /* 0x000fe400078e0018 */
[----:B------:R-:W2:Y:S02]  /*2690*/  LDL.64 R24, [UR14+0x88] ;  /* 0x0000880eff187983 */ /* 0x000ea40008100a00 */
[----:B------:R-:W-:Y:S01]  /*26a0*/  IMAD R3, R2, R29, R0 ;  /* 0x0000001d02037224 */ /* 0x000fe200078e0200 */
[----:B------:R-:W-:Y:S01]  /*26b0*/  IADD3 R2, P2, R8, UR10, RZ ;  /* 0x0000000a08027c10 */ /* 0x000fe2000ff5e0ff */
[----:B------:R-:W3:Y:S03]  /*26c0*/  LDG.E R29, desc[UR6][R8.64] ;  /* 0x00000006081d7981 */ /* 0x000ee6000c1e1900 */
[----:B------:R-:W-:-:S02]  /*26d0*/  IADD3 R27, R7, R3, RZ ;  /* 0x00000003071b7210 */ /* 0x000fc40007ffe0ff */
[----:B------:R-:W-:Y:S01]  /*26e0*/  IADD3.X R3, R9, UR15, RZ, P2, !PT ;  /* 0x0000000f09037c10 */ /* 0x000fe200097fe4ff */
[----:B------:R-:W-:Y:S02]  /*26f0*/  IMAD.MOV.U32 R26, RZ, RZ, R6 ;  /* 0x000000ffff1a7224 */ /* 0x000fe400078e0006 */
[----:B------:R-:W4:Y:S04]  /*2700*/  LDL.64 R6, [UR14+0x90] ;  /* 0x0000900eff067983 */ /* 0x000f280008100a00 */
[----:B------:R-:W5:Y:S01]  /*2710*/  LDG.E R31, desc[UR6][R2.64] ;  /* 0x00000006021f7981 */ /* 0x000f62000c1e1900 */
[----:B------:R-:W-:-:S04]  /*2720*/  UIADD3 UR9, UP0, UR9, -0x10, URZ ;  /* 0xfffffff009097890 */ /* 0x000fc8000ff1e03f */
[----:B------:R-:W-:Y:S02]  /*2730*/  UIADD3.X UR12, UR12, -0x1, URZ, UP0, !UPT ;  /* 0xffffffff0c0c7890 */ /* 0x000fe400087fe43f */
[----:B------:R-:W-:-:S04]  /*2740*/  UISETP.GT.U32.AND UP0, UPT, UR9, 0xc, UPT ;  /* 0x0000000c0900788c */ /* 0x000fc8000bf04070 */
[----:B------:R-:W-:-:S06]  /*2750*/  UISETP.GT.AND.EX UP0, UPT, UR12, URZ, UPT, UP0 ;  /* 0x0000003f0c00728c */ /* 0x000fcc000bf04300 */
[----:B------:R-:W-:Y:S01]  /*2760*/  PLOP3.LUT P3, PT, PT, PT, UP0, 0x80, 0x0 ;  /* 0x000000000000781c */ /* 0x000fe20003f6f008 */
[----:B------:R-:W-:-:S04]  /*2770*/  UIADD3 UR4, UP1, UR4, 0x10, URZ ;  /* 0x0000001004047890 */ /* 0x000fc8000ff3e03f */
[----:B------:R-:W-:Y:S01]  /*2780*/  UIADD3.X UR5, URZ, UR5, URZ, UP1, !UPT ;  /* 0x000000053f057290 */ /* 0x000fe20008ffe43f */
[----:B---3--:R-:W-:Y:S01]  /*2790*/  SHF.R.S32.HI R33, RZ, 0x1f, R29 ;  /* 0x0000001fff217819 */ /* 0x008fe2000001141d */
[----:B--2---:R-:W-:-:S04]  /*27a0*/  IMAD R0, R25, R29, RZ ;  /* 0x0000001d19007224 */ /* 0x004fc800078e02ff */
[----:B------:R-:W-:Y:S02]  /*27b0*/  IMAD R33, R24, R33, R0 ;  /* 0x0000002118217224 */ /* 0x000fe400078e0200 */
[----:B------:R-:W-:Y:S01]  /*27c0*/  IMAD.WIDE.U32 R24, R29, R24, R26 ;  /* 0x000000181d187225 */ /* 0x000fe200078e001a */
[----:B-----5:R-:W-:-:S03]  /*27d0*/  SHF.R.S32.HI R9, RZ, 0x1f, R31 ;  /* 0x0000001fff097819 */ /* 0x020fc6000001141f */
[----:B----4-:R-:W-:Y:S02]  /*27e0*/  IMAD R0, R7, R31, RZ ;  /* 0x0000001f07007224 */ /* 0x010fe400078e02ff */
[----:B------:R-:W-:Y:S02]  /*27f0*/  IMAD.IADD R25, R25, 0x1, R33 ;  /* 0x0000000119197824 */ /* 0x000fe400078e0221 */
[----:B------:R-:W-:Y:S01]  /*2800*/  IMAD R9, R6, R9, R0 ;  /* 0x0000000906097224 */ /* 0x000fe200078e0200 */
[----:B------:R-:W-:Y:S01]  /*2810*/  IADD3 R0, P2, R2, UR10, RZ ;  /* 0x0000000a02007c10 */ /* 0x000fe2000ff5e0ff */
[----:B------:R-:W-:-:S03]  /*2820*/  IMAD.WIDE.U32 R6, R31, R6, R24 ;  /* 0x000000061f067225 */ /* 0x000fc600078e0018 */
[----:B------:R-:W-:Y:S02]  /*2830*/  IADD3.X R3, R3, UR15, RZ, P2, !PT ;  /* 0x0000000f03037c10 */ /* 0x000fe400097fe4ff */
[----:B------:R-:W-:Y:S01]  /*2840*/  IADD3 R7, R7, R9, RZ ;  /* 0x0000000907077210 */ /* 0x000fe20007ffe0ff */
[----:B------:R-:W-:Y:S06]  /*2850*/  @P3 BRA `(.L_x_3614) ;  /* 0xfffffff400783947 */ /* 0x000fec000383ffff */
.L_x_3613:
[----:B------:R-:W-:-:S04]  /*2860*/  UISETP.GT.U32.AND UP0, UPT, UR9, 0x4, UPT ;  /* 0x000000040900788c */ /* 0x000fc8000bf04070 */
[----:B------:R-:W-:-:S06]  /*2870*/  UISETP.GT.AND.EX UP0, UPT, UR12, URZ, UPT, UP0 ;  /* 0x0000003f0c00728c */ /* 0x000fcc000bf04300 */
[----:B------:R-:W-:-:S13]  /*2880*/  PLOP3.LUT P2, PT, PT, PT, UP0, 0x80, 0x0 ;  /* 0x000000000000781c */ /* 0x000fda0003f4f008 */
[----:B------:R-:W-:Y:S05]  /*2890*/  @!P2 BRA `(.L_x_3615) ;  /* 0x00000004004ca947 */ /* 0x000fea0003800000 */
[----:B------:R-:W-:Y:S01]  /*28a0*/  ULEA UR14, UR4, UR13, 0x3 ;  /* 0x0000000d040e7291 */ /* 0x000fe2000f8e183f */
[----:B------:R-:W-:Y:S02]  /*28b0*/  IMAD.MOV.U32 R29, RZ, RZ, R3 ;  /* 0x000000ffff1d7224 */ /* 0x000fe400078e0003 */
[----:B------:R-:W-:Y:S01]  /*28c0*/  IMAD.MOV.U32 R28, RZ, RZ, R0 ;  /* 0x000000ffff1c7224 */ /* 0x000fe200078e0000 */
[----:B------:R-:W-:-:S04]  /*28d0*/  IADD3 R2, P0, R0, UR10, RZ ;  /* 0x0000000a00027c10 */ /* 0x000fc8000ff1e0ff */
        /* <DEDUP_REMOVED lines=11> */
[----:B------:R-:W-:Y:S02]  /*2990*/  SHF.R.S32.HI R29, RZ, 0x1f, R27 ;  /* 0x0000001fff1d7819 */ /* 0x000fe4000001141b */
[----:B------:R-:W-:Y:S02]  /*29a0*/  IADD3 R7, R7, R31, RZ ;  /* 0x0000001f07077210 */ /* 0x000fe40007ffe0ff */
[----:B------:R-:W-:Y:S01]  /*29b0*/  IADD3.X R9, R3, UR15, RZ, P0, !PT ;  /* 0x0000000f03097c10 */ /* 0x000fe200087fe4ff */
[----:B------:R-:W-:Y:S02]  /*29c0*/  IMAD R29, R24, R29, R0 ;  /* 0x0000001d181d7224 */ /* 0x000fe400078e0200 */
[----:B------:R-:W-:Y:S01]  /*29d0*/  IMAD.WIDE.U32 R2, R27, R24, R6 ;  /* 0x000000181b027225 */ /* 0x000fe200078e0006 */
[----:B------:R-:W-:Y:S01]  /*29e0*/  IADD3 R6, P0, R8, UR10, RZ ;  /* 0x0000000a08067c10 */ /* 0x000fe2000ff1e0ff */
[----:B------:R0:W2:Y:S04]  /*29f0*/  LDG.E R31, desc[UR6][R8.64] ;  /* 0x00000006081f7981 */ /* 0x0000a8000c1e1900 */
[----:B------:R-:W3:Y:S01]  /*2a00*/  LDL.64 R24, [UR14+0x28] ;  /* 0x0000280eff187983 */ /* 0x000ee20008100a00 */
[----:B------:R-:W-:Y:S01]  /*2a10*/  IADD3.X R7, R9, UR15, RZ, P0, !PT ;  /* 0x0000000f09077c10 */ /* 0x000fe200087fe4ff */
[----:B------:R-:W-:-:S02]  /*2a20*/  IMAD.IADD R29, R3, 0x1, R29 ;  /* 0x00000001031d7824 */ /* 0x000fc400078e021d */
[----:B------:R-:W-:Y:S02]  /*2a30*/  IMAD.MOV.U32 R28, RZ, RZ, R2 ;  /* 0x000000ffff1c7224 */ /* 0x000fe400078e0002 */
        /* <DEDUP_REMOVED lines=12> */
[----:B-----5:R-:W-:Y:S01]  /*2b00*/  IMAD R0, R3, R27, RZ ;  /* 0x0000001b03007224 */ /* 0x020fe200078e02ff */
[----:B------:R-:W-:-:S03]  /*2b10*/  IADD3 R25, R25, R33, RZ ;  /* 0x0000002119197210 */ /* 0x000fc60007ffe0ff */
[----:B------:R-:W-:Y:S02]  /*2b20*/  IMAD R29, R2, R29, R0 ;  /* 0x0000001d021d7224 */ /* 0x000fe400078e0200 */
[----:B------:R-:W-:Y:S02]  /*2b30*/  IMAD.WIDE.U32 R2, R27, R2, R24 ;  /* 0x000000021b027225 */ /* 0x000fe400078e0018 */
[----:B------:R-:W3:Y:S02]  /*2b40*/  LDL.64 R24, [UR14+0x38] ;  /* 0x0000380eff187983 */ /* 0x000ee40008100a00 */
[----:B------:R-:W-:Y:S02]  /*2b50*/  IMAD.IADD R29, R3, 0x1, R29 ;  /* 0x00000001031d7824 */ /* 0x000fe400078e021d */
[----:B------:R-:W-:Y:S01]  /*2b60*/  IMAD.MOV.U32 R28, RZ, RZ, R2 ;  /* 0x000000ffff1c7224 */ /* 0x000fe200078e0002 */
        /* <DEDUP_REMOVED lines=12> */
[----:B------:R-:W-:Y:S01]  /*2c30*/  IMAD.WIDE.U32 R6, R27, R2, R24 ;  /* 0x000000021b067225 */ /* 0x000fe200078e0018 */
[----:B------:R-:W2:Y:S01]  /*2c40*/  LDG.E R29, desc[UR6][R8.64] ;  /* 0x00000006081d7981 */ /* 0x000ea2000c1e1900 */
[----:B------:R-:W-:-:S03]  /*2c50*/  IADD3 R2, P0, R8, UR10, RZ ;  /* 0x0000000a08027c10 */ /* 0x000fc6000ff1e0ff */
[----:B------:R-:W3:Y:S01]  /*2c60*/  LDL.64 R24, [UR14+0x48] ;  /* 0x0000480eff187983 */ /* 0x000ee20008100a00 */
[----:B------:R-:W-:Y:S01]  /*2c70*/  IMAD.IADD R27, R7, 0x1, R3 ;  /* 0x00000001071b7824 */ /* 0x000fe200078e0203 */
[----:B------:R-:W-:Y:S01]  /*2c80*/  IADD3.X R3, R9, UR15, RZ, P0, !PT ;  /* 0x0000000f09037c10 */ /* 0x000fe200087fe4ff */
[----:B------:R-:W-:Y:S02]  /*2c90*/  IMAD.MOV.U32 R26, RZ, RZ, R6 ;  /* 0x000000ffff1a7224 */ /* 0x000fe400078e0006 */
[----:B------:R-:W4:Y:S04]  /*2ca0*/  LDL.64 R6, [UR14+0x50] ;  /* 0x0000500eff067983 */ /* 0x000f280008100a00 */
[----:B------:R-:W5:Y:S01]  /*2cb0*/  LDG.E R31, desc[UR6][R2.64] ;  /* 0x00000006021f7981 */ /* 0x000f62000c1e1900 */
[----:B------:R-:W-:Y:S01]  /*2cc0*/  UIADD3 UR9, UP1, UR9, -0x8, URZ ;  /* 0xfffffff809097890 */ /* 0x000fe2000ff3e03f */
[----:B------:R-:W-:Y:S01]  /*2cd0*/  PLOP3.LUT P0, PT, PT, PT, PT, 0x8, 0x0 ;  /* 0x000000000000781c */ /* 0x000fe20003f0e170 */
[----:B------:R-:W-:-:S02]  /*2ce0*/  UIADD3 UR4, UP0, UR4, 0x8, URZ ;  /* 0x0000000804047890 */ /* 0x000fc4000ff1e03f */
[----:B------:R-:W-:Y:S02]  /*2cf0*/  UIADD3.X UR12, UR12, -0x1, URZ, UP1, !UPT ;  /* 0xffffffff0c0c7890 */ /* 0x000fe40008ffe43f */
[----:B------:R-:W-:Y:S01]  /*2d00*/  UIADD3.X UR5, URZ, UR5, URZ, UP0, !UPT ;  /* 0x000000053f057290 */ /* 0x000fe200087fe43f */
[----:B--2---:R-:W-:Y:S01]  /*2d10*/  SHF.R.S32.HI R33, RZ, 0x1f, R29 ;  /* 0x0000001fff217819 */ /* 0x004fe2000001141d */
[----:B---3--:R-:W-:-:S04]  /*2d20*/  IMAD R0, R25, R29, RZ ;  /* 0x0000001d19007224 */ /* 0x008fc800078e02ff */
[----:B------:R-:W-:Y:S02]  /*2d30*/  IMAD R33, R24, R33, R0 ;  /* 0x0000002118217224 */ /* 0x000fe400078e0200 */
[----:B------:R-:W-:Y:S01]  /*2d40*/  IMAD.WIDE.U32 R24, R29, R24, R26 ;  /* 0x000000181d187225 */ /* 0x000fe200078e001a */
[----:B-----5:R-:W-:-:S03]  /*2d50*/  SHF.R.S32.HI R9, RZ, 0x1f, R31 ;  /* 0x0000001fff097819 */ /* 0x020fc6000001141f */
[----:B----4-:R-:W-:Y:S01]  /*2d60*/  IMAD R0, R7, R31, RZ ;  /* 0x0000001f07007224 */ /* 0x010fe200078e02ff */
[----:B------:R-:W-:-:S03]  /*2d70*/  IADD3 R25, R25, R33, RZ ;  /* 0x0000002119197210 */ /* 0x000fc60007ffe0ff */
[----:B------:R-:W-:Y:S01]  /*2d80*/  IMAD R9, R6, R9, R0 ;  /* 0x0000000906097224 */ /* 0x000fe200078e0200 */
[----:B------:R-:W-:Y:S01]  /*2d90*/  IADD3 R0, P2, R2, UR10, RZ ;  /* 0x0000000a02007c10 */ /* 0x000fe2000ff5e0ff */
[----:B------:R-:W-:-:S03]  /*2da0*/  IMAD.WIDE.U32 R6, R31, R6, R24 ;  /* 0x000000061f067225 */ /* 0x000fc600078e0018 */
[----:B------:R-:W-:Y:S01]  /*2db0*/  IADD3.X R3, R3, UR15, RZ, P2, !PT ;  /* 0x0000000f03037c10 */ /* 0x000fe200097fe4ff */
[----:B------:R-:W-:-:S08]  /*2dc0*/  IMAD.IADD R7, R7, 0x1, R9 ;  /* 0x0000000107077824 */ /* 0x000fd000078e0209 */
.L_x_3615:
[----:B------:R-:W-:-:S04]  /*2dd0*/  ISETP.NE.U32.AND P2, PT, RZ, UR9, PT ;  /* 0x00000009ff007c0c */ /* 0x000fc8000bf45070 */
[----:B------:R-:W-:-:S13]  /*2de0*/  ISETP.NE.OR.EX P0, PT, RZ, UR12, P0, P2 ;  /* 0x0000000cff007c0c */ /* 0x000fda0008705720 */
[----:B------:R-:W-:Y:S05]  /*2df0*/  @!P0 BRA `(.L_x_3611) ;  /* 0x0000000000bc8947 */ /* 0x000fea0003800000 */
.L_x_3612:
[----:B------:R-:W-:Y:S01]  /*2e00*/  ULEA UR14, UR4, UR13, 0x3 ;  /* 0x0000000d040e7291 */ /* 0x000fe2000f8e183f */
[----:B------:R-:W-:Y:S01]  /*2e10*/  MOV R31, R3 ;  /* 0x00000003001f7202 */ /* 0x000fe20000000f00 */
[----:B------:R-:W-:Y:S01]  /*2e20*/  IMAD.MOV.U32 R30, RZ, RZ, R0 ;  /* 0x000000ffff1e7224 */ /* 0x000fe200078e0000 */
[----:B------:R-:W-:-:S04]  /*2e30*/  IADD3 R2, P0, R0, UR10, RZ ;  /* 0x0000000a00027c10 */ /* 0x000fc8000ff1e0ff */
[----:B------:R-:W2:Y:S01]  /*2e40*/  LDG.E R31, desc[UR6][R30.64] ;  /* 0x000000061e1f7981 */ /* 0x000ea2000c1e1900 */
[----:B------:R-:W-:-:S03]  /*2e50*/  IADD3.X R3, R3, UR15, RZ, P0, !PT ;  /* 0x0000000f03037c10 */ /* 0x000fc600087fe4ff */
[----:B------:R-:W2:Y:S04]  /*2e60*/  LDL.64 R8, [UR14+0x18] ;  /* 0x0000180eff087983 */ /* 0x000ea80008100a00 */
[----:B------:R-:W3:Y:S04]  /*2e70*/  LDG.E R27, desc[UR6][R2.64] ;  /* 0x00000006021b7981 */ /* 0x000ee8000c1e1900 */
[----:B------:R-:W4:Y:S01]  /*2e80*/  LDL.64 R24, [UR14+0x20] ;  /* 0x0000200eff187983 */ /* 0x000f220008100a00 */
[----:B--2---:R-:W-:Y:S01]  /*2e90*/  IMAD.WIDE.U32 R28, R31, R8, R6 ;  /* 0x000000081f1c7225 */ /* 0x004fe200078e0006 */
[----:B------:R-:W-:-:S02]  /*2ea0*/  SHF.R.S32.HI R7, RZ, 0x1f, R31 ;  /* 0x0000001fff077819 */ /* 0x000fc4000001141f */
[----:B------:R-:W-:Y:S01]  /*2eb0*/  IADD3 R6, P0, R2, UR10, RZ ;  /* 0x0000000a02067c10 */ /* 0x000fe2000ff1e0ff */
[----:B------:R-:W-:Y:S01]  /*2ec0*/  IMAD R0, R9, R31, RZ ;  /* 0x0000001f09007224 */ /* 0x000fe200078e02ff */
[----:B---3--:R-:W-:-:S03]  /*2ed0*/  SHF.R.S32.HI R9, RZ, 0x1f, R27 ;  /* 0x0000001fff097819 */ /* 0x008fc6000001141b */
[----:B------:R-:W-:Y:S02]  /*2ee0*/  IMAD R7, R8, R7, R0 ;  /* 0x0000000708077224 */ /* 0x000fe400078e0200 */
[----:B----4-:R-:W-:Y:S02]  /*2ef0*/  IMAD R0, R25, R27, RZ ;  /* 0x0000001b19007224 */ /* 0x010fe400078e02ff */
[----:B------:R-:W-:Y:S01]  /*2f00*/  IMAD.IADD R29, R29, 0x1, R7 ;  /* 0x000000011d1d7824 */ /* 0x000fe200078e0207 */
[----:B------:R-:W-:Y:S01]  /*2f10*/  IADD3.X R7, R3, UR15, RZ, P0, !PT ;  /* 0x0000000f03077c10 */ /* 0x000fe200087fe4ff */
[----:B------:R-:W-:Y:S01]  /*2f20*/  IMAD R3, R24, R9, R0 ;  /* 0x0000000918037224 */ /* 0x000fe200078e0200 */
[----:B------:R-:W-:Y:S01]  /*2f30*/  IADD3 R2, P0, R6, UR10, RZ ;  /* 0x0000000a06027c10 */ /* 0x000fe2000ff1e0ff */
[----:B------:R-:W-:Y:S02]  /*2f40*/  IMAD.WIDE.U32 R8, R27, R24, R28 ;  /* 0x000000181b087225 */ /* 0x000fe400078e001c */
[----:B------:R-:W2:Y:S02]  /*2f50*/  LDG.E R29, desc[UR6][R6.64] ;  /* 0x00000006061d7981 */ /* 0x000ea4000c1e1900 */
[----:B------:R-:W-:Y:S01]  /*2f60*/  IMAD.IADD R27, R9, 0x1, R3 ;  /* 0x00000001091b7824 */ /* 0x000fe200078e0203 */
[----:B------:R-:W-:Y:S01]  /*2f70*/  IADD3.X R3, R7, UR15, RZ, P0, !PT ;  /* 0x0000000f07037c10 */ /* 0x000fe200087fe4ff */
[----:B------:R-:W3:Y:S01]  /*2f80*/  LDL.64 R24, [UR14+0x28] ;  /* 0x0000280eff187983 */ /* 0x000ee20008100a00 */
[----:B------:R-:W-:-:S03]  /*2f90*/  MOV R26, R8 ;  /* 0x00000008001a7202 */ /* 0x000fc60000000f00 */
[----:B------:R-:W4:Y:S04]  /*2fa0*/  LDG.E R31, desc[UR6][R2.64] ;  /* 0x00000006021f7981 */ /* 0x000f28000c1e1900 */
[----:B------:R-:W5:Y:S01]  /*2fb0*/  LDL.64 R8, [UR14+0x30] ;  /* 0x0000300eff087983 */ /* 0x000f620008100a00 */
[----:B------:R-:W-:-:S04]  /*2fc0*/  UIADD3 UR9, UP0, UR9, -0x4, URZ ;  /* 0xfffffffc09097890 */ /* 0x000fc8000ff1e03f */
[----:B------:R-:W-:Y:S02]  /*2fd0*/  UIADD3.X UR12, UR12, -0x1, URZ, UP0, !UPT ;  /* 0xffffffff0c0c7890 */ /* 0x000fe400087fe43f */
[----:B------:R-:W-:Y:S01]  /*2fe0*/  ISETP.NE.U32.AND P0, PT, RZ, UR9, PT ;  /* 0x00000009ff007c0c */ /* 0x000fe2000bf05070 */
[----:B------:R-:W-:-:S03]  /*2ff0*/  UIADD3 UR4, UP0, UR4, 0x4, URZ ;  /* 0x0000000404047890 */ /* 0x000fc6000ff1e03f */
[----:B------:R-:W-:Y:S01]  /*3000*/  ISETP.NE.AND.EX P0, PT, RZ, UR12, PT, P0 ;  /* 0x0000000cff007c0c */ /* 0x000fe2000bf05300 */
[----:B------:R-:W-:Y:S01]  /*3010*/  UIADD3.X UR5, URZ, UR5, URZ, UP0, !UPT ;  /* 0x000000053f057290 */ /* 0x000fe200087fe43f */
[----:B--2---:R-:W-:Y:S01]  /*3020*/  SHF.R.S32.HI R33, RZ, 0x1f, R29 ;  /* 0x0000001fff217819 */ /* 0x004fe2000001141d */
[----:B---3--:R-:W-:-:S04]  /*3030*/  IMAD R0, R25, R29, RZ ;  /* 0x0000001d19007224 */ /* 0x008fc800078e02ff */
[----:B------:R-:W-:Y:S01]  /*3040*/  IMAD R33, R24, R33, R0 ;  /* 0x0000002118217224 */ /* 0x000fe200078e0200 */
[----:B----4-:R-:W-:Y:S01]  /*3050*/  SHF.R.S32.HI R7, RZ, 0x1f, R31 ;  /* 0x0000001fff077819 */ /* 0x010fe2000001141f */
[----:B------:R-:W-:-:S04]  /*3060*/  IMAD.WIDE.U32 R24, R29, R24, R26 ;  /* 0x000000181d187225 */ /* 0x000fc800078e001a */
[----:B-----5:R-:W-:Y:S02]  /*3070*/  IMAD R0, R9, R31, RZ ;  /* 0x0000001f09007224 */ /* 0x020fe400078e02ff */
[----:B------:R-:W-:Y:S02]  /*3080*/  IMAD.IADD R25, R25, 0x1, R33 ;  /* 0x0000000119197824 */ /* 0x000fe400078e0221 */
[----:B------:R-:W-:Y:S01]  /*3090*/  IMAD R9, R8, R7, R0 ;  /* 0x0000000708097224 */ /* 0x000fe200078e0200 */
[----:B------:R-:W-:Y:S01]  /*30a0*/  IADD3 R0, P2, R2, UR10, RZ ;  /* 0x0000000a02007c10 */ /* 0x000fe2000ff5e0ff */
[----:B------:R-:W-:-:S03]  /*30b0*/  IMAD.WIDE.U32 R6, R31, R8, R24 ;  /* 0x000000081f067225 */ /* 0x000fc600078e0018 */
[----:B------:R-:W-:Y:S01]  /*30c0*/  IADD3.X R3, R3, UR15, RZ, P2, !PT ;  /* 0x0000000f03037c10 */ /* 0x000fe200097fe4ff */
[----:B------:R-:W-:Y:S01]  /*30d0*/  IMAD.IADD R7, R7, 0x1, R9 ;  /* 0x0000000107077824 */ /* 0x000fe200078e0209 */
[----:B------:R-:W-:Y:S07]  /*30e0*/  @P0 BRA `(.L_x_3612) ;  /* 0xfffffffc00440947 */ /* 0x000fee000383ffff */
.L_x_3611:
        /* <DEDUP_REMOVED lines=15> */
[----:B------:R-:W-:-:S03]  /*31e0*/  ULEA UR4, UR4, UR13, 0x3 ;  /* 0x0000000d04047291 */ /* 0x000fc6000f8e183f */
[----:B------:R-:W-:Y:S01]  /*31f0*/  VIADD R3, R9, UR5 ;  /* 0x0000000509037c36 */ /* 0x000fe20008000000 */
[----:B------:R-:W-:-:S04]  /*3200*/  LEA R2, P0, R8, UR14, 0x2 ;  /* 0x0000000e08027c11 */ /* 0x000fc8000f8010ff */
[----:B------:R-:W-:Y:S02]  /*3210*/  LEA.HI.X R3, R8, UR15, R3, 0x2, P0 ;  /* 0x0000000f08037c11 */ /* 0x000fe400080f1403 */
[----:B------:R-:W2:Y:S04]  /*3220*/  LDL.64 R8, [UR4+0x18] ;  /* 0x00001804ff087983 */ /* 0x000ea80008100a00 */
[----:B------:R-:W3:Y:S01]  /*3230*/  LDG.E R11, desc[UR6][R2.64] ;  /* 0x00000006020b7981 */ /* 0x000ee2000c1e1900 */
[----:B------:R-:W-:-:S04]  /*3240*/  UISETP.NE.U32.AND UP0, UPT, UR16, 0x1, UPT ;  /* 0x000000011000788c */ /* 0x000fc8000bf05070 */
[----:B------:R-:W-:-:S06]  /*3250*/  UISETP.NE.AND.EX UP0, UPT, URZ, URZ, UPT, UP0 ;  /* 0x0000003f3f00728c */ /* 0x000fcc000bf05300 */
[----:B------:R-:W-:Y:S02]  /*3260*/  PLOP3.LUT P0, PT, PT, PT, UP0, 0x80, 0x0 ;  /* 0x000000000000781c */ /* 0x000fe40003f0f008 */
[----:B---3--:R-:W-:Y:S01]  /*3270*/  SHF.R.S32.HI R25, RZ, 0x1f, R11 ;  /* 0x0000001fff197819 */ /* 0x008fe2000001140b */
[----:B--2---:R-:W-:Y:S02]  /*3280*/  IMAD R0, R9, R11, RZ ;  /* 0x0000000b09007224 */ /* 0x004fe400078e02ff */
[----:B------:R-:W-:-:S04]  /*3290*/  IMAD.WIDE.U32 R6, R11, R8, R6 ;  /* 0x000000080b067225 */ /* 0x000fc800078e0006 */
[----:B------:R-:W-:-:S05]  /*32a0*/  IMAD R25, R8, R25, R0 ;  /* 0x0000001908197224 */ /* 0x000fca00078e0200 */
[----:B------:R-:W-:Y:S01]  /*32b0*/  IADD3 R7, R7, R25, RZ ;  /* 0x0000001907077210 */ /* 0x000fe20007ffe0ff */
[----:B------:R-:W-:Y:S06]  /*32c0*/  @!P0 BRA `(.L_x_3610) ;  /* 0x0000000000608947 */ /* 0x000fec0003800000 */
        /* <DEDUP_REMOVED lines=8> */
[----:B------:R-:W3:Y:S06]  /*3350*/  LDG.E R27, desc[UR6][R10.64] ;  /* 0x000000060a1b7981 */ /* 0x000eec000c1e1900 */
[----:B------:R-:W-:Y:S01]  /*3360*/  @P2 IADD3 R24, P0, R10, UR9, RZ ;  /* 0x000000090a182c10 */ /* 0x000fe2000ff1e0ff */
[----:B------:R-:W4:Y:S03]  /*3370*/  @P2 LDL.64 R2, [UR4+0x28] ;  /* 0x00002804ff022983 */ /* 0x000f260008100a00 */
[----:B------:R-:W-:-:S06]  /*3380*/  @P2 IADD3.X R25, R11, UR5, RZ, P0, !PT ;  /* 0x000000050b192c10 */ /* 0x000fcc00087fe4ff */
[----:B------:R-:W5:Y:S01]  /*3390*/  @P2 LDG.E R25, desc[UR6][R24.64] ;  /* 0x0000000618192981 */ /* 0x000f62000c1e1900 */
        /* <DEDUP_REMOVED lines=9> */
[----:B------:R-:W-:Y:S01]  /*3430*/  @P2 IMAD.IADD R7, R3, 0x1, R9 ;  /* 0x0000000103072824 */ /* 0x000fe200078e0209 */
[----:B------:R-:W-:-:S07]  /*3440*/  @P2 MOV R6, R2 ;  /* 0x0000000200062202 */ /* 0x000fce0000000f00 */
.L_x_3610:
        /* <DEDUP_REMOVED lines=27> */
[----:B------:R-:W-:Y:S01]  /*3600*/  ISETP.GT.AND.EX P0, PT, R0, RZ, PT, P0 ;  /* 0x000000ff0000720c */ /* 0x000fe20003f04300 */
[----:B------:R-:W-:Y:S01]  /*3610*/  IMAD.IADD R3, R3, 0x1, R25 ;  /* 0x0000000103037824 */ /* 0x000fe200078e0219 */
        /* <DEDUP_REMOVED lines=11> */
.L_x_3620:
[----:B------:R-:W-:Y:S01]  /*36d0*/  ULEA UR14, UR4, UR13, 0x3 ;  /* 0x0000000d040e7291 */ /* 0x000fe2000f8e183f */
[----:B------:R-:W-:Y:S01]  /*36e0*/  IMAD.MOV.U32 R29, RZ, RZ, R3 ;  /* 0x000000ffff1d7224 */ /* 0x000fe200078e0003 */
[----:B------:R-:W-:-:S05]  /*36f0*/  MOV R28, R0 ;  /* 0x00000000001c7202 */ /* 0x000fca0000000f00 */
[----:B------:R-:W2:Y:S04]  /*3700*/  LDG.E R29, desc[UR6][R28.64] ;  /* 0x000000061c1d7981 */ /* 0x000ea8000c1e1900 */
[----:B------:R-:W2:Y:S01]  /*3710*/  LDL.64 R24, [UR14+0x18] ;  /* 0x0000180eff187983 */ /* 0x000ea20008100a00 */
[----:B------:R-:W-:-:S04]  /*3720*/  IADD3 R2, P2, R0, UR10, RZ ;  /* 0x0000000a00027c10 */ /* 0x000fc8000ff5e0ff */
[----:B------:R-:W-:-:S05]  /*3730*/  IADD3.X R3, R3, UR15, RZ, P2, !PT ;  /* 0x0000000f03037c10 */ /* 0x000fca00097fe4ff */
[----:B------:R-:W3:Y:S01]  /*3740*/  LDG.E R31, desc[UR6][R2.64] ;  /* 0x00000006021f7981 */ /* 0x000ee2000c1e1900 */
[----:B--2---:R-:W-:Y:S01]  /*3750*/  IMAD.WIDE.U32 R26, R29, R24, R8 ;  /* 0x000000181d1a7225 */ /* 0x004fe200078e0008 */
[----:B------:R-:W-:-:S03]  /*3760*/  SHF.R.S32.HI R9, RZ, 0x1f, R29 ;  /* 0x0000001fff097819 */ /* 0x000fc6000001141d */
[----:B------:R-:W-:-:S04]  /*3770*/  IMAD R0, R25, R29, RZ ;  /* 0x0000001d19007224 */ /* 0x000fc800078e02ff */
[----:B------:R-:W-:Y:S02]  /*3780*/  IMAD R9, R24, R9, R0 ;  /* 0x0000000918097224 */ /* 0x000fe400078e0200 */
[----:B------:R-:W2:Y:S01]  /*3790*/  LDL.64 R24, [UR14+0x20] ;  /* 0x0000200eff187983 */ /* 0x000ea20008100a00 */
[----:B------:R-:W-:Y:S01]  /*37a0*/  IADD3 R8, P2, R2, UR10, RZ ;  /* 0x0000000a02087c10 */ /* 0x000fe2000ff5e0ff */
[----:B------:R-:W-:Y:S01]  /*37b0*/  IMAD.IADD R27, R27, 0x1, R9 ;  /* 0x000000011b1b7824 */ /* 0x000fe200078e0209 */
[----:B---3--:R-:W-:Y:S02]  /*37c0*/  SHF.R.S32.HI R29, RZ, 0x1f, R31 ;  /* 0x0000001fff1d7819 */ /* 0x008fe4000001141f */
[----:B------:R-:W-:Y:S01]  /*37d0*/  IADD3.X R9, R3, UR15, RZ, P2, !PT ;  /* 0x0000000f03097c10 */ /* 0x000fe200097fe4ff */
[----:B--2---:R-:W-:-:S04]  /*37e0*/  IMAD.WIDE.U32 R26, R31, R24, R26 ;  /* 0x000000181f1a7225 */ /* 0x004fc800078e001a */
        /* <DEDUP_REMOVED lines=115> */
[----:B------:R-:W4:Y:S01]  /*3f20*/  LDL.64 R8, [UR14+0x90] ;  /* 0x0000900eff087983 */ /* 0x000f220008100a00 */
[----:B--2---:R-:W-:Y:S01]  /*3f30*/  SHF.R.S32.HI R31, RZ, 0x1f, R29 ;  /* 0x0000001fff1f7819 */ /* 0x004fe2000001141d */
[----:B---3--:R-:W-:-:S04]  /*3f40*/  IMAD.WIDE.U32 R26, R29, R24, R26 ;  /* 0x000000181d1a7225 */ /* 0x008fc800078e001a */
[----:B------:R-:W-:-:S04]  /*3f50*/  IMAD R29, R25, R29, RZ ;  /* 0x0000001d191d7224 */ /* 0x000fc800078e02ff */
[----:B------:R-:W-:Y:S02]  /*3f60*/  IMAD R31, R24, R31, R29 ;  /* 0x0000001f181f7224 */ /* 0x000fe400078e021d */
[----:B------:R0:W4:Y:S01]  /*3f70*/  LDG.E R29, desc[UR6][R2.64] ;  /* 0x00000006021d7981 */ /* 0x000122000c1e1900 */
[----:B------:R-:W-:-:S04]  /*3f80*/  UIADD3 UR9, UP0, UR9, -0x10, URZ ;  /* 0xfffffff009097890 */ /* 0x000fc8000ff1e03f */
[----:B------:R-:W-:Y:S02]  /*3f90*/  UIADD3.X UR12, UR12, -0x1, URZ, UP0, !UPT ;  /* 0xffffffff0c0c7890 */ /* 0x000fe400087fe43f */
[----:B------:R-:W-:-:S04]  /*3fa0*/  UISETP.GT.U32.AND UP0, UPT, UR9, 0xc, UPT ;  /* 0x0000000c0900788c */ /* 0x000fc8000bf04070 */
[----:B------:R-:W-:Y:S01]  /*3fb0*/  UISETP.GT.AND.EX UP0, UPT, UR12, URZ, UPT, UP0 ;  /* 0x0000003f0c00728c */ /* 0x000fe2000bf04300 */
[----:B------:R-:W-:-:S05]  /*3fc0*/  IMAD.IADD R27, R27, 0x1, R31 ;  /* 0x000000011b1b7824 */ /* 0x000fca00078e021f */
[----:B------:R-:W-:Y:S01]  /*3fd0*/  PLOP3.LUT P3, PT, PT, PT, UP0, 0x80, 0x0 ;  /* 0x000000000000781c */ /* 0x000fe20003f6f008 */
[----:B------:R-:W-:Y:S01]  /*3fe0*/  UIADD3 UR4, UP1, UR4, 0x10, URZ ;  /* 0x0000001004047890 */ /* 0x000fe2000ff3e03f */
[----:B------:R-:W-:-:S03]  /*3ff0*/  IADD3 R0, P2, R2, UR10, RZ ;  /* 0x0000000a02007c10 */ /* 0x000fc6000ff5e0ff */
[----:B------:R-:W-:Y:S01]  /*4000*/  UIADD3.X UR5, URZ, UR5, URZ, UP1, !UPT ;  /* 0x000000053f057290 */ /* 0x000fe20008ffe43f */
[----:B0-----:R-:W-:Y:S01]  /*4010*/  IADD3.X R3, R3, UR15, RZ, P2, !PT ;  /* 0x0000000f03037c10 */ /* 0x001fe200097fe4ff */
[----:B----4-:R-:W-:Y:S01]  /*4020*/  IMAD.WIDE.U32 R24, R29, R8, R26 ;  /* 0x000000081d187225 */ /* 0x010fe200078e001a */
[----:B------:R-:W-:-:S03]  /*4030*/  SHF.R.S32.HI R27, RZ, 0x1f, R29 ;  /* 0x0000001fff1b7819 */ /* 0x000fc6000001141d */
[----:B------:R-:W-:-:S04]  /*4040*/  IMAD R29, R9, R29, RZ ;  /* 0x0000001d091d7224 */ /* 0x000fc800078e02ff */
[----:B------:R-:W-:Y:S01]  /*4050*/  IMAD R9, R8, R27, R29 ;  /* 0x0000001b08097224 */ /* 0x000fe200078e021d */
[----:B------:R-:W-:-:S03]  /*4060*/  MOV R8, R24 ;  /* 0x0000001800087202 */ /* 0x000fc60000000f00 */
[----:B------:R-:W-:Y:S01]  /*4070*/  IMAD.IADD R9, R25, 0x1, R9 ;  /* 0x0000000119097824 */ /* 0x000fe200078e0209 */
[----:B------:R-:W-:Y:S06]  /*4080*/  @P3 BRA `(.L_x_3620) ;  /* 0xfffffff400903947 */ /* 0x000fec000383ffff */
.L_x_3619:
[----:B------:R-:W-:-:S04]  /*4090*/  UISETP.GT.U32.AND UP0, UPT, UR9, 0x4, UPT ;  /* 0x000000040900788c */ /* 0x000fc8000bf04070 */
[----:B------:R-:W-:-:S06]  /*40a0*/  UISETP.GT.AND.EX UP0, UPT, UR12, URZ, UPT, UP0 ;  /* 0x0000003f0c00728c */ /* 0x000fcc000bf04300 */
[----:B------:R-:W-:-:S13]  /*40b0*/  PLOP3.LUT P2, PT, PT, PT, UP0, 0x80, 0x0 ;  /* 0x000000000000781c */ /* 0x000fda0003f4f008 */
[----:B------:R-:W-:Y:S05]  /*40c0*/  @!P2 BRA `(.L_x_3621) ;  /* 0x000000040044a947 */ /* 0x000fea0003800000 */
[----:B------:R-:W-:Y:S01]  /*40d0*/  ULEA UR14, UR4, UR13, 0x3 ;  /* 0x0000000d040e7291 */ /* 0x000fe2000f8e183f */
[----:B------:R-:W-:Y:S02]  /*40e0*/  IMAD.MOV.U32 R29, RZ, RZ, R3 ;  /* 0x000000ffff1d7224 */ /* 0x000fe400078e0003 */
[----:B------:R-:W-:-:S05]  /*40f0*/  IMAD.MOV.U32 R28, RZ, RZ, R0 ;  /* 0x000000ffff1c7224 */ /* 0x000fca00078e0000 */
        /* <DEDUP_REMOVED lines=10> */
[----:B------:R-:W-:Y:S02]  /*41a0*/  IADD3 R8, P0, R2, UR10, RZ ;  /* 0x0000000a02087c10 */ /* 0x000fe4000ff1e0ff */
[----:B------:R-:W-:Y:S02]  /*41b0*/  IADD3 R27, R27, R9, RZ ;  /* 0x000000091b1b7210 */ /* 0x000fe40007ffe0ff */
[----:B---3--:R-:W-:Y:S02]  /*41c0*/  SHF.R.S32.HI R29, RZ, 0x1f, R31 ;  /* 0x0000001fff1d7819 */ /* 0x008fe4000001141f */
[----:B------:R-:W-:Y:S01]  /*41d0*/  IADD3.X R9, R3, UR15, RZ, P0, !PT ;  /* 0x0000000f03097c10 */ /* 0x000fe200087fe4ff */
[----:B--2---:R-:W-:-:S04]  /*41e0*/  IMAD.WIDE.U32 R26, R31, R24, R26 ;  /* 0x000000181f1a7225 */ /* 0x004fc800078e001a */
        /* <DEDUP_REMOVED lines=48> */
[----:B------:R0:W4:Y:S03]  /*44f0*/  LDG.E R29, desc[UR6][R2.64] ;  /* 0x00000006021d7981 */ /* 0x000126000c1e1900 */
[----:B------:R-:W-:Y:S02]  /*4500*/  IADD3 R27, R27, R31, RZ ;  /* 0x0000001f1b1b7210 */ /* 0x000fe40007ffe0ff */
[----:B------:R-:W-:Y:S01]  /*4510*/  IADD3 R0, P2, R2, UR10, RZ ;  /* 0x0000000a02007c10 */ /* 0x000fe2000ff5e0ff */
[----:B------:R-:W-:Y:S01]  /*4520*/  UIADD3 UR9, UP1, UR9, -0x8, URZ ;  /* 0xfffffff809097890 */ /* 0x000fe2000ff3e03f */
[----:B------:R-:W-:Y:S01]  /*4530*/  PLOP3.LUT P0, PT, PT, PT, PT, 0x8, 0x0 ;  /* 0x000000000000781c */ /* 0x000fe20003f0e170 */
[----:B------:R-:W-:Y:S01]  /*4540*/  UIADD3 UR4, UP0, UR4, 0x8, URZ ;  /* 0x0000000804047890 */ /* 0x000fe2000ff1e03f */
[----:B0-----:R-:W-:Y:S01]  /*4550*/  IADD3.X R3, R3, UR15, RZ, P2, !PT ;  /* 0x0000000f03037c10 */ /* 0x001fe200097fe4ff */
[----:B------:R-:W-:-:S02]  /*4560*/  UIADD3.X UR12, UR12, -0x1, URZ, UP1, !UPT ;  /* 0xffffffff0c0c7890 */ /* 0x000fc40008ffe43f */
[----:B------:R-:W-:Y:S01]  /*4570*/  UIADD3.X UR5, URZ, UR5, URZ, UP0, !UPT ;  /* 0x000000053f057290 */ /* 0x000fe200087fe43f */
[----:B----4-:R-:W-:Y:S01]  /*4580*/  IMAD.WIDE.U32 R24, R29, R8, R26 ;  /* 0x000000081d187225 */ /* 0x010fe200078e001a */
[----:B------:R-:W-:-:S03]  /*4590*/  SHF.R.S32.HI R27, RZ, 0x1f, R29 ;  /* 0x0000001fff1b7819 */ /* 0x000fc6000001141d */
[----:B------:R-:W-:-:S04]  /*45a0*/  IMAD R29, R9, R29, RZ ;  /* 0x0000001d091d7224 */ /* 0x000fc800078e02ff */
[----:B------:R-:W-:Y:S02]  /*45b0*/  IMAD R9, R8, R27, R29 ;  /* 0x0000001b08097224 */ /* 0x000fe400078e021d */
[----:B------:R-:W-:Y:S02]  /*45c0*/  IMAD.MOV.U32 R8, RZ, RZ, R24 ;  /* 0x000000ffff087224 */ /* 0x000fe400078e0018 */
[----:B------:R-:W-:-:S07]  /*45d0*/  IMAD.IADD R9, R25, 0x1, R9 ;  /* 0x0000000119097824 */ /* 0x000fce00078e0209 */
.L_x_3621:
[----:B------:R-:W-:-:S04]  /*45e0*/  ISETP.NE.U32.AND P2, PT, RZ, UR9, PT ;  /* 0x00000009ff007c0c */ /* 0x000fc8000bf45070 */
[----:B------:R-:W-:-:S13]  /*45f0*/  ISETP.NE.OR.EX P0, PT, RZ, UR12, P0, P2 ;  /* 0x0000000cff007c0c */ /* 0x000fda0008705720 */
[----:B------:R-:W-:Y:S05]  /*4600*/  @!P0 BRA `(.L_x_3617) ;  /* 0x0000000000bc8947 */ /* 0x000fea0003800000 */
.L_x_3618:
        /* <DEDUP_REMOVED lines=33> */
[----:B------:R-:W-:Y:S01]  /*4820*/  ISETP.NE.U32.AND P0, PT, RZ, UR9, PT ;  /* 0x00000009ff007c0c */ /* 0x000fe2000bf05070 */
[----:B------:R-:W-:-:S03]  /*4830*/  IMAD.IADD R27, R27, 0x1, R31 ;  /* 0x000000011b1b7824 */ /* 0x000fc600078e021f */
[----:B------:R-:W-:Y:S01]  /*4840*/  ISETP.NE.AND.EX P0, PT, RZ, UR12, PT, P0 ;  /* 0x0000000cff007c0c */ /* 0x000fe2000bf05300 */
        /* <DEDUP_REMOVED lines=11> */
.L_x_3617:
        /* <DEDUP_REMOVED lines=11> */
[----:B------:R-:W-:Y:S01]  /*49b0*/  MOV R12, R2 ;  /* 0x00000002000c7202 */ /* 0x000fe20000000f00 */
[----:B------:R-:W-:Y:S01]  /*49c0*/  UIMAD UR5, UR5, UR10, URZ ;  /* 0x0000000a050572a4 */ /* 0x000fe2000f8e023f */
[----:B------:R-:W-:Y:S02]  /*49d0*/  IMAD.IADD R13, R3, 0x1, R13 ;  /* 0x00000001030d7824 */ /* 0x000fe400078e020d */
        /* <DEDUP_REMOVED lines=23> */
[----:B------:R-:W2:Y:S04]  /*4b50*/  LDL.64 R2, [UR4+0x20] ;  /* 0x00002004ff027983 */ /* 0x000ea80008100a00 */
[----:B------:R-:W-:Y:S01]  /*4b60*/  @P0 IADD3 R26, P2, R24, UR9, RZ ;  /* 0x00000009181a0c10 */ /* 0x000fe2000ff5e0ff */
[----:B------:R-:W2:Y:S03]  /*4b70*/  LDG.E R29, desc[UR6][R24.64] ;  /* 0x00000006181d7981 */ /* 0x000ea6000c1e1900 */
[----:B------:R-:W-:Y:S01]  /*4b80*/  @P0 IADD3.X R27, R25, UR5, RZ, P2, !PT ;  /* 0x00000005191b0c10 */ /* 0x000fe200097fe4ff */
[----:B------:R-:W3:Y:S05]  /*4b90*/  @P0 LDL.64 R12, [UR4+0x28] ;  /* 0x00002804ff0c0983 */ /* 0x000eea0008100a00 */
[----:B------:R-:W4:Y:S01]  /*4ba0*/  @P0 LDG.E R27, desc[UR6][R26.64] ;  /* 0x000000061a1b0981 */ /* 0x000f22000c1e1900 */
[----:B--2---:R-:W-:Y:S01]  /*4bb0*/  IMAD.WIDE.U32 R8, R29, R2, R8 ;  /* 0x000000021d087225 */ /* 0x004fe200078e0008 */
[----:B------:R-:W-:-:S03]  /*4bc0*/  SHF.R.S32.HI R31, RZ, 0x1f, R29 ;  /* 0x0000001fff1f7819 */ /* 0x000fc6000001141d */
[----:B------:R-:W-:-:S04]  /*4bd0*/  IMAD R29, R3, R29, RZ ;  /* 0x0000001d031d7224 */ /* 0x000fc800078e02ff */
[----:B------:R-:W-:Y:S01]  /*4be0*/  IMAD R29, R2, R31, R29 ;  /* 0x0000001f021d7224 */ /* 0x000fe200078e021d */
[----:B----4-:R-:W-:Y:S01]  /*4bf0*/  @P0 SHF.R.S32.HI R3, RZ, 0x1f, R27 ;  /* 0x0000001fff030819 */ /* 0x010fe2000001141b */
[----:B---3--:R-:W-:-:S03]  /*4c00*/  @P0 IMAD R0, R13, R27, RZ ;  /* 0x0000001b0d000224 */ /* 0x008fc600078e02ff */
[----:B------:R-:W-:Y:S01]  /*4c10*/  IADD3 R9, R9, R29, RZ ;  /* 0x0000001d09097210 */ /* 0x000fe20007ffe0ff */
[----:B------:R-:W-:Y:S02]  /*4c20*/  @P0 IMAD R3, R12, R3, R0 ;  /* 0x000000030c030224 */ /* 0x000fe400078e0200 */
[----:B------:R-:W-:-:S04]  /*4c30*/  @P0 IMAD.WIDE.U32 R12, R27, R12, R8 ;  /* 0x0000000c1b0c0225 */ /* 0x000fc800078e0008 */
[----:B------:R-:W-:Y:S02]  /*4c40*/  @P0 IMAD.IADD R9, R13, 0x1, R3 ;  /* 0x000000010d090824 */ /* 0x000fe400078e0203 */
[----:B------:R-:W-:-:S07]  /*4c50*/  @P0 IMAD.MOV.U32 R8, RZ, RZ, R12 ;  /* 0x000000ffff080224 */ /* 0x000fce00078e000c */
.L_x_3616:
        /* <DEDUP_REMOVED lines=19> */
[C---:B------:R-:W-:Y:S01]  /*4d90*/  IMAD.WIDE.U32 R2, R14.reuse, UR4, RZ ;  /* 0x000000040e027c25 */ /* 0x040fe2000f8e00ff */
[----:B------:R-:W-:Y:S02]  /*4da0*/  USHF.L.U32 UR15, UR15, 0x2, URZ ;  /* 0x000000020f0f7899 */ /* 0x000fe4000800063f */
[----:B------:R-:W-:Y:S01]  /*4db0*/  MOV R0, UR10 ;  /* 0x0000000a00007c02 */ /* 0x000fe20008000f00 */
[----:B------:R-:W-:Y:S01]  /*4dc0*/  IMAD R13, R14, UR5, R13 ;  /* 0x000000050e0d7c24 */ /* 0x000fe2000f8e020d */
[----:B------:R-:W-:Y:S01]  /*4dd0*/  ULDC.64 UR4, c[0x0][0x218] ;  /* 0x0000860000047ab9 */ /* 0x000fe20000000a00 */
[----:B------:R-:W-:Y:S01]  /*4de0*/  UIADD3 UR15, UR19, UR15, URZ ;  /* 0x0000000f130f7290 */ /* 0x000fe2000fffe03f */
        /* <DEDUP_REMOVED lines=13> */
.L_x_3626:
[----:B------:R-:W-:Y:S01]  /*4ec0*/  ULEA UR11, UR4, UR13, 0x3 ;  /* 0x0000000d040b7291 */ /* 0x000fe2000f8e183f */
[----:B------:R-:W-:Y:S01]  /*4ed0*/  MOV R29, R3 ;  /* 0x00000003001d7202 */ /* 0x000fe20000000f00 */
        /* <DEDUP_REMOVED lines=22> */
[----:B------:R-:W-:Y:S01]  /*5040*/  IMAD.IADD R29, R3, 0x1, R29 ;  /* 0x00000001031d7824 */ /* 0x000fe200078e021d */
[----:B------:R-:W-:Y:S02]  /*5050*/  MOV R28, R2 ;  /* 0x00000002001c7202 */ /* 0x000fe40000000f00 */
        /* <DEDUP_REMOVED lines=17> */
[----:B------:R-:W-:Y:S01]  /*5170*/  IMAD.IADD R29, R3, 0x1, R29 ;  /* 0x00000001031d7824 */ /* 0x000fe200078e021d */
[----:B------:R-:W-:Y:S01]  /*5180*/  MOV R28, R2 ;  /* 0x00000002001c7202 */ /* 0x000fe20000000f00 */
        /* <DEDUP_REMOVED lines=91> */
[----:B------:R-:W3:Y:S02]  /*5740*/  LDG.E R29, desc[UR6][R12.64] ;  /* 0x000000060c1d7981 */ /* 0x000ee4000c1e1900 */
[----:B------:R-:W-:Y:S01]  /*5750*/  IMAD.IADD R27, R11, 0x1, R3 ;  /* 0x000000010b1b7824 */ /* 0x000fe200078e0203 */
[----:B------:R-:W-:-:S02]  /*5760*/  IADD3.X R3, R13, UR15, RZ, P2, !PT ;  /* 0x0000000f0d037c10 */ /* 0x000fc400097fe4ff */
[----:B------:R-:W-:Y:S02]  /*5770*/  MOV R26, R10 ;  /* 0x0000000a001a7202 */ /* 0x000fe40000000f00 */
        /* <DEDUP_REMOVED lines=19> */
[----:B------:R-:W-:Y:S01]  /*58b0*/  IADD3.X R3, R3, UR15, RZ, P2, !PT ;  /* 0x0000000f03037c10 */ /* 0x000fe200097fe4ff */
[----:B------:R-:W-:Y:S01]  /*58c0*/  IMAD.IADD R11, R11, 0x1, R13 ;  /* 0x000000010b0b7824 */ /* 0x000fe200078e020d */
[----:B------:R-:W-:Y:S07]  /*58d0*/  @P3 BRA `(.L_x_3626) ;  /* 0xfffffff400783947 */ /* 0x000fee000383ffff */
.L_x_3625:
[----:B------:R-:W-:-:S04]  /*58e0*/  UISETP.GT.U32.AND UP0, UPT, UR9, 0x4, UPT ;  /* 0x000000040900788c */ /* 0x000fc8000bf04070 */
[----:B------:R-:W-:-:S06]  /*58f0*/  UISETP.GT.AND.EX UP0, UPT, UR10, URZ, UPT, UP0 ;  /* 0x0000003f0a00728c */ /* 0x000fcc000bf04300 */
[----:B------:R-:W-:-:S13]  /*5900*/  PLOP3.LUT P2, PT, PT, PT, UP0, 0x80, 0x0 ;  /* 0x000000000000781c */ /* 0x000fda0003f4f008 */
[----:B------:R-:W-:Y:S05]  /*5910*/  @!P2 BRA `(.L_x_3627) ;  /* 0x00000004004ca947 */ /* 0x000fea0003800000 */
        /* <DEDUP_REMOVED lines=82> */
[----:B------:R-:W-:-:S07]  /*5e40*/  IADD3 R11, R11, R13, RZ ;  /* 0x0000000d0b0b7210 */ /* 0x000fce0007ffe0ff */
.L_x_3627:
[----:B------:R-:W-:-:S04]  /*5e50*/  ISETP.NE.U32.AND P2, PT, RZ, UR9, PT ;  /* 0x00000009ff007c0c */ /* 0x000fc8000bf45070 */
[----:B------:R-:W-:-:S13]  /*5e60*/  ISETP.NE.OR.EX P0, PT, RZ, UR10, P0, P2 ;  /* 0x0000000aff007c0c */ /* 0x000fda0008705720 */
[----:B------:R-:W-:Y:S05]  /*5e70*/  @!P0 BRA `(.L_x_3623) ;  /* 0x0000000000bc8947 */ /* 0x000fea0003800000 */
.L_x_3624:
[----:B------:R-:W-:Y:S01]  /*5e80*/  ULEA UR11, UR4, UR13, 0x3 ;  /* 0x0000000d040b7291 */ /* 0x000fe2000f8e183f */
[----:B------:R-:W-:Y:S02]  /*5e90*/  IMAD.MOV.U32 R31, RZ, RZ, R3 ;  /* 0x000000ffff1f7224 */ /* 0x000fe400078e0003 */
[----:B------:R-:W-:Y:S01]  /*5ea0*/  IMAD.MOV.U32 R30, RZ, RZ, R0 ;  /* 0x000000ffff1e7224 */ /* 0x000fe200078e0000 */
[----:B------:R-:W-:-:S04]  /*5eb0*/  IADD3 R2, P0, R0, UR18, RZ ;  /* 0x0000001200027c10 */ /* 0x000fc8000ff1e0ff */
[----:B------:R-:W2:Y:S04]  /*5ec0*/  LDG.E R31, desc[UR6][R30.64] ;  /* 0x000000061e1f7981 */ /* 0x000ea8000c1e1900 */
[----:B------:R-:W2:Y:S01]  /*5ed0*/  LDL.64 R12, [UR11+0x18] ;  /* 0x0000180bff0c7983 */ /* 0x000ea20008100a00 */
[----:B------:R-:W-:-:S03]  /*5ee0*/  IADD3.X R3, R3, UR15, RZ, P0, !PT ;  /* 0x0000000f03037c10 */ /* 0x000fc600087fe4ff */
[----:B------:R-:W3:Y:S04]  /*5ef0*/  LDL.64 R24, [UR11+0x20] ;  /* 0x0000200bff187983 */ /* 0x000ee80008100a00 */
[----:B------:R-:W3:Y:S01]  /*5f00*/  LDG.E R27, desc[UR6][R2.64] ;  /* 0x00000006021b7981 */ /* 0x000ee2000c1e1900 */
[----:B--2---:R-:W-:Y:S01]  /*5f10*/  IMAD.WIDE.U32 R28, R31, R12, R10 ;  /* 0x0000000c1f1c7225 */ /* 0x004fe200078e000a */
[----:B------:R-:W-:-:S03]  /*5f20*/  SHF.R.S32.HI R11, RZ, 0x1f, R31 ;  /* 0x0000001fff0b7819 */ /* 0x000fc6000001141f */
[----:B------:R-:W-:-:S04]  /*5f30*/  IMAD R0, R13, R31, RZ ;  /* 0x0000001f0d007224 */ /* 0x000fc800078e02ff */
[----:B------:R-:W-:Y:S01]  /*5f40*/  IMAD R11, R12, R11, R0 ;  /* 0x0000000b0c0b7224 */ /* 0x000fe200078e0200 */
[----:B------:R-:W-:Y:S01]  /*5f50*/  IADD3 R10, P0, R2, UR18, RZ ;  /* 0x00000012020a7c10 */ /* 0x000fe2000ff1e0ff */
[----:B---3--:R-:W-:Y:S01]  /*5f60*/  IMAD R0, R25, R27, RZ ;  /* 0x0000001b19007224 */ /* 0x008fe200078e02ff */
[----:B------:R-:W-:Y:S02]  /*5f70*/  SHF.R.S32.HI R13, RZ, 0x1f, R27 ;  /* 0x0000001fff0d7819 */ /* 0x000fe4000001141b */
[----:B------:R-:W-:Y:S02]  /*5f80*/  IADD3 R29, R29, R11, RZ ;  /* 0x0000000b1d1d7210 */ /* 0x000fe40007ffe0ff */
[----:B------:R-:W-:Y:S01]  /*5f90*/  IADD3.X R11, R3, UR15, RZ, P0, !PT ;  /* 0x0000000f030b7c10 */ /* 0x000fe200087fe4ff */
[----:B------:R-:W-:Y:S01]  /*5fa0*/  IMAD R3, R24, R13, R0 ;  /* 0x0000000d18037224 */ /* 0x000fe200078e0200 */
[----:B------:R-:W-:Y:S01]  /*5fb0*/  IADD3 R2, P0, R10, UR18, RZ ;  /* 0x000000120a027c10 */ /* 0x000fe2000ff1e0ff */
[----:B------:R-:W-:-:S02]  /*5fc0*/  IMAD.WIDE.U32 R12, R27, R24, R28 ;  /* 0x000000181b0c7225 */ /* 0x000fc400078e001c */
[----:B------:R-:W2:Y:S02]  /*5fd0*/  LDG.E R29, desc[UR6][R10.64] ;  /* 0x000000060a1d7981 */ /* 0x000ea4000c1e1900 */
[----:B------:R-:W-:Y:S01]  /*5fe0*/  IMAD.IADD R27, R13, 0x1, R3 ;  /* 0x000000010d1b7824 */ /* 0x000fe200078e0203 */
[----:B------:R-:W-:Y:S01]  /*5ff0*/  IADD3.X R3, R11, UR15, RZ, P0, !PT ;  /* 0x0000000f0b037c10 */ /* 0x000fe200087fe4ff */
[----:B------:R-:W3:Y:S01]  /*6000*/  LDL.64 R24, [UR11+0x28] ;  /* 0x0000280bff187983 */ /* 0x000ee20008100a00 */
[----:B------:R-:W-:-:S03]  /*6010*/  IMAD.MOV.U32 R26, RZ, RZ, R12 ;  /* 0x000000ffff1a7224 */ /* 0x000fc600078e000c */
[----:B------:R-:W4:Y:S04]  /*6020*/  LDG.E R31, desc[UR6][R2.64] ;  /* 0x00000006021f7981 */ /* 0x000f28000c1e1900 */
[----:B------:R-:W5:Y:S01]  /*6030*/  LDL.64 R12, [UR11+0x30] ;  /* 0x0000300bff0c7983 */ /* 0x000f620008100a00 */
[----:B------:R-:W-:-:S04]  /*6040*/  UIADD3 UR9, UP0, UR9, -0x4, URZ ;  /* 0xfffffffc09097890 */ /* 0x000fc8000ff1e03f */
[----:B------:R-:W-:Y:S02]  /*6050*/  UIADD3.X UR10, UR10, -0x1, URZ, UP0, !UPT ;  /* 0xffffffff0a0a7890 */ /* 0x000fe400087fe43f */
[----:B------:R-:W-:-:S04]  /*6060*/  ISETP.NE.U32.AND P0, PT, RZ, UR9, PT ;  /* 0x00000009ff007c0c */ /* 0x000fc8000bf05070 */
[----:B------:R-:W-:Y:S01]  /*6070*/  ISETP.NE.AND.EX P0, PT, RZ, UR10, PT, P0 ;  /* 0x0000000aff007c0c */ /* 0x000fe2000bf05300 */
[----:B------:R-:W-:-:S04]  /*6080*/  UIADD3 UR4, UP0, UR4, 0x4, URZ ;  /* 0x0000000404047890 */ /* 0x000fc8000ff1e03f */
[----:B------:R-:W-:Y:S01]  /*6090*/  UIADD3.X UR5, URZ, UR5, URZ, UP0, !UPT ;  /* 0x000000053f057290 */ /* 0x000fe200087fe43f */
[----:B--2---:R-:W-:Y:S01]  /*60a0*/  SHF.R.S32.HI R33, RZ, 0x1f, R29 ;  /* 0x0000001fff217819 */ /* 0x004fe2000001141d */
[----:B---3--:R-:W-:-:S04]  /*60b0*/  IMAD R0, R25, R29, RZ ;  /* 0x0000001d19007224 */ /* 0x008fc800078e02ff */
[----:B------:R-:W-:Y:S01]  /*60c0*/  IMAD R33, R24, R33, R0 ;  /* 0x0000002118217224 */ /* 0x000fe200078e0200 */
[----:B----4-:R-:W-:Y:S01]  /*60d0*/  SHF.R.S32.HI R11, RZ, 0x1f, R31 ;  /* 0x0000001fff0b7819 */ /* 0x010fe2000001141f */
[----:B------:R-:W-:-:S04]  /*60e0*/  IMAD.WIDE.U32 R24, R29, R24, R26 ;  /* 0x000000181d187225 */ /* 0x000fc800078e001a */
[----:B-----5:R-:W-:Y:S01]  /*60f0*/  IMAD R0, R13, R31, RZ ;  /* 0x0000001f0d007224 */ /* 0x020fe200078e02ff */
[----:B------:R-:W-:-:S03]  /*6100*/  IADD3 R25, R25, R33, RZ ;  /* 0x0000002119197210 */ /* 0x000fc60007ffe0ff */
[----:B------:R-:W-:Y:S01]  /*6110*/  IMAD R13, R12, R11, R0 ;  /* 0x0000000b0c0d7224 */ /* 0x000fe200078e0200 */
[----:B------:R-:W-:Y:S01]  /*6120*/  IADD3 R0, P2, R2, UR18, RZ ;  /* 0x0000001202007c10 */ /* 0x000fe2000ff5e0ff */
[----:B------:R-:W-:-:S03]  /*6130*/  IMAD.WIDE.U32 R10, R31, R12, R24 ;  /* 0x0000000c1f0a7225 */ /* 0x000fc600078e0018 */
[----:B------:R-:W-:Y:S01]  /*6140*/  IADD3.X R3, R3, UR15, RZ, P2, !PT ;  /* 0x0000000f03037c10 */ /* 0x000fe200097fe4ff */
[----:B------:R-:W-:Y:S01]  /*6150*/  IMAD.IADD R11, R11, 0x1, R13 ;  /* 0x000000010b0b7824 */ /* 0x000fe200078e020d */
[----:B------:R-:W-:Y:S07]  /*6160*/  @P0 BRA `(.L_x_3624) ;  /* 0xfffffffc00440947 */ /* 0x000fee000383ffff */
.L_x_3623:
        /* <DEDUP_REMOVED lines=11> */
[----:B------:R-:W-:-:S03]  /*6220*/  ULDC.64 UR10, c[0x0][0x218] ;  /* 0x00008600000a7ab9 */ /* 0x000fc60000000a00 */
[----:B------:R-:W-:Y:S01]  /*6230*/  IMAD.IADD R13, R13, 0x1, R3 ;  /* 0x000000010d0d7824 */ /* 0x000fe200078e0203 */
[----:B------:R-:W-:-:S05]  /*6240*/  MOV R3, UR14 ;  /* 0x0000000e00037c02 */ /* 0x000fca0008000f00 */
        /* <DEDUP_REMOVED lines=13> */
[----:B------:R-:W-:-:S04]  /*6320*/  IMAD R25, R12, R25, R0 ;  /* 0x000000190c197224 */ /* 0x000fc800078e0200 */
[----:B------:R-:W-:Y:S01]  /*6330*/  IMAD.IADD R11, R11, 0x1, R25 ;  /* 0x000000010b0b7824 */ /* 0x000fe200078e0219 */
        /* <DEDUP_REMOVED lines=17> */
[----:B------:R-:W-:-:S05]  /*6450*/  IMAD R29, R12, R29, R0 ;  /* 0x0000001d0c1d7224 */ /* 0x000fca00078e0200 */
[----:B------:R-:W-:Y:S02]  /*6460*/  IADD3 R11, R11, R29, RZ ;  /* 0x0000001d0b0b7210 */ /* 0x000fe40007ffe0ff */
[----:B-----5:R-:W-:Y:S01]  /*6470*/  @P2 SHF.R.S32.HI R13, RZ, 0x1f, R25 ;  /* 0x0000001fff0d2819 */ /* 0x020fe20000011419 */
[----:B----4-:R-:W-:-:S04]  /*6480*/  @P2 IMAD R0, R3, R25, RZ ;  /* 0x0000001903002224 */ /* 0x010fc800078e02ff */
[----:B------:R-:W-:Y:S02]  /*6490*/  @P2 IMAD R13, R2, R13, R0 ;  /* 0x0000000d020d2224 */ /* 0x000fe400078e0200 */
[----:B------:R-:W-:-:S04]  /*64a0*/  @P2 IMAD.WIDE.U32 R2, R25, R2, R10 ;  /* 0x0000000219022225 */ /* 0x000fc800078e000a */
[----:B------:R-:W-:Y:S02]  /*64b0*/  @P2 IMAD.IADD R11, R3, 0x1, R13 ;  /* 0x00000001030b2824 */ /* 0x000fe400078e020d */
[----:B------:R-:W-:-:S07]  /*64c0*/  @P2 IMAD.MOV.U32 R10, RZ, RZ, R2 ;  /* 0x000000ffff0a2224 */ /* 0x000fce00078e0002 */
.L_x_3622:
        /* <DEDUP_REMOVED lines=22> */
[----:B------:R-:W-:Y:S01]  /*6630*/  MOV R0, UR12 ;  /* 0x0000000c00007c02 */ /* 0x000fe20008000f00 */
[----:B------:R-:W-:Y:S01]  /*6640*/  IMAD.WIDE.U32 R2, R16, UR4, RZ ;  /* 0x0000000410027c25 */ /* 0x000fe2000f8e00ff */
[----:B------:R-:W-:-:S02]  /*6650*/  USHF.L.U32 UR15, UR15, 0x2, URZ ;  /* 0x000000020f0f7899 */ /* 0x000fc4000800063f */
[----:B------:R-:W-:Y:S01]  /*6660*/  ISETP.GT.AND.EX P0, PT, R0, RZ, PT, P0 ;  /* 0x000000ff0000720c */ /* 0x000fe20003f04300 */
[----:B------:R-:W-:Y:S01]  /*6670*/  IMAD R25, R16, UR5, R25 ;  /* 0x0000000510197c24 */ /* 0x000fe2000f8e0219 */
[----:B------:R-:W-:Y:S01]  /*6680*/  ULDC.64 UR4, c[0x0][0x218] ;  /* 0x0000860000047ab9 */ /* 0x000fe20000000a00 */
[----:B------:R-:W-:Y:S01]  /*6690*/  UIADD3 UR15, UR11, UR15, URZ ;  /* 0x0000000f0b0f7290 */ /* 0x000fe2000fffe03f */
[----:B------:R-:W-:Y:S01]  /*66a0*/  LEA R0, P2, R2, UR4, 0x2 ;  /* 0x0000000402007c11 */ /* 0x000fe2000f8410ff */
[----:B------:R-:W-:Y:S01]  /*66b0*/  IMAD.IADD R3, R3, 0x1, R25 ;  /* 0x0000000103037824 */ /* 0x000fe200078e0219 */
[----:B------:R-:W-:-:S04]  /*66c0*/  UMOV UR4, URZ ;  /* 0x0000003f00047c82 */ /* 0x000fc80008000000 */
        /* <DEDUP_REMOVED lines=9> */
.L_x_3632:
[----:B------:R-:W-:Y:S01]  /*6760*/  ULEA UR14, UR4, UR13, 0x3 ;  /* 0x0000000d040e7291 */ /* 0x000fe2000f8e183f */
[----:B------:R-:W-:Y:S01]  /*6770*/  MOV R29, R3 ;  /* 0x00000003001d7202 */ /* 0x000fe20000000f00 */
        /* <DEDUP_REMOVED lines=132> */
[----:B------:R-:W-:Y:S01]  /*6fc0*/  UIADD3 UR9, UP0, UR9, -0x10, URZ ;  /* 0xfffffff009097890 */ /* 0x000fe2000ff1e03f */
[----:B--2---:R-:W-:Y:S01]  /*6fd0*/  SHF.R.S32.HI R31, RZ, 0x1f, R29 ;  /* 0x0000001fff1f7819 */ /* 0x004fe2000001141d */
[----:B---3--:R-:W-:-:S04]  /*6fe0*/  IMAD.WIDE.U32 R26, R29, R24, R26 ;  /* 0x000000181d1a7225 */ /* 0x008fc800078e001a */
[----:B------:R-:W-:-:S04]  /*6ff0*/  IMAD R29, R25, R29, RZ ;  /* 0x0000001d191d7224 */ /* 0x000fc800078e02ff */
[----:B------:R-:W-:Y:S02]  /*7000*/  IMAD R31, R24, R31, R29 ;  /* 0x0000001f181f7224 */ /* 0x000fe400078e021d */
[----:B------:R0:W4:Y:S01]  /*7010*/  LDG.E R29, desc[UR6][R2.64] ;  /* 0x00000006021d7981 */ /* 0x000122000c1e1900 */
        /* <DEDUP_REMOVED lines=12> */
[----:B------:R-:W-:Y:S02]  /*70e0*/  IMAD R13, R12, R27, R29 ;  /* 0x0000001b0c0d7224 */ /* 0x000fe400078e021d */
[----:B------:R-:W-:Y:S02]  /*70f0*/  IMAD.MOV.U32 R12, RZ, RZ, R24 ;  /* 0x000000ffff0c7224 */ /* 0x000fe400078e0018 */
[----:B------:R-:W-:Y:S01]  /*7100*/  IMAD.IADD R13, R25, 0x1, R13 ;  /* 0x00000001190d7824 */ /* 0x000fe200078e020d */
[----:B------:R-:W-:Y:S06]  /*7110*/  @P3 BRA `(.L_x_3632) ;  /* 0xfffffff400903947 */ /* 0x000fec000383ffff */
.L_x_3631:
[----:B------:R-:W-:-:S04]  /*7120*/  UISETP.GT.U32.AND UP0, UPT, UR9, 0x4, UPT ;  /* 0x000000040900788c */ /* 0x000fc8000bf04070 */
[----:B------:R-:W-:-:S06]  /*7130*/  UISETP.GT.AND.EX UP0, UPT, UR12, URZ, UPT, UP0 ;  /* 0x0000003f0c00728c */ /* 0x000fcc000bf04300 */
[----:B------:R-:W-:-:S13]  /*7140*/  PLOP3.LUT P2, PT, PT, PT, UP0, 0x80, 0x0 ;  /* 0x000000000000781c */ /* 0x000fda0003f4f008 */
[----:B------:R-:W-:Y:S05]  /*7150*/  @!P2 BRA `(.L_x_3633) ;  /* 0x000000040044a947 */ /* 0x000fea0003800000 */
        /* <DEDUP_REMOVED lines=66> */
[----:B------:R0:W4:Y:S02]  /*7580*/  LDG.E R29, desc[UR6][R2.64] ;  /* 0x00000006021d7981 */ /* 0x000124000c1e1900 */
[----:B------:R-:W-:Y:S01]  /*7590*/  IMAD.IADD R27, R27, 0x1, R31 ;  /* 0x000000011b1b7824 */ /* 0x000fe200078e021f */
        /* <DEDUP_REMOVED lines=11> */
[----:B------:R-:W-:-:S03]  /*7650*/  IMAD.MOV.U32 R12, RZ, RZ, R24 ;  /* 0x000000ffff0c7224 */ /* 0x000fc600078e0018 */
[----:B------:R-:W-:-:S07]  /*7660*/  IADD3 R13, R25, R13, RZ ;  /* 0x0000000d190d7210 */ /* 0x000fce0007ffe0ff */
.L_x_3633:
[----:B------:R-:W-:-:S04]  /*7670*/  ISETP.NE.U32.AND P2, PT, RZ, UR9, PT ;  /* 0x00000009ff007c0c */ /* 0x000fc8000bf45070 */
[----:B------:R-:W-:-:S13]  /*7680*/  ISETP.NE.OR.EX P0, PT, RZ, UR12, P0, P2 ;  /* 0x0000000cff007c0c */ /* 0x000fda0008705720 */
[----:B------:R-:W-:Y:S05]  /*7690*/  @!P0 BRA `(.L_x_3629) ;  /* 0x0000000000bc8947 */ /* 0x000fea0003800000 */
.L_x_3630:
        /* <DEDUP_REMOVED lines=33> */
[----:B------:R-:W-:Y:S02]  /*78b0*/  ISETP.NE.U32.AND P0, PT, RZ, UR9, PT ;  /* 0x00000009ff007c0c */ /* 0x000fe4000bf05070 */
[----:B------:R-:W-:Y:S02]  /*78c0*/  IADD3 R27, R27, R31, RZ ;  /* 0x0000001f1b1b7210 */ /* 0x000fe40007ffe0ff */
        /* <DEDUP_REMOVED lines=12> */
.L_x_3629:
        /* <DEDUP_REMOVED lines=11> */
[----:B------:R-:W-:Y:S02]  /*7a40*/  UIMAD UR5, UR5, UR10, URZ ;  /* 0x0000000a050572a4 */ /* 0x000fe4000f8e023f */
[----:B------:R-:W-:Y:S01]  /*7a50*/  IADD3 R17, R3, R17, RZ ;  /* 0x0000001103117210 */ /* 0x000fe20007ffe0ff */
[----:B------:R-:W-:Y:S01]  /*7a60*/  IMAD.U32 R3, RZ, RZ, UR10 ;  /* 0x0000000aff037e24 */ /* 0x000fe2000f8e00ff */
[----:B------:R-:W-:-:S03]  /*7a70*/  UIMAD UR5, UR4, UR11, UR5 ;  /* 0x0000000b040572a4 */ /* 0x000fc6000f8e0205 */
[----:B------:R-:W-:Y:S01]  /*7a80*/  IMAD.WIDE.U32 R16, R3, UR4, R16 ;  /* 0x0000000403107c25 */ /* 0x000fe2000f8e0010 */
[----:B------:R-:W-:-:S04]  /*7a90*/  ULEA UR4, UR4, UR13, 0x3 ;  /* 0x0000000d04047291 */ /* 0x000fc8000f8e183f */
[----:B------:R-:W-:Y:S02]  /*7aa0*/  IADD3 R3, R17, UR5, RZ ;  /* 0x0000000511037c10 */ /* 0x000fe4000fffe0ff */
        /* <DEDUP_REMOVED lines=8> */
[----:B--2---:R-:W-:-:S04]  /*7b30*/  IMAD.WIDE.U32 R12, R25, R16, R12 ;  /* 0x00000010190c7225 */ /* 0x004fc800078e000c */
[----:B------:R-:W-:-:S04]  /*7b40*/  IMAD R25, R17, R25, RZ ;  /* 0x0000001911197224 */ /* 0x000fc800078e02ff */
[----:B------:R-:W-:-:S04]  /*7b50*/  IMAD R25, R16, R27, R25 ;  /* 0x0000001b10197224 */ /* 0x000fc800078e0219 */
[----:B------:R-:W-:Y:S01]  /*7b60*/  IMAD.IADD R13, R13, 0x1, R25 ;  /* 0x000000010d0d7824 */ /* 0x000fe200078e0219 */
[----:B------:R-:W-:Y:S06]  /*7b70*/  @!P0 BRA `(.L_x_3628) ;  /* 0x0000000000608947 */ /* 0x000fec0003800000 */
[----:B------:R-:W-:Y:S02]  /*7b80*/  UISETP.NE.U32.AND UP0, UPT, UR16, 0x2, UPT ;  /* 0x000000021000788c */ /* 0x000fe4000bf05070 */
[----:B------:R-:W-:Y:S02]  /*7b90*/  USHF.L.U32 UR9, UR10, 0x2, URZ ;  /* 0x000000020a097899 */ /* 0x000fe4000800063f */
[----:B------:R-:W-:Y:S02]  /*7ba0*/  UISETP.NE.AND.EX UP0, UPT, URZ, URZ, UPT, UP0 ;  /* 0x0000003f3f00728c */ /* 0x000fe4000bf05300 */
[----:B------:R-:W-:Y:S02]  /*7bb0*/  USHF.L.U64.HI UR5, UR10, 0x2, UR11 ;  /* 0x000000020a057899 */ /* 0x000fe4000801020b */
[----:B------:R-:W-:Y:S02]  /*7bc0*/  IADD3 R24, P0, R2, UR9, RZ ;  /* 0x0000000902187c10 */ /* 0x000fe4000ff1e0ff */
[----:B------:R-:W-:-:S02]  /*7bd0*/  PLOP3.LUT P2, PT, PT, PT, UP0, 0x80, 0x0 ;  /* 0x000000000000781c */ /* 0x000fc40003f4f008 */
[----:B------:R-:W-:Y:S02]  /*7be0*/  IADD3.X R25, R3, UR5, RZ, P0, !PT ;  /* 0x0000000503197c10 */ /* 0x000fe400087fe4ff */
[----:B------:R-:W2:Y:S04]  /*7bf0*/  LDL.64 R2, [UR4+0x20] ;  /* 0x00002004ff027983 */ /* 0x000ea80008100a00 */
[----:B------:R-:W2:Y:S05]  /*7c00*/  LDG.E R29, desc[UR6][R24.64] ;  /* 0x00000006181d7981 */ /* 0x000eaa000c1e1900 */
[----:B------:R-:W-:Y:S01]  /*7c10*/  @P2 IADD3 R26, P0, R24, UR9, RZ ;  /* 0x00000009181a2c10 */ /* 0x000fe2000ff1e0ff */
[----:B------:R-:W3:Y:S03]  /*7c20*/  @P2 LDL.64 R16, [UR4+0x28] ;  /* 0x00002804ff102983 */ /* 0x000ee60008100a00 */
[----:B------:R-:W-:-:S06]  /*7c30*/  @P2 IADD3.X R27, R25, UR5, RZ, P0, !PT ;  /* 0x00000005191b2c10 */ /* 0x000fcc00087fe4ff */
[----:B------:R-:W4:Y:S01]  /*7c40*/  @P2 LDG.E R27, desc[UR6][R26.64] ;  /* 0x000000061a1b2981 */ /* 0x000f22000c1e1900 */
[----:B--2---:R-:W-:Y:S01]  /*7c50*/  IMAD.WIDE.U32 R12, R29, R2, R12 ;  /* 0x000000021d0c7225 */ /* 0x004fe200078e000c */
[----:B------:R-:W-:-:S03]  /*7c60*/  SHF.R.S32.HI R31, RZ, 0x1f, R29 ;  /* 0x0000001fff1f7819 */ /* 0x000fc6000001141d */
[----:B------:R-:W-:-:S04]  /*7c70*/  IMAD R29, R3, R29, RZ ;  /* 0x0000001d031d7224 */ /* 0x000fc800078e02ff */
[----:B------:R-:W-:-:S04]  /*7c80*/  IMAD R29, R2, R31, R29 ;  /* 0x0000001f021d7224 */ /* 0x000fc800078e021d */
[----:B------:R-:W-:Y:S01]  /*7c90*/  IMAD.IADD R13, R13, 0x1, R29 ;  /* 0x000000010d0d7824 */ /* 0x000fe200078e021d */
[----:B----4-:R-:W-:Y:S01]  /*7ca0*/  @P2 SHF.R.S32.HI R3, RZ, 0x1f, R27 ;  /* 0x0000001fff032819 */ /* 0x010fe2000001141b */
[----:B---3--:R-:W-:-:S04]  /*7cb0*/  @P2 IMAD R0, R17, R27, RZ ;  /* 0x0000001b11002224 */ /* 0x008fc800078e02ff */
[----:B------:R-:W-:Y:S02]  /*7cc0*/  @P2 IMAD R3, R16, R3, R0 ;  /* 0x0000000310032224 */ /* 0x000fe400078e0200 */
[----:B------:R-:W-:-:S04]  /*7cd0*/  @P2 IMAD.WIDE.U32 R16, R27, R16, R12 ;  /* 0x000000101b102225 */ /* 0x000fc800078e000c */
[----:B------:R-:W-:Y:S01]  /*7ce0*/  @P2 IMAD.MOV.U32 R12, RZ, RZ, R16 ;  /* 0x000000ffff0c2224 */ /* 0x000fe200078e0010 */
[----:B------:R-:W-:-:S07]  /*7cf0*/  @P2 IADD3 R13, R17, R3, RZ ;  /* 0x00000003110d2210 */ /* 0x000fce0007ffe0ff */
.L_x_3628:
        /* <DEDUP_REMOVED lines=38> */
.L_x_3638:
        /* <DEDUP_REMOVED lines=134> */
[----:B------:R-:W-:Y:S01]  /*87c0*/  IADD3 R2, P2, R16, UR18, RZ ;  /* 0x0000001210027c10 */ /* 0x000fe2000ff5e0ff */
        /* <DEDUP_REMOVED lines=27> */
.L_x_3637:
[----:B------:R-:W-:-:S04]  /*8980*/  UISETP.GT.U32.AND UP0, UPT, UR9, 0x4, UPT ;  /* 0x000000040900788c */ /* 0x000fc8000bf04070 */
[----:B------:R-:W-:-:S06]  /*8990*/  UISETP.GT.AND.EX UP0, UPT, UR10, URZ, UPT, UP0 ;  /* 0x0000003f0a00728c */ /* 0x000fcc000bf04300 */
[----:B------:R-:W-:-:S13]  /*89a0*/  PLOP3.LUT P2, PT, PT, PT, UP0, 0x80, 0x0 ;  /* 0x000000000000781c */ /* 0x000fda0003f4f008 */
[----:B------:R-:W-:Y:S05]  /*89b0*/  @!P2 BRA `(.L_x_3639) ;  /* 0x00000004004ca947 */ /* 0x000fea0003800000 */
        /* <DEDUP_REMOVED lines=66> */
[----:B------:R-:W-:Y:S01]  /*8de0*/  UIADD3 UR9, UP1, UR9, -0x8, URZ ;  /* 0xfffffff809097890 */ /* 0x000fe2000ff3e03f */
[----:B------:R-:W-:Y:S01]  /*8df0*/  PLOP3.LUT P0, PT, PT, PT, PT, 0x8, 0x0 ;  /* 0x000000000000781c */ /* 0x000fe20003f0e170 */
[----:B------:R-:W-:Y:S02]  /*8e00*/  UIADD3 UR4, UP0, UR4, 0x8, URZ ;  /* 0x0000000804047890 */ /* 0x000fe4000ff1e03f */
[----:B------:R-:W-:-:S02]  /*8e10*/  UIADD3.X UR10, UR10, -0x1, URZ, UP1, !UPT ;  /* 0xffffffff0a0a7890 */ /* 0x000fc40008ffe43f */
        /* <DEDUP_REMOVED lines=12> */
[----:B------:R-:W-:-:S08]  /*8ee0*/  IMAD.IADD R15, R15, 0x1, R17 ;  /* 0x000000010f0f7824 */ /* 0x000fd000078e0211 */
.L_x_3639:
[----:B------:R-:W-:-:S04]  /*8ef0*/  ISETP.NE.U32.AND P2, PT, RZ, UR9, PT ;  /* 0x00000009ff007c0c */ /* 0x000fc8000bf45070 */
[----:B------:R-:W-:-:S13]  /*8f00*/  ISETP.NE.OR.EX P0, PT, RZ, UR10, P0, P2 ;  /* 0x0000000aff007c0c */ /* 0x000fda0008705720 */
[----:B------:R-:W-:Y:S05]  /*8f10*/  @!P0 BRA `(.L_x_3635) ;  /* 0x0000000000bc8947 */ /* 0x000fea0003800000 */
.L_x_3636:
[----:B------:R-:W-:Y:S01]  /*8f20*/  ULEA UR12, UR4, UR13, 0x3 ;  /* 0x0000000d040c7291 */ /* 0x000fe2000f8e183f */
[----:B------:R-:W-:Y:S01]  /*8f30*/  IMAD.MOV.U32 R31, RZ, RZ, R3 ;  /* 0x000000ffff1f7224 */ /* 0x000fe200078e0003 */
[----:B------:R-:W-:Y:S02]  /*8f40*/  MOV R30, R0 ;  /* 0x00000000001e7202 */ /* 0x000fe40000000f00 */
[----:B------:R-:W-:-:S03]  /*8f50*/  IADD3 R2, P0, R0, UR18, RZ ;  /* 0x0000001200027c10 */ /* 0x000fc6000ff1e0ff */
        /* <DEDUP_REMOVED lines=14> */
[----:B------:R-:W-:Y:S02]  /*9040*/  IMAD R3, R24, R17, R0 ;  /* 0x0000001118037224 */ /* 0x000fe400078e0200 */
[----:B------:R-:W-:Y:S01]  /*9050*/  IMAD.WIDE.U32 R16, R27, R24, R28 ;  /* 0x000000181b107225 */ /* 0x000fe200078e001c */
[----:B------:R-:W-:Y:S01]  /*9060*/  IADD3 R2, P0, R14, UR18, RZ ;  /* 0x000000120e027c10 */ /* 0x000fe2000ff1e0ff */
[----:B------:R-:W2:Y:S03]  /*9070*/  LDG.E R29, desc[UR6][R14.64] ;  /* 0x000000060e1d7981 */ /* 0x000ea6000c1e1900 */
[----:B------:R-:W-:Y:S01]  /*9080*/  IADD3 R27, R17, R3, RZ ;  /* 0x00000003111b7210 */ /* 0x000fe20007ffe0ff */
[----:B------:R-:W3:Y:S01]  /*9090*/  LDL.64 R24, [UR12+0x28] ;  /* 0x0000280cff187983 */ /* 0x000ee20008100a00 */
[----:B------:R-:W-:Y:S01]  /*90a0*/  IADD3.X R3, R15, UR11, RZ, P0, !PT ;  /* 0x0000000b0f037c10 */ /* 0x000fe200087fe4ff */
[----:B------:R-:W-:-:S02]  /*90b0*/  IMAD.MOV.U32 R26, RZ, RZ, R16 ;  /* 0x000000ffff1a7224 */ /* 0x000fc400078e0010 */
[----:B------:R-:W4:Y:S04]  /*90c0*/  LDL.64 R16, [UR12+0x30] ;  /* 0x0000300cff107983 */ /* 0x000f280008100a00 */
[----:B------:R-:W5:Y:S01]  /*90d0*/  LDG.E R31, desc[UR6][R2.64] ;  /* 0x00000006021f7981 */ /* 0x000f62000c1e1900 */
        /* <DEDUP_REMOVED lines=19> */
.L_x_3635:
        /* <DEDUP_REMOVED lines=11> */
[----:B------:R-:W-:Y:S02]  /*92c0*/  IMAD.U32 R0, RZ, RZ, UR4 ;  /* 0x00000004ff007e24 */ /* 0x000fe4000f8e00ff */
[----:B------:R-:W-:Y:S02]  /*92d0*/  IMAD.IADD R17, R17, 0x1, R3 ;  /* 0x0000000111117824 */ /* 0x000fe400078e0203 */
[----:B------:R-:W-:Y:S02]  /*92e0*/  IMAD.U32 R3, RZ, RZ, UR14 ;  /* 0x0000000eff037e24 */ /* 0x000fe4000f8e00ff */
[----:B------:R-:W-:Y:S02]  /*92f0*/  IMAD.U32 R26, R0, 0x8, R1 ;  /* 0x00000008001a7824 */ /* 0x000fe400078e0001 */
[----:B------:R-:W-:-:S05]  /*9300*/  IMAD.WIDE.U32 R16, R3, UR4, R16 ;  /* 0x0000000403107c25 */ /* 0x000fca000f8e0010 */
[----:B------:R-:W-:Y:S02]  /*9310*/  IADD3 R3, R17, UR5, RZ ;  /* 0x0000000511037c10 */ /* 0x000fe4000fffe0ff */
[----:B------:R-:W-:-:S04]  /*9320*/  LEA R2, P0, R16, UR10, 0x2 ;  /* 0x0000000a10027c11 */ /* 0x000fc8000f8010ff */
[----:B------:R-:W-:Y:S02]  /*9330*/  LEA.HI.X R3, R16, UR11, R3, 0x2, P0 ;  /* 0x0000000b10037c11 */ /* 0x000fe400080f1403 */
[----:B------:R-:W2:Y:S04]  /*9340*/  LDL.64 R16, [R26+0x18] ;  /* 0x000018001a107983 */ /* 0x000ea80000100a00 */
        /* <DEDUP_REMOVED lines=20> */
[----:B------:R-:W4:Y:S03]  /*9490*/  @P2 LDL.64 R2, [R26+0x28] ;  /* 0x000028001a022983 */ /* 0x000f260000100a00 */
        /* <DEDUP_REMOVED lines=13> */
.L_x_3634:
        /* <DEDUP_REMOVED lines=28> */
[----:B------:R-:W-:Y:S01]  /*9730*/  IMAD.IADD R19, R19, 0x1, R25 ;  /* 0x0000000113137824 */ /* 0x000fe200078e0219 */
[C---:B------:R-:W-:Y:S01]  /*9740*/  LEA R0, P2, R18.reuse, UR20, 0x2 ;  /* 0x0000001412007c11 */ /* 0x040fe2000f8410ff */
[----:B------:R-:W-:Y:S01]  /*9750*/  UMOV UR4, URZ ;  /* 0x0000003f00047c82 */ /* 0x000fe20008000000 */
[----:B------:R-:W-:Y:S02]  /*9760*/  UMOV UR5, URZ ;  /* 0x0000003f00057c82 */ /* 0x000fe40008000000 */
[----:B------:R-:W-:-:S07]  /*9770*/  LEA.HI.X R19, R18, UR21, R19, 0x2, P2 ;  /* 0x0000001512137c11 */ /* 0x000fce00090f1413 */
[----:B------:R-:W-:Y:S05]  /*9780*/  @!P0 BRA `(.L_x_3642) ;  /* 0x0000000c00e88947 */ /* 0x000fea0003800000 */
[----:B------:R-:W-:Y:S01]  /*9790*/  UISETP.GT.U32.AND UP0, UPT, UR9, 0xc, UPT ;  /* 0x0000000c0900788c */ /* 0x000fe2000bf04070 */
[----:B------:R-:W-:-:S03]  /*97a0*/  PLOP3.LUT P0, PT, PT, PT, PT, 0x80, 0x0 ;  /* 0x000000000000781c */ /* 0x000fc60003f0f070 */
[----:B------:R-:W-:-:S06]  /*97b0*/  UISETP.GT.AND.EX UP0, UPT, UR10, URZ, UPT, UP0 ;  /* 0x0000003f0a00728c */ /* 0x000fcc000bf04300 */
[----:B------:R-:W-:-:S13]  /*97c0*/  PLOP3.LUT P2, PT, PT, PT, UP0, 0x80, 0x0 ;  /* 0x000000000000781c */ /* 0x000fda0003f4f008 */
[----:B------:R-:W-:Y:S05]  /*97d0*/  @!P2 BRA `(.L_x_3643) ;  /* 0x000000080074a947 */ /* 0x000fea0003800000 */
[----:B------:R-:W-:-:S13]  /*97e0*/  PLOP3.LUT P0, PT, PT, PT, PT, 0x8, 0x0 ;  /* 0x000000000000781c */ /* 0x000fda0003f0e170 */
.L_x_3644:
        /* <DEDUP_REMOVED lines=156> */
.L_x_3643:
        /* <DEDUP_REMOVED lines=85> */
.L_x_3645:
[----:B------:R-:W-:-:S04]  /*a700*/  ISETP.NE.U32.AND P2, PT, RZ, UR9, PT ;  /* 0x00000009ff007c0c */ /* 0x000fc8000bf45070 */
[----:B------:R-:W-:-:S13]  /*a710*/  ISETP.NE.OR.EX P0, PT, RZ, UR10, P0, P2 ;  /* 0x0000000aff007c0c */ /* 0x000fda0008705720 */
[----:B------:R-:W-:Y:S05]  /*a720*/  @!P0 BRA `(.L_x_3641) ;  /* 0x0000000000bc8947 */ /* 0x000fea0003800000 */
.L_x_3642:
        /* <DEDUP_REMOVED lines=47> */
.L_x_3641:
        /* <DEDUP_REMOVED lines=10> */
[----:B------:R-:W-:Y:S01]  /*aac0*/  MOV R20, R18 ;  /* 0x0000001200147202 */ /* 0x000fe20000000f00 */
[----:B------:R-:W-:Y:S01]  /*aad0*/  ULDC.64 UR10, c[0x0][0x218] ;  /* 0x00008600000a7ab9 */ /* 0x000fe20000000a00 */
[----:B------:R-:W-:Y:S02]  /*aae0*/  IMAD.U32 R0, RZ, RZ, UR4 ;  /* 0x00000004ff007e24 */ /* 0x000fe4000f8e00ff */
[----:B------:R-:W-:Y:S02]  /*aaf0*/  IMAD.IADD R21, R19, 0x1, R21 ;  /* 0x0000000113157824 */ /* 0x000fe400078e0215 */
[----:B------:R-:W-:Y:S01]  /*ab00*/  IMAD.U32 R19, RZ, RZ, UR14 ;  /* 0x0000000eff137e24 */ /* 0x000fe2000f8e00ff */
[----:B------:R-:W-:-:S03]  /*ab10*/  LEA R0, R0, R1, 0x3 ;  /* 0x0000000100007211 */ /* 0x000fc600078e18ff */
[----:B------:R-:W-:-:S04]  /*ab20*/  IMAD.WIDE.U32 R20, R19, UR4, R20 ;  /* 0x0000000413147c25 */ /* 0x000fc8000f8e0014 */
[----:B------:R-:W-:Y:S01]  /*ab30*/  VIADD R19, R21, UR5 ;  /* 0x0000000515137c36 */ /* 0x000fe20008000000 */
        /* <DEDUP_REMOVED lines=13> */
[----:B------:R-:W-:Y:S01]  /*ac10*/  USHF.L.U32 UR4, UR14, 0x2, URZ ;  /* 0x000000020e047899 */ /* 0x000fe2000800063f */
[----:B------:R-:W2:Y:S01]  /*ac20*/  LDL.64 R20, [R0+0x20] ;  /* 0x0000200000147983 */ /* 0x000ea20000100a00 */
[----:B------:R-:W-:-:S04]  /*ac30*/  USHF.L.U64.HI UR14, UR14, 0x2, UR15 ;  /* 0x000000020e0e7899 */ /* 0x000fc8000801020f */
[----:B------:R-:W-:-:S04]  /*ac40*/  IADD3 R18, P0, R18, UR4, RZ ;  /* 0x0000000412127c10 */ /* 0x000fc8000ff1e0ff */
[----:B------:R-:W-:-:S05]  /*ac50*/  IADD3.X R19, R19, UR14, RZ, P0, !PT ;  /* 0x0000000e13137c10 */ /* 0x000fca00087fe4ff */
        /* <DEDUP_REMOVED lines=8> */
[----:B------:R-:W-:-:S04]  /*ace0*/  @P2 IADD3 R20, P0, R18, UR4, RZ ;  /* 0x0000000412142c10 */ /* 0x000fc8000ff1e0ff */
[----:B------:R-:W-:Y:S02]  /*acf0*/  @P2 IADD3.X R21, R19, UR14, RZ, P0, !PT ;  /* 0x0000000e13152c10 */ /* 0x000fe400087fe4ff */
[----:B------:R-:W2:Y:S04]  /*ad00*/  @P2 LDL.64 R18, [R0+0x28] ;  /* 0x0000280000122983 */ /* 0x000ea80000100a00 */
[----:B------:R-:W3:Y:S01]  /*ad10*/  @P2 LDG.E R21, desc[UR6][R20.64] ;  /* 0x0000000614152981 */ /* 0x000ee2000c1e1900 */
[----:B------:R-:W-:Y:S01]  /*ad20*/  IMAD.IADD R17, R17, 0x1, R27 ;  /* 0x0000000111117824 */ /* 0x000fe200078e021b */
[----:B---3--:R-:W-:Y:S01]  /*ad30*/  @P2 SHF.R.S32.HI R25, RZ, 0x1f, R21 ;  /* 0x0000001fff192819 */ /* 0x008fe20000011415 */
[----:B--2---:R-:W-:-:S04]  /*ad40*/  @P2 IMAD R19, R19, R21, RZ ;  /* 0x0000001513132224 */ /* 0x004fc800078e02ff */
[----:B------:R-:W-:Y:S02]  /*ad50*/  @P2 IMAD R25, R18, R25, R19 ;  /* 0x0000001912192224 */ /* 0x000fe400078e0213 */
[----:B------:R-:W-:-:S04]  /*ad60*/  @P2 IMAD.WIDE.U32 R18, R21, R18, R16 ;  /* 0x0000001215122225 */ /* 0x000fc800078e0010 */
[----:B------:R-:W-:Y:S01]  /*ad70*/  @P2 IMAD.MOV.U32 R16, RZ, RZ, R18 ;  /* 0x000000ffff102224 */ /* 0x000fe200078e0012 */
[----:B------:R-:W-:-:S07]  /*ad80*/  @P2 IADD3 R17, R19, R25, RZ ;  /* 0x0000001913112210 */ /* 0x000fce0007ffe0ff */
.L_x_3640:
        /* <DEDUP_REMOVED lines=38> */
.L_x_3650:
        /* <DEDUP_REMOVED lines=21> */
[----:B------:R0:W2:Y:S04]  /*b140*/  LDG.E R31, desc[UR6][R20.64] ;  /* 0x00000006141f7981 */ /* 0x0000a8000c1e1900 */
[----:B------:R-:W3:Y:S01]  /*b150*/  LDL.64 R24, [UR12+0x28] ;  /* 0x0000280cff187983 */ /* 0x000ee20008100a00 */
[----:B------:R-:W-:Y:S01]  /*b160*/  IADD3.X R19, R21, UR11, RZ, P1, !PT ;  /* 0x0000000b15137c10 */ /* 0x000fe20008ffe4ff */
[----:B------:R-:W-:Y:S02]  /*b170*/  IMAD.IADD R29, R3, 0x1, R29 ;  /* 0x00000001031d7824 */ /* 0x000fe400078e021d */
        /* <DEDUP_REMOVED lines=100> */
[----:B-1----:R-:W-:Y:S02]  /*b7c0*/  IADD3 R18, P1, R20, UR18, RZ ;  /* 0x0000001214127c10 */ /* 0x002fe4000ff3e0ff */
        /* <DEDUP_REMOVED lines=9> */
[----:B------:R-:W2:Y:S03]  /*b860*/  LDG.E R29, desc[UR6][R20.64] ;  /* 0x00000006141d7981 */ /* 0x000ea6000c1e1900 */
[----:B------:R-:W-:Y:S01]  /*b870*/  IMAD.IADD R27, R3, 0x1, R19 ;  /* 0x00000001031b7824 */ /* 0x000fe200078e0213 */
[----:B------:R-:W3:Y:S01]  /*b880*/  LDL.64 R24, [UR12+0x88] ;  /* 0x0000880cff187983 */ /* 0x000ee20008100a00 */
        /* <DEDUP_REMOVED lines=22> */
[----:B------:R-:W-:Y:S01]  /*b9f0*/  IMAD.IADD R3, R3, 0x1, R21 ;  /* 0x0000000103037824 */ /* 0x000fe200078e0215 */
[----:B------:R-:W-:Y:S07]  /*ba00*/  @P2 BRA `(.L_x_3650) ;  /* 0xfffffff400782947 */ /* 0x000fee000383ffff */
.L_x_3649:
        /* <DEDUP_REMOVED lines=21> */
[----:B------:R-:W-:Y:S02]  /*bb60*/  IADD3.X R21, R19, UR11, RZ, P0, !PT ;  /* 0x0000000b13157c10 */ /* 0x000fe400087fe4ff */
[----:B------:R-:W-:Y:S01]  /*bb70*/  IADD3 R18, P0, R20, UR18, RZ ;  /* 0x0000001214127c10 */ /* 0x000fe2000ff1e0ff */
[----:B------:R-:W-:Y:S02]  /*bb80*/  IMAD R29, R24, R29, R0 ;  /* 0x0000001d181d7224 */ /* 0x000fe400078e0200 */
[----:B------:R-:W-:Y:S01]  /*bb90*/  IMAD.WIDE.U32 R2, R27, R24, R2 ;  /* 0x000000181b027225 */ /* 0x000fe200078e0002 */
[----:B------:R0:W2:Y:S01]  /*bba0*/  LDG.E R31, desc[UR6][R20.64] ;  /* 0x00000006141f7981 */ /* 0x0000a2000c1e1900 */
[----:B------:R-:W-:-:S03]  /*bbb0*/  IADD3.X R19, R21, UR11, RZ, P0, !PT ;  /* 0x0000000b15137c10 */ /* 0x000fc600087fe4ff */
[----:B------:R-:W3:Y:S01]  /*bbc0*/  LDL.64 R24, [UR12+0x28] ;  /* 0x0000280cff187983 */ /* 0x000ee20008100a00 */
[----:B------:R-:W-:Y:S01]  /*bbd0*/  IMAD.IADD R29, R3, 0x1, R29 ;  /* 0x00000001031d7824 */ /* 0x000fe200078e021d */
[----:B------:R-:W-:Y:S02]  /*bbe0*/  MOV R28, R2 ;  /* 0x00000002001c7202 */ /* 0x000fe40000000f00 */
        /* <DEDUP_REMOVED lines=29> */
[----:B-----5:R-:W-:Y:S02]  /*bdc0*/  IMAD R0, R3, R27, RZ ;  /* 0x0000001b03007224 */ /* 0x020fe400078e02ff */
[----:B------:R-:W-:Y:S02]  /*bdd0*/  IMAD.IADD R25, R25, 0x1, R33 ;  /* 0x0000000119197824 */ /* 0x000fe400078e0221 */
[----:B------:R-:W-:Y:S02]  /*bde0*/  IMAD R19, R2, R29, R0 ;  /* 0x0000001d02137224 */ /* 0x000fe400078e0200 */
[----:B------:R-:W-:Y:S01]  /*bdf0*/  IMAD.WIDE.U32 R2, R27, R2, R24 ;  /* 0x000000021b027225 */ /* 0x000fe200078e0018 */
[----:B------:R-:W2:Y:S03]  /*be00*/  LDG.E R29, desc[UR6][R20.64] ;  /* 0x00000006141d7981 */ /* 0x000ea6000c1e1900 */
[----:B------:R-:W-:Y:S01]  /*be10*/  IMAD.IADD R27, R3, 0x1, R19 ;  /* 0x00000001031b7824 */ /* 0x000fe200078e0213 */
[----:B------:R-:W3:Y:S01]  /*be20*/  LDL.64 R24, [UR12+0x48] ;  /* 0x0000480cff187983 */ /* 0x000ee20008100a00 */
        /* <DEDUP_REMOVED lines=21> */
.L_x_3651:
[----:B------:R-:W-:-:S04]  /*bf80*/  ISETP.NE.U32.AND P1, PT, RZ, UR9, PT ;  /* 0x00000009ff007c0c */ /* 0x000fc8000bf25070 */
[----:B------:R-:W-:-:S13]  /*bf90*/  ISETP.NE.OR.EX P0, PT, RZ, UR10, P0, P1 ;  /* 0x0000000aff007c0c */ /* 0x000fda0008705710 */
[----:B------:R-:W-:Y:S05]  /*bfa0*/  @!P0 BRA `(.L_x_3647) ;  /* 0x0000000000bc8947 */ /* 0x000fea0003800000 */
.L_x_3648:
        /* <DEDUP_REMOVED lines=47> */
.L_x_3647:
        /* <DEDUP_REMOVED lines=53> */
.L_x_3646:
[----:B------:R-:W0:Y:S01]  /*c5f0*/  S2R R19, SR_TID.X ;  /* 0x0000000000137919 */ /* 0x000e220000002100 */
[----:B------:R-:W-:Y:S01]  /*c600*/  ULDC.64 UR4, c[0x0][0x280] ;  /* 0x0000a00000047ab9 */ /* 0x000fe20000000a00 */
[----:B------:R-:W-:Y:S01]  /*c610*/  MOV R18, R2 ;  /* 0x0000000200127202 */ /* 0x000fe20000000f00 */
[----:B------:R-:W-:-:S06]  /*c620*/  UIMAD.WIDE.U32 UR4, UR8, 0x8, UR4 ;  /* 0x00000008080478a5 */ /* 0x000fcc000f8e0004 */
[----:B------:R-:W-:Y:S02]  /*c630*/  IMAD.U32 R20, RZ, RZ, UR4 ;  /* 0x00000004ff147e24 */ /* 0x000fe4000f8e00ff */
[----:B------:R-:W-:Y:S02]  /*c640*/  IMAD.U32 R21, RZ, RZ, UR5 ;  /* 0x00000005ff157e24 */ /* 0x000fe4000f8e00ff */
[----:B0-----:R-:W-:-:S04]  /*c650*/  IMAD.WIDE R20, R19, 0x10, R20 ;  /* 0x0000001013147825 */ /* 0x001fc800078e0214 */
[----:B------:R-:W-:Y:S01]  /*c660*/  IMAD.MOV.U32 R19, RZ, RZ, R3 ;  /* 0x000000ffff137224 */ /* 0x000fe200078e0003 */
[----:B------:R-:W-:Y:S04]  /*c670*/  STG.E.128 desc[UR6][R20.64], R4 ;  /* 0x0000000414007986 */ /* 0x000fe8000c101d06 */
[----:B------:R-:W-:Y:S04]  /*c680*/  STG.E.128 desc[UR6][R20.64+0x800], R8 ;  /* 0x0008000814007986 */ /* 0x000fe8000c101d06 */
[----:B------:R-:W-:Y:S04]  /*c690*/  STG.E.128 desc[UR6][R20.64+0x1000], R12 ;  /* 0x0010000c14007986 */ /* 0x000fe8000c101d06 */
[----:B------:R-:W-:Y:S01]  /*c6a0*/  STG.E.128 desc[UR6][R20.64+0x1800], R16 ;  /* 0x0018001014007986 */ /* 0x000fe2000c101d06 */
[----:B------:R-:W-:Y:S05]  /*c6b0*/  EXIT ;  /* 0x000000000000794d */ /* 0x000fea0003800000 */
.L_x_3603:
[----:B------:R-:W0:Y:S01]  /*c6c0*/  S2R R0, SR_TID.X ;  /* 0x0000000000007919 */ /* 0x000e220000002100 */
[----:B------:R-:W-:Y:S01]  /*c6d0*/  ULDC UR4, c[0x0][0x210] ;  /* 0x0000840000047ab9 */ /* 0x000fe20000000800 */
[----:B------:R-:W-:Y:S01]  /*c6e0*/  CS2R R18, SRZ ;  /* 0x0000000000127805 */ /* 0x000fe2000001ff00 */
[----:B------:R-:W-:-:S06]  /*c6f0*/  UIADD3 UR4, -UR8, UR4, URZ ;  /* 0x0000000408047290 */ /* 0x000fcc000fffe13f */
[----:B0-----:R-:W-:-:S13]  /*c700*/  ISETP.GE.AND P1, PT, R0, UR4, PT ;  /* 0x0000000400007c0c */ /* 0x001fda000bf26270 */
[C---:B------:R-:W-:Y:S01]  /*c710*/  @!P1 VIADD R5, R0.reuse, UR8 ;  /* 0x0000000800059c36 */ /* 0x040fe20008000000 */
[----:B------:R-:W-:-:S04]  /*c720*/  @!P1 IADD3 R0, R0, 0x80, RZ ;  /* 0x0000008000009810 */ /* 0x000fc80007ffe0ff */
[----:B------:R-:W-:-:S13]  /*c730*/  ISETP.GE.AND P6, PT, R0, UR4, PT ;  /* 0x0000000400007c0c */ /* 0x000fda000bfc6270 */
[C---:B------:R-:W-:Y:S01]  /*c740*/  @!P6 VIADD R17, R0.reuse, UR8 ;  /* 0x000000080011ec36 */ /* 0x040fe20008000000 */
[----:B------:R-:W0:Y:S01]  /*c750*/  @!P6 LDC.64 R2, c[0x0][0x288] ;  /* 0x0000a200ff02eb82 */ /* 0x000e220000000a00 */
[----:B------:R-:W-:-:S05]  /*c760*/  @!P6 VIADD R0, R0, 0x80 ;  /* 0x000000800000e836 */ /* 0x000fca0000000000 */
[----:B------:R-:W-:-:S13]  /*c770*/  ISETP.GE.AND P5, PT, R0, UR4, PT ;  /* 0x0000000400007c0c */ /* 0x000fda000bfa6270 */
[C---:B------:R-:W-:Y:S01]  /*c780*/  @!P5 IADD3 R27, R0.reuse, UR8, RZ ;  /* 0x00000008001bdc10 */ /* 0x040fe2000fffe0ff */
[----:B------:R-:W-:Y:S01]  /*c790*/  @!P5 VIADD R0, R0, 0x80 ;  /* 0x000000800000d836 */ /* 0x000fe20000000000 */
[----:B------:R-:W1:Y:S01]  /*c7a0*/  @!P5 LDC.64 R20, c[0x0][0x288] ;  /* 0x0000a200ff14db82 */ /* 0x000e620000000a00 */
[----:B0-----:R-:W-:-:S03]  /*c7b0*/  @!P6 IMAD.WIDE.U32 R16, R17, 0x8, R2 ;  /* 0x000000081110e825 */ /* 0x001fc600078e0002 */
[C---:B------:R-:W-:Y:S02]  /*c7c0*/  ISETP.GE.AND P4, PT, R0.reuse, UR4, PT ;  /* 0x0000000400007c0c */ /* 0x040fe4000bf86270 */
[----:B------:R-:W5:Y:S02]  /*c7d0*/  @!P6 LDG.E.64 R18, desc[UR6][R16.64] ;  /* 0x000000061012e981 */ /* 0x000f64000c1e1b00 */
[----:B------:R-:W0:Y:S09]  /*c7e0*/  @!P1 LDC.64 R2, c[0x0][0x288] ;  /* 0x0000a200ff029b82 */ /* 0x000e320000000a00 */
[C---:B------:R-:W-:Y:S01]  /*c7f0*/  @!P4 VIADD R29, R0.reuse, UR8 ;  /* 0x00000008001dcc36 */ /* 0x040fe20008000000 */
[----:B------:R-:W-:Y:S01]  /*c800*/  @!P4 IADD3 R0, R0, 0x80, RZ ;  /* 0x000000800000c810 */ /* 0x000fe20007ffe0ff */
[----:B------:R-:W2:Y:S03]  /*c810*/  @!P4 LDC.64 R22, c[0x0][0x288] ;  /* 0x0000a200ff16cb82 */ /* 0x000ea60000000a00 */
[----:B------:R-:W-:-:S13]  /*c820*/  ISETP.GE.AND P3, PT, R0, UR4, PT ;  /* 0x0000000400007c0c */ /* 0x000fda000bf66270 */
[C---:B------:R-:W-:Y:S01]  /*c830*/  @!P3 VIADD R35, R0.reuse, UR8 ;  /* 0x000000080023bc36 */ /* 0x040fe20008000000 */
[----:B------:R-:W3:Y:S01]  /*c840*/  @!P3 LDC.64 R24, c[0x0][0x288] ;  /* 0x0000a200ff18bb82 */ /* 0x000ee20000000a00 */
[----:B------:R-:W-:-:S05]  /*c850*/  @!P3 VIADD R0, R0, 0x80 ;  /* 0x000000800000b836 */ /* 0x000fca0000000000 */
[----:B------:R-:W-:-:S13]  /*c860*/  ISETP.GE.AND P2, PT, R0, UR4, PT ;  /* 0x0000000400007c0c */ /* 0x000fda000bf46270 */
[----:B------:R-:W4:Y:S01]  /*c870*/  @!P2 LDC.64 R10, c[0x0][0x288] ;  /* 0x0000a200ff0aab82 */ /* 0x000f220000000a00 */
[----:B-1----:R-:W-:Y:S01]  /*c880*/  @!P5 IMAD.WIDE.U32 R26, R27, 0x8, R20 ;  /* 0x000000081b1ad825 */ /* 0x002fe200078e0014 */
[----:B------:R-:W-:Y:S02]  /*c890*/  CS2R R20, SRZ ;  /* 0x0000000000147805 */ /* 0x000fe4000001ff00 */
[C---:B------:R-:W-:Y:S01]  /*c8a0*/  @!P2 IADD3 R13, R0.reuse, UR8, RZ ;  /* 0x00000008000dac10 */ /* 0x040fe2000fffe0ff */
[----:B---3--:R-:W-:Y:S01]  /*c8b0*/  @!P3 IMAD.WIDE.U32 R34, R35, 0x8, R24 ;  /* 0x000000082322b825 */ /* 0x008fe200078e0018 */
[----:B------:R-:W-:Y:S02]  /*c8c0*/  CS2R R24, SRZ ;  /* 0x0000000000187805 */ /* 0x000fe4000001ff00 */
[----:B------:R1:W5:Y:S01]  /*c8d0*/  @!P5 LDG.E.64 R20, desc[UR6][R26.64] ;  /* 0x000000061a14d981 */ /* 0x000362000c1e1b00 */
[----:B------:R-:W-:-:S03]  /*c8e0*/  @!P2 VIADD R0, R0, 0x80 ;  /* 0x000000800000a836 */ /* 0x000fc60000000000 */
[----:B------:R-:W5:Y:S02]  /*c8f0*/  @!P3 LDG.E.64 R24, desc[UR6][R34.64] ;  /* 0x000000062218b981 */ /* 0x000f64000c1e1b00 */
[C---:B------:R-:W-:Y:S02]  /*c900*/  ISETP.GE.AND P0, PT, R0.reuse, UR4, PT ;  /* 0x0000000400007c0c */ /* 0x040fe4000bf06270 */
[----:B-1----:R-:W-:Y:S01]  /*c910*/  CS2R R26, SRZ ;  /* 0x00000000001a7805 */ /* 0x002fe2000001ff00 */
[----:B----4-:R-:W-:Y:S02]  /*c920*/  @!P2 IMAD.WIDE.U32 R36, R13, 0x8, R10 ;  /* 0x000000080d24a825 */ /* 0x010fe400078e000a */
[----:B------:R-:W1:Y:S08]  /*c930*/  LDC.64 R10, c[0x0][0x238] ;  /* 0x00008e00ff0a7b82 */ /* 0x000e700000000a00 */
[C---:B------:R-:W-:Y:S01]  /*c940*/  @!P0 VIADD R15, R0.reuse, UR8 ;  /* 0x00000008000f8c36 */ /* 0x040fe20008000000 */
[----:B------:R-:W5:Y:S01]  /*c950*/  @!P2 LDG.E.64 R26, desc[UR6][R36.64] ;  /* 0x00000006241aa981 */ /* 0x000f62000c1e1b00 */
[----:B------:R-:W-:-:S04]  /*c960*/  @!P0 IADD3 R0, R0, 0x80, RZ ;  /* 0x0000008000008810 */ /* 0x000fc80007ffe0ff */
[----:B------:R-:W-:Y:S01]  /*c970*/  ISETP.GE.AND P6, PT, R0, UR4, PT ;  /* 0x0000000400007c0c */ /* 0x000fe2000bfc6270 */
[----:B------:R-:W3:-:S12]  /*c980*/  @!P0 LDC.64 R8, c[0x0][0x288] ;  /* 0x0000a200ff088b82 */ /* 0x000ed80000000a00 */
[----:B------:R-:W4:Y:S01]  /*c990*/  @!P6 LDC.64 R6, c[0x0][0x288] ;  /* 0x0000a200ff06eb82 */ /* 0x000f220000000a00 */
[----:B--2---:R-:W-:-:S04]  /*c9a0*/  @!P4 IMAD.WIDE.U32 R16, R29, 0x8, R22 ;  /* 0x000000081d10c825 */ /* 0x004fc800078e0016 */
[----:B------:R-:W-:Y:S02]  /*c9b0*/  @!P6 VIADD R29, R0, UR8 ;  /* 0x00000008001dec36 */ /* 0x000fe40008000000 */
[----:B---3--:R-:W-:-:S04]  /*c9c0*/  @!P0 IMAD.WIDE.U32 R8, R15, 0x8, R8 ;  /* 0x000000080f088825 */ /* 0x008fc800078e0008 */
[----:B0-----:R-:W-:Y:S02]  /*c9d0*/  @!P1 IMAD.WIDE.U32 R12, R5, 0x8, R2 ;  /* 0x00000008050c9825 */ /* 0x001fe400078e0002 */
[----:B------:R-:W0:Y:S02]  /*c9e0*/  LDC.64 R2, c[0x0][0x218] ;  /* 0x00008600ff027b82 */ /* 0x000e240000000a00 */
[----:B----4-:R-:W-:Y:S01]  /*c9f0*/  @!P6 IMAD.WIDE.U32 R14, R29, 0x8, R6 ;  /* 0x000000081d0ee825 */ /* 0x010fe200078e0006 */
[----:B------:R-:W-:-:S05]  /*ca00*/  CS2R R28, SRZ ;  /* 0x00000000001c7805 */ /* 0x000fca000001ff00 */
[----:B------:R-:W2:Y:S01]  /*ca10*/  LDC.64 R4, c[0x0][0x220] ;  /* 0x00008800ff047b82 */ /* 0x000ea20000000a00 */
[----:B------:R3:W5:Y:S07]  /*ca20*/  @!P0 LDG.E.64 R28, desc[UR6][R8.64] ;  /* 0x00000006081c8981 */ /* 0x00076e000c1e1b00 */
[----:B------:R-:W4:Y:S08]  /*ca30*/  LDC.64 R6, c[0x0][0x228] ;  /* 0x00008a00ff067b82 */ /* 0x000f300000000a00 */
[----:B---3--:R-:W3:Y:S01]  /*ca40*/  LDC.64 R8, c[0x0][0x230] ;  /* 0x00008c00ff087b82 */ /* 0x008ee20000000a00 */
[----:B------:R-:W-:-:S02]  /*ca50*/  CS2R R22, SRZ ;  /* 0x0000000000167805 */ /* 0x000fc4000001ff00 */
[----:B------:R-:W-:Y:S02]  /*ca60*/  CS2R R30, SRZ ;  /* 0x00000000001e7805 */ /* 0x000fe4000001ff00 */
[----:B------:R-:W-:Y:S01]  /*ca70*/  CS2R R32, SRZ ;  /* 0x0000000000207805 */ /* 0x000fe2000001ff00 */
[----:B0-----:R0:W-:Y:S04]  /*ca80*/  STL.64 [R1], R2 ;  /* 0x0000000201007387 */ /* 0x0011e80000100a00 */
[----:B------:R-:W5:Y:S04]  /*ca90*/  @!P4 LDG.E.64 R22, desc[UR6][R16.64] ;  /* 0x000000061016c981 */ /* 0x000f68000c1e1b00 */
[----:B------:R1:W5:Y:S04]  /*caa0*/  @!P6 LDG.E.64 R30, desc[UR6][R14.64] ;  /* 0x000000060e1ee981 */ /* 0x000368000c1e1b00 */
[----:B------:R3:W5:Y:S01]  /*cab0*/  @!P1 LDG.E.64 R32, desc[UR6][R12.64] ;  /* 0x000000060c209981 */ /* 0x000762000c1e1b00 */
[----:B0-----:R-:W0:Y:S03]  /*cac0*/  LDC.64 R2, c[0x0][0x250] ;  /* 0x00009400ff027b82 */ /* 0x001e260000000a00 */
[----:B--2---:R2:W-:Y:S04]  /*cad0*/  STL.64 [R1+0x8], R4 ;  /* 0x0000080401007387 */ /* 0x0045e80000100a00 */
[----:B----4-:R4:W-:Y:S01]  /*cae0*/  STL.64 [R1+0x10], R6 ;  /* 0x0000100601007387 */ /* 0x0109e20000100a00 */
[----:B-1----:R-:W1:Y:S03]  /*caf0*/  LDC.64 R14, c[0x0][0x248] ;  /* 0x00009200ff0e7b82 */ /* 0x002e660000000a00 */
[----:B---3--:R3:W-:Y:S04]  /*cb00*/  STL.64 [R1+0x18], R8 ;  /* 0x0000180801007387 */ /* 0x0087e80000100a00 */
[----:B------:R3:W-:Y:S01]  /*cb10*/  STL.64 [R1+0x20], R10 ;  /* 0x0000200a01007387 */ /* 0x0007e20000100a00 */
[----:B------:R-:W0:Y:S08]  /*cb20*/  LDC.64 R12, c[0x0][0x240] ;  /* 0x00009000ff0c7b82 */ /* 0x000e300000000a00 */
[----:B------:R-:W1:Y:S08]  /*cb30*/  LDC.64 R16, c[0x0][0x258] ;  /* 0x00009600ff107b82 */ /* 0x000e700000000a00 */
[----:B--2---:R-:W2:Y:S08]  /*cb40*/  LDC.64 R4, c[0x0][0x260] ;  /* 0x00009800ff047b82 */ /* 0x004eb00000000a00 */
[----:B----4-:R-:W4:Y:S08]  /*cb50*/  LDC.64 R6, c[0x0][0x268] ;  /* 0x00009a00ff067b82 */ /* 0x010f300000000a00 */
[----:B---3--:R-:W3:Y:S08]  /*cb60*/  LDC.64 R8, c[0x0][0x270] ;  /* 0x00009c00ff087b82 */ /* 0x008ef00000000a00 */
[----:B------:R-:W3:Y:S01]  /*cb70*/  LDC.64 R10, c[0x0][0x278] ;  /* 0x00009e00ff0a7b82 */ /* 0x000ee20000000a00 */
[----:B0-----:R0:W-:Y:S04]  /*cb80*/  STL.64 [R1+0x28], R12 ;  /* 0x0000280c01007387 */ /* 0x0011e80000100a00 */
[----:B-1----:R0:W-:Y:S04]  /*cb90*/  STL.64 [R1+0x30], R14 ;  /* 0x0000300e01007387 */ /* 0x0021e80000100a00 */
[----:B------:R0:W-:Y:S04]  /*cba0*/  STL.64 [R1+0x38], R2 ;  /* 0x0000380201007387 */ /* 0x0001e80000100a00 */
[----:B------:R0:W-:Y:S04]  /*cbb0*/  STL.64 [R1+0x40], R16 ;  /* 0x0000401001007387 */ /* 0x0001e80000100a00 */
[----:B--2---:R0:W-:Y:S04]  /*cbc0*/  STL.64 [R1+0x48], R4 ;  /* 0x0000480401007387 */ /* 0x0041e80000100a00 */
[----:B----4-:R0:W-:Y:S04]  /*cbd0*/  STL.64 [R1+0x50], R6 ;  /* 0x0000500601007387 */ /* 0x0101e80000100a00 */
[----:B---3--:R0:W-:Y:S04]  /*cbe0*/  STL.64 [R1+0x58], R8 ;  /* 0x0000580801007387 */ /* 0x0081e80000100a00 */
[----:B------:R0:W-:Y:S01]  /*cbf0*/  STL.64 [R1+0x60], R10 ;  /* 0x0000600a01007387 */ /* 0x0001e20000100a00 */
[----:B------:R-:W-:Y:S04]  /*cc00*/  BSSY B0, `(.L_x_3652) ;  /* 0x000017e000007945 */ /* 0x000fe80003800000 */
[----:B------:R-:W-:Y:S05]  /*cc10*/  @P1 BRA `(.L_x_3653) ;  /* 0x0000001400f01947 */ /* 0x000fea0003800000 */
[----:B------:R-:W-:Y:S01]  /*cc20*/  ULDC.64 UR10, c[0x0][0x228] ;  /* 0x00008a00000a7ab9 */ /* 0x000fe20000000a00 */
[----:B------:R-:W-:Y:S01]  /*cc30*/  ULDC.64 UR4, c[0x0][0x220] ;  /* 0x0000880000047ab9 */ /* 0x000fe20000000a00 */
[----:B------:R-:W-:Y:S01]  /*cc40*/  UISETP.GE.U32.AND UP0, UPT, UR10, 0x1, UPT ;  /* 0x000000010a00788c */ /* 0x000fe2000bf06070 */
[----:B0----5:R-:W-:Y:S01]  /*cc50*/  IMAD R5, R33, UR4, RZ ;  /* 0x0000000421057c24 */ /* 0x021fe2000f8e02ff */
        /* <DEDUP_REMOVED lines=19> */
[----:B------:R-:W-:Y:S01]  /*cd90*/  USHF.L.U32 UR17, UR17, 0x2, URZ ;  /* 0x0000000211117899 */ /* 0x000fe2000800063f */
[C---:B------:R-:W-:Y:S01]  /*cda0*/  LEA R12, P2, R2.reuse, UR4, 0x2 ;  /* 0x00000004020c7c11 */ /* 0x040fe2000f8410ff */
[----:B------:R-:W-:Y:S01]  /*cdb0*/  UIADD3 UR9, UP0, -UR9, UR10, URZ ;  /* 0x0000000a09097290 */ /* 0x000fe2000ff1e13f */
[----:B------:R-:W-:Y:S02]  /*cdc0*/  UMOV UR4, URZ ;  /* 0x0000003f00047c82 */ /* 0x000fe40008000000 */
[----:B------:R-:W-:Y:S01]  /*cdd0*/  LEA.HI.X R13, R2, UR5, R5, 0x2, P2 ;  /* 0x00000005020d7c11 */ /* 0x000fe200090f1405 */
[----:B------:R-:W-:Y:S02]  /*cde0*/  UIADD3.X UR12, UR11, -0x1, URZ, UP0, !UPT ;  /* 0xffffffff0b0c7890 */ /* 0x000fe400087fe43f */
[----:B------:R-:W-:Y:S01]  /*cdf0*/  ISETP.LT.U32.AND P0, PT, RZ, UR9, PT ;  /* 0x00000009ff007c0c */ /* 0x000fe2000bf01070 */
[----:B------:R-:W-:Y:S01]  /*ce00*/  UIMAD.WIDE.U32 UR10, UR16, 0x4, URZ ;  /* 0x00000004100a78a5 */ /* 0x000fe2000f8e003f */
[----:B------:R-:W-:-:S02]  /*ce10*/  UMOV UR5, URZ ;  /* 0x0000003f00057c82 */ /* 0x000fc40008000000 */
[----:B------:R-:W-:Y:S01]  /*ce20*/  MOV R0, UR12 ;  /* 0x0000000c00007c02 */ /* 0x000fe20008000f00 */
[----:B------:R-:W-:-:S03]  /*ce30*/  UIADD3 UR17, UR11, UR17, URZ ;  /* 0x000000110b117290 */ /* 0x000fc6000fffe03f */
        /* <DEDUP_REMOVED lines=8> */
.L_x_3657:
[----:B------:R-:W-:Y:S01]  /*cec0*/  ULEA UR13, UR4, UR14, 0x3 ;  /* 0x0000000e040d7291 */ /* 0x000fe2000f8e183f */
[----:B------:R0:W2:Y:S08]  /*ced0*/  LDG.E R17, desc[UR6][R12.64] ;  /* 0x000000060c117981 */ /* 0x0000b0000c1e1900 */
[----:B------:R-:W3:Y:S01]  /*cee0*/  LDL.64 R14, [UR13+0x18] ;  /* 0x0000180dff0e7983 */ /* 0x000ee20008100a00 */
[----:B0-----:R-:W-:-:S03]  /*cef0*/  IADD3 R12, P2, R12, UR10, RZ ;  /* 0x0000000a0c0c7c10 */ /* 0x001fc6000ff5e0ff */
[----:B------:R-:W4:Y:S01]  /*cf00*/  LDL.64 R8, [UR13+0x20] ;  /* 0x0000200dff087983 */ /* 0x000f220008100a00 */
[----:B------:R-:W-:-:S05]  /*cf10*/  IADD3.X R13, R13, UR17, RZ, P2, !PT ;  /* 0x000000110d0d7c10 */ /* 0x000fca00097fe4ff */
[----:B------:R-:W4:Y:S01]  /*cf20*/  LDG.E R11, desc[UR6][R12.64] ;  /* 0x000000060c0b7981 */ /* 0x000f22000c1e1900 */
[----:B--2---:R-:W-:Y:S01]  /*cf30*/  SHF.R.S32.HI R33, RZ, 0x1f, R17 ;  /* 0x0000001fff217819 */ /* 0x004fe20000011411 */
[----:B---3--:R-:W-:-:S04]  /*cf40*/  IMAD.WIDE.U32 R6, R17, R14, R6 ;  /* 0x0000000e11067225 */ /* 0x008fc800078e0006 */
[----:B------:R-:W-:-:S04]  /*cf50*/  IMAD R17, R15, R17, RZ ;  /* 0x000000110f117224 */ /* 0x000fc800078e02ff */
[----:B------:R-:W-:Y:S01]  /*cf60*/  IMAD R17, R14, R33, R17 ;  /* 0x000000210e117224 */ /* 0x000fe200078e0211 */
[----:B------:R-:W-:-:S03]  /*cf70*/  IADD3 R14, P2, R12, UR10, RZ ;  /* 0x0000000a0c0e7c10 */ /* 0x000fc6000ff5e0ff */
[----:B------:R-:W-:Y:S01]  /*cf80*/  IMAD.IADD R17, R7, 0x1, R17 ;  /* 0x0000000107117824 */ /* 0x000fe200078e0211 */
[----:B------:R-:W-:Y:S01]  /*cf90*/  IADD3.X R15, R13, UR17, RZ, P2, !PT ;  /* 0x000000110d0f7c10 */ /* 0x000fe200097fe4ff */
[----:B----4-:R-:W-:Y:S01]  /*cfa0*/  IMAD R0, R9, R11, RZ ;  /* 0x0000000b09007224 */ /* 0x010fe200078e02ff */
[----:B------:R-:W-:Y:S01]  /*cfb0*/  SHF.R.S32.HI R7, RZ, 0x1f, R11 ;  /* 0x0000001fff077819 */ /* 0x000fe2000001140b */
[----:B------:R-:W-:Y:S02]  /*cfc0*/  IMAD.MOV.U32 R16, RZ, RZ, R6 ;  /* 0x000000ffff107224 */ /* 0x000fe400078e0006 */
[----:B------:R-:W2:Y:S02]  /*cfd0*/  LDG.E R13, desc[UR6][R14.64] ;  /* 0x000000060e0d7981 */ /* 0x000ea4000c1e1900 */
[----:B------:R-:W-:Y:S02]  /*cfe0*/  IMAD R9, R8, R7, R0 ;  /* 0x0000000708097224 */ /* 0x000fe400078e0200 */
[----:B------:R-:W3:Y:S01]  /*cff0*/  LDL.64 R6, [UR13+0x28] ;  /* 0x0000280dff067983 */ /* 0x000ee20008100a00 */
[----:B------:R-:W-:Y:S01]  /*d000*/  IMAD.WIDE.U32 R32, R11, R8, R16 ;  /* 0x000000080b207225 */ /* 0x000fe200078e0010 */
[----:B------:R-:W-:-:S04]  /*d010*/  IADD3 R10, P2, R14, UR10, RZ ;  /* 0x0000000a0e0a7c10 */ /* 0x000fc8000ff5e0ff */
[----:B------:R-:W-:Y:S02]  /*d020*/  IADD3 R33, R33, R9, RZ ;  /* 0x0000000921217210 */ /* 0x000fe40007ffe0ff */
[----:B------:R-:W-:-:S05]  /*d030*/  IADD3.X R11, R15, UR17, RZ, P2, !PT ;  /* 0x000000110f0b7c10 */ /* 0x000fca00097fe4ff */
[----:B------:R-:W4:Y:S01]  /*d040*/  LDG.E R17, desc[UR6][R10.64] ;  /* 0x000000060a117981 */ /* 0x000f22000c1e1900 */
[----:B--2---:R-:W-:Y:S01]  /*d050*/  SHF.R.S32.HI R9, RZ, 0x1f, R13 ;  /* 0x0000001fff097819 */ /* 0x004fe2000001140d */
[----:B---3--:R-:W-:-:S04]  /*d060*/  IMAD R0, R7, R13, RZ ;  /* 0x0000000d07007224 */ /* 0x008fc800078e02ff */
[----:B------:R-:W-:Y:S02]  /*d070*/  IMAD R7, R6, R9, R0 ;  /* 0x0000000906077224 */ /* 0x000fe400078e0200 */
[----:B------:R-:W2:Y:S01]  /*d080*/  LDL.64 R8, [UR13+0x30] ;  /* 0x0000300dff087983 */ /* 0x000ea20008100a00 */
[----:B------:R-:W-:Y:S01]  /*d090*/  IMAD.WIDE.U32 R32, R13, R6, R32 ;  /* 0x000000060d207225 */ /* 0x000fe200078e0020 */
[----:B------:R-:W-:-:S03]  /*d0a0*/  IADD3 R12, P2, R10, UR10, RZ ;  /* 0x0000000a0a0c7c10 */ /* 0x000fc6000ff5e0ff */
[----:B------:R-:W-:Y:S01]  /*d0b0*/  IMAD.IADD R33, R33, 0x1, R7 ;  /* 0x0000000121217824 */ /* 0x000fe200078e0207 */
[----:B------:R-:W-:Y:S02]  /*d0c0*/  IADD3.X R13, R11, UR17, RZ, P2, !PT ;  /* 0x000000110b0d7c10 */ /* 0x000fe400097fe4ff */
[----:B----4-:R-:W-:-:S03]  /*d0d0*/  SHF.R.S32.HI R7, RZ, 0x1f, R17 ;  /* 0x0000001fff077819 */ /* 0x010fc60000011411 */
[----:B------:R-:W3:Y:S01]  /*d0e0*/  LDG.E R15, desc[UR6][R12.64] ;  /* 0x000000060c0f7981 */ /* 0x000ee2000c1e1900 */
[----:B--2---:R-:W-:-:S04]  /*d0f0*/  IMAD R0, R9, R17, RZ ;  /* 0x0000001109007224 */ /* 0x004fc800078e02ff */
[----:B------:R-:W-:Y:S02]  /*d100*/  IMAD R9, R8, R7, R0 ;  /* 0x0000000708097224 */ /* 0x000fe400078e0200 */
[----:B------:R-:W2:Y:S01]  /*d110*/  LDL.64 R6, [UR13+0x38] ;  /* 0x0000380dff067983 */ /* 0x000ea20008100a00 */
[----:B------:R-:W-:Y:S01]  /*d120*/  IMAD.WIDE.U32 R32, R17, R8, R32 ;  /* 0x0000000811207225 */ /* 0x000fe200078e0020 */
[----:B------:R-:W-:-:S03]  /*d130*/  IADD3 R10, P2, R12, UR10, RZ ;  /* 0x0000000a0c0a7c10 */ /* 0x000fc6000ff5e0ff */
[----:B------:R-:W-:Y:S01]  /*d140*/  IMAD.IADD R33, R33, 0x1, R9 ;  /* 0x0000000121217824 */ /* 0x000fe200078e0209 */
[----:B------:R-:W-:Y:S02]  /*d150*/  IADD3.X R11, R13, UR17, RZ, P2, !PT ;  /* 0x000000110d0b7c10 */ /* 0x000fe400097fe4ff */
[----:B---3--:R-:W-:-:S03]  /*d160*/  SHF.R.S32.HI R9, RZ, 0x1f, R15 ;  /* 0x0000001fff097819 */ /* 0x008fc6000001140f */
[----:B------:R-:W3:Y:S01]  /*d170*/  LDG.E R17, desc[UR6][R10.64] ;  /* 0x000000060a117981 */ /* 0x000ee2000c1e1900 */
[----:B--2---:R-:W-:-:S04]  /*d180*/  IMAD R0, R7, R15, RZ ;  /* 0x0000000f07007224 */ /* 0x004fc800078e02ff */
[----:B------:R-:W-:Y:S02]  /*d190*/  IMAD R7, R6, R9, R0 ;  /* 0x0000000906077224 */ /* 0x000fe400078e0200 */
[----:B------:R-:W2:Y:S01]  /*d1a0*/  LDL.64 R8, [UR13+0x40] ;  /* 0x0000400dff087983 */ /* 0x000ea20008100a00 */
[----:B------:R-:W-:Y:S01]  /*d1b0*/  IMAD.WIDE.U32 R32, R15, R6, R32 ;  /* 0x000000060f207225 */ /* 0x000fe200078e0020 */
[----:B------:R-:W-:-:S04]  /*d1c0*/  IADD3 R12, P2, R10, UR10, RZ ;  /* 0x0000000a0a0c7c10 */ /* 0x000fc8000ff5e0ff */
[----:B------:R-:W-:Y:S02]  /*d1d0*/  IADD3 R33, R33, R7, RZ ;  /* 0x0000000721217210 */ /* 0x000fe40007ffe0ff */
[----:B------:R-:W-:Y:S02]  /*d1e0*/  IADD3.X R13, R11, UR17, RZ, P2, !PT ;  /* 0x000000110b0d7c10 */ /* 0x000fe400097fe4ff */
[----:B---3--:R-:W-:-:S03]  /*d1f0*/  SHF.R.S32.HI R7, RZ, 0x1f, R17 ;  /* 0x0000001fff077819 */ /* 0x008fc60000011411 */
        /* <DEDUP_REMOVED lines=77> */
[----:B------:R-:W-:Y:S02]  /*d6d0*/  IADD3 R8, P2, R12, UR10, RZ ;  /* 0x0000000a0c087c10 */ /* 0x000fe4000ff5e0ff */
[----:B---3--:R-:W-:Y:S02]  /*d6e0*/  SHF.R.S32.HI R17, RZ, 0x1f, R15 ;  /* 0x0000001fff117819 */ /* 0x008fe4000001140f */
[----:B------:R-:W-:Y:S02]  /*d6f0*/  IADD3 R11, R11, R9, RZ ;  /* 0x000000090b0b7210 */ /* 0x000fe40007ffe0ff */
[----:B------:R-:W-:-:S02]  /*d700*/  IADD3.X R9, R13, UR17, RZ, P2, !PT ;  /* 0x000000110d097c10 */ /* 0x000fc400097fe4ff */
[----:B------:R-:W3:Y:S01]  /*d710*/  LDL.64 R12, [UR13+0x90] ;  /* 0x0000900dff0c7983 */ /* 0x000ee20008100a00 */
[----:B------:R-:W-:Y:S01]  /*d720*/  UIADD3 UR9, UP0, UR9, -0x10, URZ ;  /* 0xfffffff009097890 */ /* 0x000fe2000ff1e03f */
[----:B--2---:R-:W-:-:S04]  /*d730*/  IMAD R0, R7, R15, RZ ;  /* 0x0000000f07007224 */ /* 0x004fc800078e02ff */
[----:B------:R-:W-:Y:S02]  /*d740*/  IMAD R33, R6, R17, R0 ;  /* 0x0000001106217224 */ /* 0x000fe400078e0200 */
[----:B------:R-:W2:Y:S01]  /*d750*/  LDG.E R17, desc[UR6][R8.64] ;  /* 0x0000000608117981 */ /* 0x000ea2000c1e1900 */
[----:B------:R-:W-:Y:S02]  /*d760*/  UIADD3.X UR12, UR12, -0x1, URZ, UP0, !UPT ;  /* 0xffffffff0c0c7890 */ /* 0x000fe400087fe43f */
[----:B------:R-:W-:-:S04]  /*d770*/  UISETP.GT.U32.AND UP0, UPT, UR9, 0xc, UPT ;  /* 0x0000000c0900788c */ /* 0x000fc8000bf04070 */
[----:B------:R-:W-:Y:S01]  /*d780*/  UISETP.GT.AND.EX UP0, UPT, UR12, URZ, UPT, UP0 ;  /* 0x0000003f0c00728c */ /* 0x000fe2000bf04300 */
[----:B------:R-:W-:-:S05]  /*d790*/  IMAD.WIDE.U32 R6, R15, R6, R10 ;  /* 0x000000060f067225 */ /* 0x000fca00078e000a */
[----:B------:R-:W-:Y:S01]  /*d7a0*/  PLOP3.LUT P3, PT, PT, PT, UP0, 0x80, 0x0 ;  /* 0x000000000000781c */ /* 0x000fe20003f6f008 */
[----:B------:R-:W-:Y:S01]  /*d7b0*/  IMAD.IADD R7, R7, 0x1, R33 ;  /* 0x0000000107077824 */ /* 0x000fe200078e0221 */
[----:B------:R-:W-:-:S04]  /*d7c0*/  UIADD3 UR4, UP1, UR4, 0x10, URZ ;  /* 0x0000001004047890 */ /* 0x000fc8000ff3e03f */
[----:B------:R-:W-:Y:S01]  /*d7d0*/  UIADD3.X UR5, URZ, UR5, URZ, UP1, !UPT ;  /* 0x000000053f057290 */ /* 0x000fe20008ffe43f */
[----:B--2---:R-:W-:Y:S01]  /*d7e0*/  SHF.R.S32.HI R11, RZ, 0x1f, R17 ;  /* 0x0000001fff0b7819 */ /* 0x004fe20000011411 */
[----:B---3--:R-:W-:Y:S02]  /*d7f0*/  IMAD R0, R13, R17, RZ ;  /* 0x000000110d007224 */ /* 0x008fe400078e02ff */
[----:B------:R-:W-:-:S04]  /*d800*/  IMAD.WIDE.U32 R6, R17, R12, R6 ;  /* 0x0000000c11067225 */ /* 0x000fc800078e0006 */
[----:B------:R-:W-:Y:S01]  /*d810*/  IMAD R11, R12, R11, R0 ;  /* 0x0000000b0c0b7224 */ /* 0x000fe200078e0200 */
[----:B------:R-:W-:-:S04]  /*d820*/  IADD3 R12, P2, R8, UR10, RZ ;  /* 0x0000000a080c7c10 */ /* 0x000fc8000ff5e0ff */
[----:B------:R-:W-:Y:S01]  /*d830*/  IADD3.X R13, R9, UR17, RZ, P2, !PT ;  /* 0x00000011090d7c10 */ /* 0x000fe200097fe4ff */
[----:B------:R-:W-:Y:S01]  /*d840*/  IMAD.IADD R7, R7, 0x1, R11 ;  /* 0x0000000107077824 */ /* 0x000fe200078e020b */
[----:B------:R-:W-:Y:S07]  /*d850*/  @P3 BRA `(.L_x_3657) ;  /* 0xfffffff400983947 */ /* 0x000fee000383ffff */
.L_x_3656:
[----:B------:R-:W-:-:S04]  /*d860*/  UISETP.GT.U32.AND UP0, UPT, UR9, 0x4, UPT ;  /* 0x000000040900788c */ /* 0x000fc8000bf04070 */
[----:B------:R-:W-:-:S06]  /*d870*/  UISETP.GT.AND.EX UP0, UPT, UR12, URZ, UPT, UP0 ;  /* 0x0000003f0c00728c */ /* 0x000fcc000bf04300 */
[----:B------:R-:W-:-:S13]  /*d880*/  PLOP3.LUT P2, PT, PT, PT, UP0, 0x80, 0x0 ;  /* 0x000000000000781c */ /* 0x000fda0003f4f008 */
[----:B------:R-:W-:Y:S05]  /*d890*/  @!P2 BRA `(.L_x_3658) ;  /* 0x00000004003ca947 */ /* 0x000fea0003800000 */
        /* <DEDUP_REMOVED lines=11> */
[----:B------:R-:W-:Y:S01]  /*d950*/  IADD3 R14, P0, R12, UR10, RZ ;  /* 0x0000000a0c0e7c10 */ /* 0x000fe2000ff1e0ff */
[----:B----4-:R-:W-:-:S03]  /*d960*/  IMAD R0, R9, R11, RZ ;  /* 0x0000000b09007224 */ /* 0x010fc600078e02ff */
[----:B------:R-:W-:Y:S02]  /*d970*/  IADD3 R17, R7, R17, RZ ;  /* 0x0000001107117210 */ /* 0x000fe40007ffe0ff */
[----:B------:R-:W-:Y:S02]  /*d980*/  IADD3.X R15, R13, UR17, RZ, P0, !PT ;  /* 0x000000110d0f7c10 */ /* 0x000fe400087fe4ff */
[----:B------:R-:W-:Y:S01]  /*d990*/  SHF.R.S32.HI R7, RZ, 0x1f, R11 ;  /* 0x0000001fff077819 */ /* 0x000fe2000001140b */
[----:B------:R-:W-:Y:S02]  /*d9a0*/  IMAD.MOV.U32 R16, RZ, RZ, R6 ;  /* 0x000000ffff107224 */ /* 0x000fe400078e0006 */
[----:B------:R-:W2:Y:S02]  /*d9b0*/  LDG.E R13, desc[UR6][R14.64] ;  /* 0x000000060e0d7981 */ /* 0x000ea4000c1e1900 */
[----:B------:R-:W-:Y:S02]  /*d9c0*/  IMAD R9, R8, R7, R0 ;  /* 0x0000000708097224 */ /* 0x000fe400078e0200 */
[----:B------:R-:W3:Y:S01]  /*d9d0*/  LDL.64 R6, [UR13+0x28] ;  /* 0x0000280dff067983 */ /* 0x000ee20008100a00 */
[----:B------:R-:W-:Y:S01]  /*d9e0*/  IMAD.WIDE.U32 R32, R11, R8, R16 ;  /* 0x000000080b207225 */ /* 0x000fe200078e0010 */
[----:B------:R-:W-:-:S03]  /*d9f0*/  IADD3 R10, P0, R14, UR10, RZ ;  /* 0x0000000a0e0a7c10 */ /* 0x000fc6000ff1e0ff */
[----:B------:R-:W-:Y:S01]  /*da00*/  IMAD.IADD R33, R33, 0x1, R9 ;  /* 0x0000000121217824 */ /* 0x000fe200078e0209 */
[----:B------:R-:W-:-:S05]  /*da10*/  IADD3.X R11, R15, UR17, RZ, P0, !PT ;  /* 0x000000110f0b7c10 */ /* 0x000fca00087fe4ff */
[----:B------:R-:W4:Y:S01]  /*da20*/  LDG.E R17, desc[UR6][R10.64] ;  /* 0x000000060a117981 */ /* 0x000f22000c1e1900 */
[----:B--2---:R-:W-:Y:S01]  /*da30*/  SHF.R.S32.HI R9, RZ, 0x1f, R13 ;  /* 0x0000001fff097819 */ /* 0x004fe2000001140d */
[----:B---3--:R-:W-:-:S04]  /*da40*/  IMAD R0, R7, R13, RZ ;  /* 0x0000000d07007224 */ /* 0x008fc800078e02ff */
[----:B------:R-:W-:Y:S02]  /*da50*/  IMAD R7, R6, R9, R0 ;  /* 0x0000000906077224 */ /* 0x000fe400078e0200 */
[----:B------:R-:W2:Y:S01]  /*da60*/  LDL.64 R8, [UR13+0x30] ;  /* 0x0000300dff087983 */ /* 0x000ea20008100a00 */
[----:B------:R-:W-:Y:S01]  /*da70*/  IMAD.WIDE.U32 R32, R13, R6, R32 ;  /* 0x000000060d207225 */ /* 0x000fe200078e0020 */
[----:B------:R-:W-:-:S04]  /*da80*/  IADD3 R12, P0, R10, UR10, RZ ;  /* 0x0000000a0a0c7c10 */ /* 0x000fc8000ff1e0ff */
[----:B------:R-:W-:Y:S02]  /*da90*/  IADD3 R33, R33, R7, RZ ;  /* 0x0000000721217210 */ /* 0x000fe40007ffe0ff */
        /* <DEDUP_REMOVED lines=30> */
[----:B--2---:R-:W-:-:S04]  /*dc80*/  IMAD R0, R7, R15, RZ ;  /* 0x0000000f07007224 */ /* 0x004fc800078e02ff */
[----:B------:R-:W-:Y:S02]  /*dc90*/  IMAD R33, R6, R17, R0 ;  /* 0x0000001106217224 */ /* 0x000fe400078e0200 */
[----:B------:R-:W2:Y:S01]  /*dca0*/  LDG.E R17, desc[UR6][R8.64] ;  /* 0x0000000608117981 */ /* 0x000ea2000c1e1900 */
[----:B------:R-:W-:-:S04]  /*dcb0*/  IMAD.WIDE.U32 R6, R15, R6, R10 ;  /* 0x000000060f067225 */ /* 0x000fc800078e000a */
[----:B------:R-:W-:Y:S01]  /*dcc0*/  IMAD.IADD R7, R7, 0x1, R33 ;  /* 0x0000000107077824 */ /* 0x000fe200078e0221 */
[----:B------:R-:W-:Y:S01]  /*dcd0*/  UIADD3 UR9, UP1, UR9, -0x8, URZ ;  /* 0xfffffff809097890 */ /* 0x000fe2000ff3e03f */
[----:B------:R-:W-:Y:S01]  /*dce0*/  PLOP3.LUT P0, PT, PT, PT, PT, 0x8, 0x0 ;  /* 0x000000000000781c */ /* 0x000fe20003f0e170 */
[----:B------:R-:W-:Y:S02]  /*dcf0*/  UIADD3 UR4, UP0, UR4, 0x8, URZ ;  /* 0x0000000804047890 */ /* 0x000fe4000ff1e03f */
[----:B------:R-:W-:Y:S02]  /*dd00*/  UIADD3.X UR12, UR12, -0x1, URZ, UP1, !UPT ;  /* 0xffffffff0c0c7890 */ /* 0x000fe40008ffe43f */
[----:B------:R-:W-:Y:S01]  /*dd10*/  UIADD3.X UR5, URZ, UR5, URZ, UP0, !UPT ;  /* 0x000000053f057290 */ /* 0x000fe200087fe43f */
[----:B--2---:R-:W-:Y:S01]  /*dd20*/  SHF.R.S32.HI R11, RZ, 0x1f, R17 ;  /* 0x0000001fff0b7819 */ /* 0x004fe20000011411 */
[----:B---3--:R-:W-:Y:S02]  /*dd30*/  IMAD R0, R13, R17, RZ ;  /* 0x000000110d007224 */ /* 0x008fe400078e02ff */
[----:B------:R-:W-:-:S04]  /*dd40*/  IMAD.WIDE.U32 R6, R17, R12, R6 ;  /* 0x0000000c11067225 */ /* 0x000fc800078e0006 */
[----:B------:R-:W-:Y:S01]  /*dd50*/  IMAD R11, R12, R11, R0 ;  /* 0x0000000b0c0b7224 */ /* 0x000fe200078e0200 */
[----:B------:R-:W-:-:S03]  /*dd60*/  IADD3 R12, P2, R8, UR10, RZ ;  /* 0x0000000a080c7c10 */ /* 0x000fc6000ff5e0ff */
[----:B------:R-:W-:Y:S01]  /*dd70*/  IMAD.IADD R7, R7, 0x1, R11 ;  /* 0x0000000107077824 */ /* 0x000fe200078e020b */
[----:B------:R-:W-:-:S09]  /*dd80*/  IADD3.X R13, R9, UR17, RZ, P2, !PT ;  /* 0x00000011090d7c10 */ /* 0x000fd200097fe4ff */
.L_x_3658:
[----:B------:R-:W-:-:S04]  /*dd90*/  ISETP.NE.U32.AND P2, PT, RZ, UR9, PT ;  /* 0x00000009ff007c0c */ /* 0x000fc8000bf45070 */
[----:B------:R-:W-:-:S13]  /*dda0*/  ISETP.NE.OR.EX P0, PT, RZ, UR12, P0, P2 ;  /* 0x0000000cff007c0c */ /* 0x000fda0008705720 */
[----:B------:R-:W-:Y:S05]  /*ddb0*/  @!P0 BRA `(.L_x_3654) ;  /* 0x0000000000b48947 */ /* 0x000fea0003800000 */
.L_x_3655:
        /* <DEDUP_REMOVED lines=23> */
[----:B------:R-:W-:Y:S02]  /*df30*/  IADD3.X R9, R15, UR17, RZ, P0, !PT ;  /* 0x000000110f097c10 */ /* 0x000fe400087fe4ff */
[----:B------:R-:W4:Y:S01]  /*df40*/  LDL.64 R14, [UR13+0x30] ;  /* 0x0000300dff0e7983 */ /* 0x000f220008100a00 */
[----:B--2---:R-:W-:Y:S01]  /*df50*/  SHF.R.S32.HI R17, RZ, 0x1f, R13 ;  /* 0x0000001fff117819 */ /* 0x004fe2000001140d */
[----:B---3--:R-:W-:-:S04]  /*df60*/  IMAD R0, R7, R13, RZ ;  /* 0x0000000d07007224 */ /* 0x008fc800078e02ff */
[----:B------:R-:W-:Y:S02]  /*df70*/  IMAD R33, R6, R17, R0 ;  /* 0x0000001106217224 */ /* 0x000fe400078e0200 */
[----:B------:R-:W2:Y:S01]  /*df80*/  LDG.E R17, desc[UR6][R8.64] ;  /* 0x0000000608117981 */ /* 0x000ea2000c1e1900 */
[----:B------:R-:W-:-:S04]  /*df90*/  UIADD3 UR9, UP0, UR9, -0x4, URZ ;  /* 0xfffffffc09097890 */ /* 0x000fc8000ff1e03f */
[----:B------:R-:W-:Y:S02]  /*dfa0*/  UIADD3.X UR12, UR12, -0x1, URZ, UP0, !UPT ;  /* 0xffffffff0c0c7890 */ /* 0x000fe400087fe43f */
[----:B------:R-:W-:Y:S01]  /*dfb0*/  ISETP.NE.U32.AND P0, PT, RZ, UR9, PT ;  /* 0x00000009ff007c0c */ /* 0x000fe2000bf05070 */
[----:B------:R-:W-:-:S03]  /*dfc0*/  IMAD.WIDE.U32 R6, R13, R6, R10 ;  /* 0x000000060d067225 */ /* 0x000fc600078e000a */
[----:B------:R-:W-:Y:S02]  /*dfd0*/  ISETP.NE.AND.EX P0, PT, RZ, UR12, PT, P0 ;  /* 0x0000000cff007c0c */ /* 0x000fe4000bf05300 */
[----:B------:R-:W-:Y:S01]  /*dfe0*/  IADD3 R7, R7, R33, RZ ;  /* 0x0000002107077210 */ /* 0x000fe20007ffe0ff */
[----:B------:R-:W-:Y:S01]  /*dff0*/  UIADD3 UR4, UP0, UR4, 0x4, URZ ;  /* 0x0000000404047890 */ /* 0x000fe2000ff1e03f */
[----:B------:R-:W-:-:S03]  /*e000*/  IADD3 R12, P2, R8, UR10, RZ ;  /* 0x0000000a080c7c10 */ /* 0x000fc6000ff5e0ff */
[----:B------:R-:W-:Y:S01]  /*e010*/  UIADD3.X UR5, URZ, UR5, URZ, UP0, !UPT ;  /* 0x000000053f057290 */ /* 0x000fe200087fe43f */
[----:B------:R-:W-:Y:S02]  /*e020*/  IADD3.X R13, R9, UR17, RZ, P2, !PT ;  /* 0x00000011090d7c10 */ /* 0x000fe400097fe4ff */
[----:B--2---:R-:W-:Y:S01]  /*e030*/  SHF.R.S32.HI R11, RZ, 0x1f, R17 ;  /* 0x0000001fff0b7819 */ /* 0x004fe20000011411 */
[----:B----4-:R-:W-:Y:S02]  /*e040*/  IMAD R0, R15, R17, RZ ;  /* 0x000000110f007224 */ /* 0x010fe400078e02ff */
[----:B------:R-:W-:-:S04]  /*e050*/  IMAD.WIDE.U32 R6, R17, R14, R6 ;  /* 0x0000000e11067225 */ /* 0x000fc800078e0006 */
[----:B------:R-:W-:-:S04]  /*e060*/  IMAD R11, R14, R11, R0 ;  /* 0x0000000b0e0b7224 */ /* 0x000fc800078e0200 */
[----:B------:R-:W-:Y:S01]  /*e070*/  IMAD.IADD R7, R7, 0x1, R11 ;  /* 0x0000000107077824 */ /* 0x000fe200078e020b */
[----:B------:R-:W-:Y:S06]  /*e080*/  @P0 BRA `(.L_x_3655) ;  /* 0xfffffffc004c0947 */ /* 0x000fec000383ffff */
.L_x_3654:
        /* <DEDUP_REMOVED lines=8> */
[C---:B0-----:R-:W-:Y:S02]  /*e110*/  IMAD R0, R8.reuse, UR5, RZ ;  /* 0x0000000508007c24 */ /* 0x041fe4000f8e02ff */
[----:B------:R-:W-:-:S04]  /*e120*/  IMAD.WIDE.U32 R12, R8, UR4, R4 ;  /* 0x00000004080c7c25 */ /* 0x000fc8000f8e0004 */
[----:B------:R-:W-:Y:S01]  /*e130*/  IMAD R11, R9, UR4, R0 ;  /* 0x00000004090b7c24 */ /* 0x000fe2000f8e0200 */
[----:B------:R-:W-:Y:S01]  /*e140*/  LEA R14, P0, R12, UR10, 0x2 ;  /* 0x0000000a0c0e7c11 */ /* 0x000fe2000f8010ff */
[----:B------:R-:W-:-:S03]  /*e150*/  IMAD.U32 R0, RZ, RZ, UR4 ;  /* 0x00000004ff007e24 */ /* 0x000fc6000f8e00ff */
[----:B------:R-:W-:Y:S01]  /*e160*/  IADD3 R13, R13, R11, RZ ;  /* 0x0000000b0d0d7210 */ /* 0x000fe20007ffe0ff */
        /* <DEDUP_REMOVED lines=14> */
[----:B------:R-:W-:Y:S02]  /*e250*/  IMAD.U32 R12, RZ, RZ, UR12 ;  /* 0x0000000cff0c7e24 */ /* 0x000fe4000f8e00ff */
[----:B------:R-:W-:Y:S01]  /*e260*/  IMAD.U32 R13, RZ, RZ, UR13 ;  /* 0x0000000dff0d7e24 */ /* 0x000fe2000f8e00ff */
[----:B------:R-:W-:Y:S01]  /*e270*/  ISETP.NE.AND.EX P0, PT, RZ, RZ, PT, P0 ;  /* 0x000000ffff00720c */ /* 0x000fe20003f05300 */
[----:B------:R-:W-:-:S03]  /*e280*/  IMAD.WIDE.U32 R12, R8, UR4, R12 ;  /* 0x00000004080c7c25 */ /* 0x000fc6000f8e000c */
[----:B------:R-:W-:-:S04]  /*e290*/  IADD3 R2, P2, R2, R12, RZ ;  /* 0x0000000c02027210 */ /* 0x000fc80007f5e0ff */
[----:B------:R-:W-:Y:S02]  /*e2a0*/  IADD3.X R5, R5, R11, R13, P2, !PT ;  /* 0x0000000b05057210 */ /* 0x000fe400017fe40d */
[----:B------:R-:W-:-:S04]  /*e2b0*/  LEA R10, P2, R2, UR10, 0x2 ;  /* 0x0000000a020a7c11 */ /* 0x000fc8000f8410ff */
[----:B------:R-:W-:Y:S02]  /*e2c0*/  LEA.HI.X R11, R2, UR11, R5, 0x2, P2 ;  /* 0x0000000b020b7c11 */ /* 0x000fe400090f1405 */
[----:B------:R-:W2:Y:S01]  /*e2d0*/  LDL.64 R2, [R0+0x20] ;  /* 0x0000200000027983 */ /* 0x000ea20000100a00 */
[----:B------:R-:W-:-:S03]  /*e2e0*/  @P0 LEA R12, P2, R8, R10, 0x2 ;  /* 0x0000000a080c0211 */ /* 0x000fc600078410ff */
[----:B------:R-:W3:Y:S01]  /*e2f0*/  LDG.E R15, desc[UR6][R10.64] ;  /* 0x000000060a0f7981 */ /* 0x000ee2000c1e1900 */
[----:B------:R-:W-:-:S03]  /*e300*/  @P0 LEA.HI.X R13, R8, R11, R9, 0x2, P2 ;  /* 0x0000000b080d0211 */ /* 0x000fc600010f1409 */
[----:B------:R-:W4:Y:S04]  /*e310*/  @P0 LDL.64 R4, [R0+0x28] ;  /* 0x0000280000040983 */ /* 0x000f280000100a00 */
[----:B------:R-:W4:Y:S01]  /*e320*/  @P0 LDG.E R13, desc[UR6][R12.64] ;  /* 0x000000060c0d0981 */ /* 0x000f22000c1e1900 */
[----:B---3--:R-:W-:Y:S01]  /*e330*/  SHF.R.S32.HI R9, RZ, 0x1f, R15 ;  /* 0x0000001fff097819 */ /* 0x008fe2000001140f */
[----:B--2---:R-:W-:Y:S02]  /*e340*/  IMAD R3, R3, R15, RZ ;  /* 0x0000000f03037224 */ /* 0x004fe400078e02ff */
        /* <DEDUP_REMOVED lines=9> */
.L_x_3653:
[----:B------:R-:W-:Y:S05]  /*e3e0*/  BSYNC B0 ;  /* 0x0000000000007941 */ /* 0x000fea0003800000 */
.L_x_3652:
[----:B0-----:R-:W0:Y:S01]  /*e3f0*/  S2R R8, SR_TID.X ;  /* 0x0000000000087919 */ /* 0x001e220000002100 */
[----:B------:R-:W-:Y:S01]  /*e400*/  ULDC UR4, c[0x0][0x210] ;  /* 0x0000840000047ab9 */ /* 0x000fe20000000800 */
[----:B------:R-:W-:Y:S01]  /*e410*/  BSSY B0, `(.L_x_3659) ;  /* 0x0000188000007945 */ /* 0x000fe20003800000 */
[----:B------:R-:W-:Y:S01]  /*e420*/  UIADD3 UR4, -UR8, UR4, URZ ;  /* 0x0000000408047290 */ /* 0x000fe2000fffe13f */
[----:B------:R-:W-:Y:S02]  /*e430*/  IMAD.MOV.U32 R2, RZ, RZ, R6 ;  /* 0x000000ffff027224 */ /* 0x000fe400078e0006 */
[----:B------:R-:W-:Y:S01]  /*e440*/  IMAD.MOV.U32 R3, RZ, RZ, R7 ;  /* 0x000000ffff037224 */ /* 0x000fe200078e0007 */
        /* <DEDUP_REMOVED lines=45> */
.L_x_3664:
[----:B------:R-:W-:Y:S01]  /*e720*/  ULEA UR13, UR4, UR14, 0x3 ;  /* 0x0000000e040d7291 */ /* 0x000fe2000f8e183f */
[----:B------:R-:W-:Y:S01]  /*e730*/  IMAD.MOV.U32 R18, RZ, RZ, R0 ;  /* 0x000000ffff127224 */ /* 0x000fe200078e0000 */
[----:B------:R-:W-:-:S05]  /*e740*/  MOV R19, R13 ;  /* 0x0000000d00137202 */ /* 0x000fca0000000f00 */
[----:B------:R-:W2:Y:S04]  /*e750*/  LDG.E R9, desc[UR6][R18.64] ;  /* 0x0000000612097981 */ /* 0x000ea8000c1e1900 */
[----:B------:R-:W2:Y:S01]  /*e760*/  LDL.64 R14, [UR13+0x18] ;  /* 0x0000180dff0e7983 */ /* 0x000ea20008100a00 */
[----:B------:R-:W-:-:S04]  /*e770*/  IADD3 R12, P2, R0, UR10, RZ ;  /* 0x0000000a000c7c10 */ /* 0x000fc8000ff5e0ff */
[----:B------:R-:W-:Y:S01]  /*e780*/  IADD3.X R13, R13, UR17, RZ, P2, !PT ;  /* 0x000000110d0d7c10 */ /* 0x000fe200097fe4ff */
[----:B--2---:R-:W-:Y:S01]  /*e790*/  IMAD.WIDE.U32 R16, R9, R14, R10 ;  /* 0x0000000e09107225 */ /* 0x004fe200078e000a */
[----:B------:R-:W-:-:S03]  /*e7a0*/  SHF.R.S32.HI R11, RZ, 0x1f, R9 ;  /* 0x0000001fff0b7819 */ /* 0x000fc60000011409 */
        /* <DEDUP_REMOVED lines=147> */
.L_x_3663:
[----:B------:R-:W-:-:S04]  /*f0e0*/  UISETP.GT.U32.AND UP0, UPT, UR9, 0x4, UPT ;  /* 0x000000040900788c */ /* 0x000fc8000bf04070 */
[----:B------:R-:W-:-:S06]  /*f0f0*/  UISETP.GT.AND.EX UP0, UPT, UR12, URZ, UPT, UP0 ;  /* 0x0000003f0c00728c */ /* 0x000fcc000bf04300 */
[----:B------:R-:W-:-:S13]  /*f100*/  PLOP3.LUT P2, PT, PT, PT, UP0, 0x80, 0x0 ;  /* 0x000000000000781c */ /* 0x000fda0003f4f008 */
[----:B------:R-:W-:Y:S05]  /*f110*/  @!P2 BRA `(.L_x_3665) ;  /* 0x000000040044a947 */ /* 0x000fea0003800000 */
[----:B------:R-:W-:Y:S01]  /*f120*/  ULEA UR13, UR4, UR14, 0x3 ;  /* 0x0000000e040d7291 */ /* 0x000fe2000f8e183f */
[----:B------:R-:W-:Y:S01]  /*f130*/  MOV R18, R0 ;  /* 0x0000000000127202 */ /* 0x000fe20000000f00 */
[----:B------:R-:W-:-:S05]  /*f140*/  IMAD.MOV.U32 R19, RZ, RZ, R13 ;  /* 0x000000ffff137224 */ /* 0x000fca00078e000d */
        /* <DEDUP_REMOVED lines=78> */
.L_x_3665:
[----:B------:R-:W-:-:S04]  /*f630*/  ISETP.NE.U32.AND P2, PT, RZ, UR9, PT ;  /* 0x00000009ff007c0c */ /* 0x000fc8000bf45070 */
[----:B------:R-:W-:-:S13]  /*f640*/  ISETP.NE.OR.EX P0, PT, RZ, UR12, P0, P2 ;  /* 0x0000000cff007c0c */ /* 0x000fda0008705720 */
[----:B------:R-:W-:Y:S05]  /*f650*/  @!P0 BRA `(.L_x_3661) ;  /* 0x0000000000bc8947 */ /* 0x000fea0003800000 */
.L_x_3662:
        /* <DEDUP_REMOVED lines=47> */
.L_x_3661:
        /* <DEDUP_REMOVED lines=10> */
[----:B------:R-:W-:Y:S02]  /*f9f0*/  IMAD.U32 R0, RZ, RZ, UR4 ;  /* 0x00000004ff007e24 */ /* 0x000fe4000f8e00ff */
[----:B------:R-:W-:-:S03]  /*fa00*/  IMAD.IADD R15, R15, 0x1, R9 ;  /* 0x000000010f0f7824 */ /* 0x000fc600078e0209 */
[----:B------:R-:W-:Y:S02]  /*fa10*/  LEA R0, R0, R1, 0x3 ;  /* 0x0000000100007211 */ /* 0x000fe400078e18ff */
[----:B------:R-:W-:-:S03]  /*fa20*/  LEA.HI.X R19, R14, UR11, R15, 0x2, P0 ;  /* 0x0000000b0e137c11 */ /* 0x000fc600080f140f */
[----:B------:R-:W2:Y:S04]  /*fa30*/  LDL.64 R14, [R0+0x18] ;  /* 0x00001800000e7983 */ /* 0x000ea80000100a00 */
[----:B------:R-:W3:Y:S01]  /*fa40*/  LDG.E R19, desc[UR6][R18.64] ;  /* 0x0000000612137981 */ /* 0x000ee2000c1e1900 */
[----:B------:R-:W-:-:S04]  /*fa50*/  LOP3.LUT R16, R16, 0x3, RZ, 0xc0, !PT ;  /* 0x0000000310107812 */ /* 0x000fc800078ec0ff */
        /* <DEDUP_REMOVED lines=25> */
[----:B--2---:R-:W-:-:S04]  /*fbf0*/  IMAD.WIDE.U32 R10, R9, R4, R10 ;  /* 0x00000004090a7225 */ /* 0x004fc800078e000a */
[----:B------:R-:W-:-:S04]  /*fc00*/  IMAD R9, R5, R9, RZ ;  /* 0x0000000905097224 */ /* 0x000fc800078e02ff */
        /* <DEDUP_REMOVED lines=8> */
.L_x_3660:
[----:B------:R-:W-:Y:S05]  /*fc90*/  BSYNC B0 ;  /* 0x0000000000007941 */ /* 0x000fea0003800000 */
.L_x_3659:
[----:B------:R-:W-:Y:S01]  /*fca0*/  ULDC UR9, c[0x0][0x210] ;  /* 0x0000840000097ab9 */ /* 0x000fe20000000800 */
[----:B------:R-:W-:Y:S01]  /*fcb0*/  VIADD R8, R8, 0x100 ;  /* 0x0000010008087836 */ /* 0x000fe20000000000 */
[----:B------:R-:W-:Y:S01]  /*fcc0*/  UIADD3 UR9, -UR8, UR9, URZ ;  /* 0x0000000908097290 */ /* 0x000fe2000fffe13f */
[----:B------:R-:W-:Y:S01]  /*fcd0*/  BSSY B0, `(.L_x_3666) ;  /* 0x0000180000007945 */ /* 0x000fe20003800000 */
[----:B------:R-:W-:Y:S01]  /*fce0*/  IMAD.MOV.U32 R4, RZ, RZ, R10 ;  /* 0x000000ffff047224 */ /* 0x000fe200078e000a */
[----:B------:R-:W-:-:S03]  /*fcf0*/  MOV R5, R11 ;  /* 0x0000000b00057202 */ /* 0x000fc60000000f00 */
        /* <DEDUP_REMOVED lines=27> */
[C---:B------:R-:W-:Y:S01]  /*feb0*/  LEA R16, P2, R6.reuse, UR4, 0x2 ;  /* 0x0000000406107c11 */ /* 0x040fe2000f8410ff */
[----:B------:R-:W-:Y:S02]  /*fec0*/  UIADD3.X UR13, UR13, -0x1, URZ, UP0, !UPT ;  /* 0xffffffff0d0d7890 */ /* 0x000fe400087fe43f */
[----:B------:R-:W-:Y:S01]  /*fed0*/  ISETP.LT.U32.AND P0, PT, RZ, UR12, PT ;  /* 0x0000000cff007c0c */ /* 0x000fe2000bf01070 */
[----:B------:R-:W-:Y:S01]  /*fee0*/  USHF.L.U32 UR17, UR17, 0x2, URZ ;  /* 0x0000000211117899 */ /* 0x000fe2000800063f */
[----:B------:R-:W-:Y:S01]  /*fef0*/  LEA.HI.X R17, R6, UR5, R9, 0x2, P2 ;  /* 0x0000000506117c11 */ /* 0x000fe200090f1409 */
[----:B------:R-:W-:Y:S01]  /*ff00*/  UMOV UR4, URZ ;  /* 0x0000003f00047c82 */ /* 0x000fe20008000000 */
[----:B------:R-:W-:Y:S01]  /*ff10*/  UMOV UR5, URZ ;  /* 0x0000003f00057c82 */ /* 0x000fe20008000000 */
[----:B------:R-:W-:Y:S01]  /*ff20*/  IMAD.U32 R0, RZ, RZ, UR13 ;  /* 0x0000000dff007e24 */ /* 0x000fe2000f8e00ff */
[----:B------:R-:W-:-:S04]  /*ff30*/  UIADD3 UR17, UR11, UR17, URZ ;  /* 0x000000110b117290 */ /* 0x000fc8000fffe03f */
        /* <DEDUP_REMOVED lines=8> */
.L_x_3671:
        /* <DEDUP_REMOVED lines=131> */
[----:B---3--:R-:W-:Y:S02]  /*107f0*/  SHF.R.S32.HI R21, RZ, 0x1f, R19 ;  /* 0x0000001fff157819 */ /* 0x008fe40000011413 */
[----:B------:R-:W-:Y:S02]  /*10800*/  IADD3.X R13, R17, UR17, RZ, P2, !PT ;  /* 0x00000011110d7c10 */ /* 0x000fe400097fe4ff */
[----:B------:R-:W3:Y:S01]  /*10810*/  LDL.64 R16, [UR15+0x90] ;  /* 0x0000900fff107983 */ /* 0x000ee20008100a00 */
[----:B------:R-:W-:Y:S01]  /*10820*/  UIADD3 UR12, UP0, UR12, -0x10, URZ ;  /* 0xfffffff00c0c7890 */ /* 0x000fe2000ff1e03f */
[----:B--2---:R-:W-:-:S04]  /*10830*/  IMAD R0, R11, R19, RZ ;  /* 0x000000130b007224 */ /* 0x004fc800078e02ff */
[----:B------:R-:W-:Y:S02]  /*10840*/  IMAD R33, R10, R21, R0 ;  /* 0x000000150a217224 */ /* 0x000fe400078e0200 */
[----:B------:R-:W2:Y:S01]  /*10850*/  LDG.E R21, desc[UR6][R12.64] ;  /* 0x000000060c157981 */ /* 0x000ea2000c1e1900 */
[----:B------:R-:W-:Y:S02]  /*10860*/  UIADD3.X UR13, UR13, -0x1, URZ, UP0, !UPT ;  /* 0xffffffff0d0d7890 */ /* 0x000fe400087fe43f */
[----:B------:R-:W-:Y:S01]  /*10870*/  UISETP.GT.U32.AND UP0, UPT, UR12, 0xc, UPT ;  /* 0x0000000c0c00788c */ /* 0x000fe2000bf04070 */
[----:B------:R-:W-:-:S03]  /*10880*/  IMAD.WIDE.U32 R10, R19, R10, R14 ;  /* 0x0000000a130a7225 */ /* 0x000fc600078e000e */
[----:B------:R-:W-:Y:S02]  /*10890*/  UISETP.GT.AND.EX UP0, UPT, UR13, URZ, UPT, UP0 ;  /* 0x0000003f0d00728c */ /* 0x000fe4000bf04300 */
[----:B------:R-:W-:-:S04]  /*108a0*/  IADD3 R11, R11, R33, RZ ;  /* 0x000000210b0b7210 */ /* 0x000fc80007ffe0ff */
[----:B------:R-:W-:Y:S01]  /*108b0*/  PLOP3.LUT P3, PT, PT, PT, UP0, 0x80, 0x0 ;  /* 0x000000000000781c */ /* 0x000fe20003f6f008 */
        /* <DEDUP_REMOVED lines=10> */
.L_x_3670:
        /* <DEDUP_REMOVED lines=19> */
[----:B------:R-:W-:Y:S02]  /*10a90*/  SHF.R.S32.HI R11, RZ, 0x1f, R15 ;  /* 0x0000001fff0b7819 */ /* 0x000fe4000001140f */
[----:B------:R-:W-:Y:S01]  /*10aa0*/  MOV R20, R10 ;  /* 0x0000000a00147202 */ /* 0x000fe20000000f00 */
        /* <DEDUP_REMOVED lines=45> */
[----:B--2---:R-:W-:-:S04]  /*10d80*/  IMAD R0, R11, R19, RZ ;  /* 0x000000130b007224 */ /* 0x004fc800078e02ff */
[----:B------:R-:W-:Y:S02]  /*10d90*/  IMAD R33, R10, R21, R0 ;  /* 0x000000150a217224 */ /* 0x000fe400078e0200 */
[----:B------:R-:W2:Y:S01]  /*10da0*/  LDG.E R21, desc[UR6][R12.64] ;  /* 0x000000060c157981 */ /* 0x000ea2000c1e1900 */
[----:B------:R-:W-:-:S05]  /*10db0*/  IMAD.WIDE.U32 R10, R19, R10, R14 ;  /* 0x0000000a130a7225 */ /* 0x000fca00078e000e */
[----:B------:R-:W-:Y:S01]  /*10dc0*/  IADD3 R11, R11, R33, RZ ;  /* 0x000000210b0b7210 */ /* 0x000fe20007ffe0ff */
        /* <DEDUP_REMOVED lines=12> */
.L_x_3672:
[----:B------:R-:W-:-:S04]  /*10e90*/  ISETP.NE.U32.AND P2, PT, RZ, UR12, PT ;  /* 0x0000000cff007c0c */ /* 0x000fc8000bf45070 */
[----:B------:R-:W-:-:S13]  /*10ea0*/  ISETP.NE.OR.EX P0, PT, RZ, UR13, P0, P2 ;  /* 0x0000000dff007c0c */ /* 0x000fda0008705720 */
[----:B------:R-:W-:Y:S05]  /*10eb0*/  @!P0 BRA `(.L_x_3668) ;  /* 0x0000000000b48947 */ /* 0x000fea0003800000 */
.L_x_3669:
        /* <DEDUP_REMOVED lines=38> */
[----:B------:R-:W-:Y:S02]  /*11120*/  IADD3.X R17, R13, UR17, RZ, P2, !PT ;  /* 0x000000110d117c10 */ /* 0x000fe400097fe4ff */
[----:B--2---:R-:W-:Y:S01]  /*11130*/  SHF.R.S32.HI R15, RZ, 0x1f, R21 ;  /* 0x0000001fff0f7819 */ /* 0x004fe20000011415 */
[----:B----4-:R-:W-:Y:S02]  /*11140*/  IMAD R0, R19, R21, RZ ;  /* 0x0000001513007224 */ /* 0x010fe400078e02ff */
[----:B------:R-:W-:-:S04]  /*11150*/  IMAD.WIDE.U32 R10, R21, R18, R10 ;  /* 0x00000012150a7225 */ /* 0x000fc800078e000a */
[----:B------:R-:W-:-:S05]  /*11160*/  IMAD R15, R18, R15, R0 ;  /* 0x0000000f120f7224 */ /* 0x000fca00078e0200 */
[----:B------:R-:W-:Y:S01]  /*11170*/  IADD3 R11, R11, R15, RZ ;  /* 0x0000000f0b0b7210 */ /* 0x000fe20007ffe0ff */
[----:B------:R-:W-:Y:S06]  /*11180*/  @P0 BRA `(.L_x_3669) ;  /* 0xfffffffc004c0947 */ /* 0x000fec000383ffff */
.L_x_3668:
        /* <DEDUP_REMOVED lines=9> */
[----:B------:R-:W-:Y:S02]  /*11220*/  LEA R18, P0, R16, UR10, 0x2 ;  /* 0x0000000a10127c11 */ /* 0x000fe4000f8010ff */
[----:B------:R-:W-:Y:S01]  /*11230*/  MOV R0, UR4 ;  /* 0x0000000400007c02 */ /* 0x000fe20008000f00 */
[----:B------:R-:W-:-:S04]  /*11240*/  IMAD.IADD R17, R17, 0x1, R15 ;  /* 0x0000000111117824 */ /* 0x000fc800078e020f */
[----:B------:R-:W-:Y:S01]  /*11250*/  IMAD.U32 R0, R0, 0x8, R1 ;  /* 0x0000000800007824 */ /* 0x000fe200078e0001 */
[----:B------:R-:W-:-:S04]  /*11260*/  LEA.HI.X R19, R16, UR11, R17, 0x2, P0 ;  /* 0x0000000b10137c11 */ /* 0x000fc800080f1411 */
        /* <DEDUP_REMOVED lines=38> */
.L_x_3667:
[----:B------:R-:W-:Y:S05]  /*114d0*/  BSYNC B0 ;  /* 0x0000000000007941 */ /* 0x000fea0003800000 */
.L_x_3666:
[----:B------:R-:W0:Y:S01]  /*114e0*/  S2R R8, SR_TID.X ;  /* 0x0000000000087919 */ /* 0x000e220000002100 */
[----:B------:R-:W-:Y:S01]  /*114f0*/  BSSY B0, `(.L_x_3673) ;  /* 0x0000188000007945 */ /* 0x000fe20003800000 */
[----:B------:R-:W-:Y:S01]  /*11500*/  MOV R6, R10 ;  /* 0x0000000a00067202 */ /* 0x000fe20000000f00 */
[----:B------:R-:W-:Y:S02]  /*11510*/  IMAD.MOV.U32 R7, RZ, RZ, R11 ;  /* 0x000000ffff077224 */ /* 0x000fe400078e000b */
[----:B0-----:R-:W-:-:S05]  /*11520*/  VIADD R0, R8, 0x180 ;  /* 0x0000018008007836 */ /* 0x001fca0000000000 */
        /* <DEDUP_REMOVED lines=44> */
.L_x_3678:
[----:B------:R-:W-:Y:S01]  /*117f0*/  ULEA UR15, UR4, UR14, 0x3 ;  /* 0x0000000e040f7291 */ /* 0x000fe2000f8e183f */
[----:B------:R-:W-:Y:S02]  /*11800*/  IMAD.MOV.U32 R22, RZ, RZ, R0 ;  /* 0x000000ffff167224 */ /* 0x000fe400078e0000 */
        /* <DEDUP_REMOVED lines=151> */
[----:B------:R-:W-:-:S03]  /*12180*/  IMAD.MOV.U32 R14, RZ, RZ, R18 ;  /* 0x000000ffff0e7224 */ /* 0x000fc600078e0012 */
[----:B------:R-:W-:Y:S01]  /*12190*/  IADD3 R15, R19, R9, RZ ;  /* 0x00000009130f7210 */ /* 0x000fe20007ffe0ff */
[----:B------:R-:W-:Y:S06]  /*121a0*/  @P3 BRA `(.L_x_3678) ;  /* 0xfffffff400903947 */ /* 0x000fec000383ffff */
.L_x_3677:
        /* <DEDUP_REMOVED lines=82> */
[----:B------:R-:W-:Y:S01]  /*126d0*/  IMAD R9, R14, R21, R9 ;  /* 0x000000150e097224 */ /* 0x000fe200078e0209 */
[----:B------:R-:W-:-:S03]  /*126e0*/  MOV R14, R18 ;  /* 0x00000012000e7202 */ /* 0x000fc60000000f00 */
[----:B------:R-:W-:-:S07]  /*126f0*/  IMAD.IADD R15, R19, 0x1, R9 ;  /* 0x00000001130f7824 */ /* 0x000fce00078e0209 */
.L_x_3679:
[----:B------:R-:W-:-:S04]  /*12700*/  ISETP.NE.U32.AND P2, PT, RZ, UR12, PT ;  /* 0x0000000cff007c0c */ /* 0x000fc8000bf45070 */
[----:B------:R-:W-:-:S13]  /*12710*/  ISETP.NE.OR.EX P0, PT, RZ, UR13, P0, P2 ;  /* 0x0000000dff007c0c */ /* 0x000fda0008705720 */
[----:B------:R-:W-:Y:S05]  /*12720*/  @!P0 BRA `(.L_x_3675) ;  /* 0x0000000000bc8947 */ /* 0x000fea0003800000 */
.L_x_3676:
        /* <DEDUP_REMOVED lines=47> */
.L_x_3675:
        /* <DEDUP_REMOVED lines=43> */
[----:B--2---:R-:W-:-:S04]  /*12cd0*/  IMAD.WIDE.U32 R14, R9, R10, R14 ;  /* 0x0000000a090e7225 */ /* 0x004fc800078e000e */
[----:B------:R-:W-:-:S04]  /*12ce0*/  IMAD R9, R11, R9, RZ ;  /* 0x000000090b097224 */ /* 0x000fc800078e02ff */
        /* <DEDUP_REMOVED lines=8> */
.L_x_3674:
[----:B------:R-:W-:Y:S05]  /*12d70*/  BSYNC B0 ;  /* 0x0000000000007941 */ /* 0x000fea0003800000 */
.L_x_3673:
[----:B------:R-:W-:Y:S01]  /*12d80*/  IADD3 R0, R8, 0x200, RZ ;  /* 0x0000020008007810 */ /* 0x000fe20007ffe0ff */
[----:B------:R-:W-:Y:S01]  /*12d90*/  BSSY B0, `(.L_x_3680) ;  /* 0x0000193000007945 */ /* 0x000fe20003800000 */
[----:B------:R-:W-:Y:S02]  /*12da0*/  IMAD.MOV.U32 R10, RZ, RZ, R14 ;  /* 0x000000ffff0a7224 */ /* 0x000fe400078e000e */
        /* <DEDUP_REMOVED lines=32> */
[----:B------:R-:W-:Y:S02]  /*12fb0*/  UIMAD.WIDE.U32 UR18, UR16, 0x4, URZ ;  /* 0x00000004101278a5 */ /* 0x000fe4000f8e003f */
[----:B------:R-:W-:Y:S01]  /*12fc0*/  IMAD.U32 R16, RZ, RZ, UR11 ;  /* 0x0000000bff107e24 */ /* 0x000fe2000f8e00ff */
[----:B------:R-:W-:-:S04]  /*12fd0*/  UMOV UR5, URZ ;  /* 0x0000003f00057c82 */ /* 0x000fc80008000000 */
[----:B------:R-:W-:Y:S02]  /*12fe0*/  ISETP.GT.AND.EX P0, PT, R16, RZ, PT, P0 ;  /* 0x000000ff1000720c */ /* 0x000fe40003f04300 */
[----:B------:R-:W-:Y:S01]  /*12ff0*/  LEA R16, P2, R12, UR12, 0x2 ;  /* 0x0000000c0c107c11 */ /* 0x000fe2000f8410ff */
[----:B------:R-:W-:-:S03]  /*13000*/  UIADD3 UR12, UR19, UR4, URZ ;  /* 0x00000004130c7290 */ /* 0x000fc6000fffe03f */
        /* <DEDUP_REMOVED lines=9> */
.L_x_3685:
[----:B------:R-:W-:Y:S01]  /*130a0*/  ULEA UR13, UR4, UR14, 0x3 ;  /* 0x0000000e040d7291 */ /* 0x000fe2000f8e183f */
[----:B------:R0:W2:Y:S08]  /*130b0*/  LDG.E R23, desc[UR6][R16.64] ;  /* 0x0000000610177981 */ /* 0x0000b0000c1e1900 */
[----:B------:R-:W3:Y:S01]  /*130c0*/  LDL.64 R18, [UR13+0x18] ;  /* 0x0000180dff127983 */ /* 0x000ee20008100a00 */
[----:B------:R-:W-:Y:S01]  /*130d0*/  MOV R20, R0 ;  /* 0x0000000000147202 */ /* 0x000fe20000000f00 */
[----:B------:R-:W-:Y:S01]  /*130e0*/  IMAD.MOV.U32 R21, RZ, RZ, R9 ;  /* 0x000000ffff157224 */ /* 0x000fe200078e0009 */
[----:B0-----:R-:W-:-:S04]  /*130f0*/  IADD3 R16, P2, R16, UR18, RZ ;  /* 0x0000001210107c10 */ /* 0x001fc8000ff5e0ff */
        /* <DEDUP_REMOVED lines=137> */
[----:B------:R-:W-:-:S05]  /*13990*/  IMAD.IADD R21, R21, 0x1, R25 ;  /* 0x0000000115157824 */ /* 0x000fca00078e0219 */
[----:B------:R-:W-:Y:S01]  /*139a0*/  PLOP3.LUT P3, PT, PT, PT, UP0, 0x80, 0x0 ;  /* 0x000000000000781c */ /* 0x000fe20003f6f008 */
[----:B------:R-:W-:Y:S01]  /*139b0*/  UIADD3 UR4, UP1, UR4, 0x10, URZ ;  /* 0x0000001004047890 */ /* 0x000fe2000ff3e03f */
[----:B0-----:R-:W-:-:S03]  /*139c0*/  IADD3 R16, P2, R16, UR18, RZ ;  /* 0x0000001210107c10 */ /* 0x001fc6000ff5e0ff */
[----:B------:R-:W-:Y:S01]  /*139d0*/  UIADD3.X UR5, URZ, UR5, URZ, UP1, !UPT ;  /* 0x000000053f057290 */ /* 0x000fe20008ffe43f */
[----:B------:R-:W-:Y:S01]  /*139e0*/  IADD3.X R17, R17, UR12, RZ, P2, !PT ;  /* 0x0000000c11117c10 */ /* 0x000fe200097fe4ff */
[----:B----4-:R-:W-:Y:S01]  /*139f0*/  IMAD.WIDE.U32 R20, R9, R18, R20 ;  /* 0x0000001209147225 */ /* 0x010fe200078e0014 */
[----:B------:R-:W-:-:S03]  /*13a00*/  SHF.R.S32.HI R23, RZ, 0x1f, R9 ;  /* 0x0000001fff177819 */ /* 0x000fc60000011409 */
[----:B------:R-:W-:-:S04]  /*13a10*/  IMAD R9, R19, R9, RZ ;  /* 0x0000000913097224 */ /* 0x000fc800078e02ff */
[----:B------:R-:W-:Y:S01]  /*13a20*/  IMAD R9, R18, R23, R9 ;  /* 0x0000001712097224 */ /* 0x000fe200078e0209 */
[----:B------:R-:W-:-:S03]  /*13a30*/  MOV R0, R20 ;  /* 0x0000001400007202 */ /* 0x000fc60000000f00 */
[----:B------:R-:W-:Y:S01]  /*13a40*/  IMAD.IADD R9, R21, 0x1, R9 ;  /* 0x0000000115097824 */ /* 0x000fe200078e0209 */
[----:B------:R-:W-:Y:S06]  /*13a50*/  @P3 BRA `(.L_x_3685) ;  /* 0xfffffff400903947 */ /* 0x000fec000383ffff */
.L_x_3684:
[----:B------:R-:W-:-:S04]  /*13a60*/  UISETP.GT.U32.AND UP0, UPT, UR10, 0x4, UPT ;  /* 0x000000040a00788c */ /* 0x000fc8000bf04070 */
[----:B------:R-:W-:-:S06]  /*13a70*/  UISETP.GT.AND.EX UP0, UPT, UR11, URZ, UPT, UP0 ;  /* 0x0000003f0b00728c */ /* 0x000fcc000bf04300 */
[----:B------:R-:W-:-:S13]  /*13a80*/  PLOP3.LUT P2, PT, PT, PT, UP0, 0x80, 0x0 ;  /* 0x000000000000781c */ /* 0x000fda0003f4f008 */
[----:B------:R-:W-:Y:S05]  /*13a90*/  @!P2 BRA `(.L_x_3686) ;  /* 0x000000040044a947 */ /* 0x000fea0003800000 */
[----:B------:R-:W-:Y:S01]  /*13aa0*/  ULEA UR13, UR4, UR14, 0x3 ;  /* 0x0000000e040d7291 */ /* 0x000fe2000f8e183f */
[----:B------:R0:W2:Y:S08]  /*13ab0*/  LDG.E R23, desc[UR6][R16.64] ;  /* 0x0000000610177981 */ /* 0x0000b0000c1e1900 */
[----:B------:R-:W3:Y:S01]  /*13ac0*/  LDL.64 R18, [UR13+0x18] ;  /* 0x0000180dff127983 */ /* 0x000ee20008100a00 */
[----:B------:R-:W-:Y:S01]  /*13ad0*/  IMAD.MOV.U32 R20, RZ, RZ, R0 ;  /* 0x000000ffff147224 */ /* 0x000fe200078e0000 */
[----:B0-----:R-:W-:Y:S01]  /*13ae0*/  IADD3 R16, P0, R16, UR18, RZ ;  /* 0x0000001210107c10 */ /* 0x001fe2000ff1e0ff */
        /* <DEDUP_REMOVED lines=70> */
[----:B----4-:R-:W-:Y:S01]  /*13f50*/  IMAD.WIDE.U32 R20, R9, R18, R20 ;  /* 0x0000001209147225 */ /* 0x010fe200078e0014 */
[----:B------:R-:W-:-:S03]  /*13f60*/  SHF.R.S32.HI R23, RZ, 0x1f, R9 ;  /* 0x0000001fff177819 */ /* 0x000fc60000011409 */
[----:B------:R-:W-:-:S04]  /*13f70*/  IMAD R9, R19, R9, RZ ;  /* 0x0000000913097224 */ /* 0x000fc800078e02ff */
[----:B------:R-:W-:Y:S02]  /*13f80*/  IMAD R9, R18, R23, R9 ;  /* 0x0000001712097224 */ /* 0x000fe400078e0209 */
[----:B------:R-:W-:Y:S02]  /*13f90*/  IMAD.MOV.U32 R0, RZ, RZ, R20 ;  /* 0x000000ffff007224 */ /* 0x000fe400078e0014 */
[----:B------:R-:W-:-:S07]  /*13fa0*/  IMAD.IADD R9, R21, 0x1, R9 ;  /* 0x0000000115097824 */ /* 0x000fce00078e0209 */
.L_x_3686:
[----:B------:R-:W-:-:S04]  /*13fb0*/  ISETP.NE.U32.AND P2, PT, RZ, UR10, PT ;  /* 0x0000000aff007c0c */ /* 0x000fc8000bf45070 */
[----:B------:R-:W-:-:S13]  /*13fc0*/  ISETP.NE.OR.EX P0, PT, RZ, UR11, P0, P2 ;  /* 0x0000000bff007c0c */ /* 0x000fda0008705720 */
[----:B------:R-:W-:Y:S05]  /*13fd0*/  @!P0 BRA `(.L_x_3682) ;  /* 0x0000000000bc8947 */ /* 0x000fea0003800000 */
.L_x_3683:
        /* <DEDUP_REMOVED lines=47> */
.L_x_3682:
[----:B------:R-:W0:Y:S02]  /*142d0*/  LDC R18, c[0x0][0x228] ;  /* 0x00008a00ff127b82 */ /* 0x000e240000000800 */
[----:B0-----:R-:W-:-:S04]  /*142e0*/  LOP3.LUT R18, R18, 0x3, RZ, 0xc0, !PT ;  /* 0x0000000312127812 */ /* 0x001fc800078ec0ff */
[----:B------:R-:W-:-:S04]  /*142f0*/  ISETP.NE.U32.AND P0, PT, R18, RZ, PT ;  /* 0x000000ff1200720c */ /* 0x000fc80003f05070 */
[----:B------:R-:W-:-:S13]  /*14300*/  ISETP.NE.AND.EX P0, PT, RZ, RZ, PT, P0 ;  /* 0x000000ffff00720c */ /* 0x000fda0003f05300 */
[----:B------:R-:W-:Y:S05]  /*14310*/  @!P0 BRA `(.L_x_3681) ;  /* 0x0000000000e88947 */ /* 0x000fea0003800000 */
[----:B------:R-:W-:Y:S01]  /*14320*/  UIMAD UR5, UR5, UR16, URZ ;  /* 0x00000010050572a4 */ /* 0x000fe2000f8e023f */
[----:B------:R-:W-:Y:S01]  /*14330*/  IMAD.U32 R17, RZ, RZ, UR4 ;  /* 0x00000004ff117e24 */ /* 0x000fe2000f8e00ff */
[----:B------:R-:W-:Y:S01]  /*14340*/  ULDC UR15, c[0x0][0x274] ;  /* 0x00009d00000f7ab9 */ /* 0x000fe20000000800 */
[----:B------:R-:W-:Y:S01]  /*14350*/  IMAD.MOV.U32 R14, RZ, RZ, R12 ;  /* 0x000000ffff0e7224 */ /* 0x000fe200078e000c */
[----:B------:R-:W-:Y:S01]  /*14360*/  UIMAD UR12, UR4, UR15, UR5 ;  /* 0x0000000f040c72a4 */ /* 0x000fe2000f8e0205 */
[----:B------:R-:W-:Y:S02]  /*14370*/  ULDC.64 UR18, c[0x0][0x218] ;  /* 0x0000860000127ab9 */ /* 0x000fe40000000a00 */
[----:B------:R-:W-:Y:S01]  /*14380*/  IMAD.WIDE.U32 R16, R17, UR16, R14 ;  /* 0x0000001011107c25 */ /* 0x000fe2000f8e000e */
[----:B------:R-:W-:-:S04]  /*14390*/  ULEA UR13, UR4, UR14, 0x3 ;  /* 0x0000000e040d7291 */ /* 0x000fc8000f8e183f */
[----:B------:R-:W-:Y:S02]  /*143a0*/  IADD3 R17, R17, UR12, RZ ;  /* 0x0000000c11117c10 */ /* 0x000fe4000fffe0ff */
[----:B------:R-:W-:-:S04]  /*143b0*/  LEA R20, P0, R16, UR18, 0x2 ;  /* 0x0000001210147c11 */ /* 0x000fc8000f8010ff */
[----:B------:R-:W-:Y:S02]  /*143c0*/  LEA.HI.X R21, R16, UR19, R17, 0x2, P0 ;  /* 0x0000001310157c11 */ /* 0x000fe400080f1411 */
        /* <DEDUP_REMOVED lines=13> */
[----:B------:R-:W-:Y:S01]  /*144a0*/  ULDC.64 UR10, c[0x0][0x270] ;  /* 0x00009c00000a7ab9 */ /* 0x000fe20000000a00 */
[----:B------:R-:W-:Y:S01]  /*144b0*/  ISETP.NE.U32.AND P0, PT, R18, 0x2, PT ;  /* 0x000000021200780c */ /* 0x000fe20003f05070 */
[----:B------:R-:W-:Y:S02]  /*144c0*/  UIMAD.WIDE.U32 UR4, UR4, UR16, UR10 ;  /* 0x00000010040472a5 */ /* 0x000fe4000f8e000a */
[----:B------:R-:W-:Y:S02]  /*144d0*/  MOV R21, UR16 ;  /* 0x0000001000157c02 */ /* 0x000fe40008000f00 */
[----:B------:R-:W-:Y:S02]  /*144e0*/  ISETP.NE.AND.EX P0, PT, RZ, RZ, PT, P0 ;  /* 0x000000ffff00720c */ /* 0x000fe40003f05300 */
[----:B------:R-:W-:Y:S01]  /*144f0*/  IMAD.U32 R13, RZ, RZ, UR5 ;  /* 0x00000005ff0d7e24 */ /* 0x000fe2000f8e00ff */
[----:B------:R-:W-:-:S04]  /*14500*/  IADD3 R12, P2, R12, UR4, RZ ;  /* 0x000000040c0c7c10 */ /* 0x000fc8000ff5e0ff */
[----:B------:R-:W-:Y:S02]  /*14510*/  IADD3.X R15, R15, UR12, R13, P2, !PT ;  /* 0x0000000c0f0f7c10 */ /* 0x000fe400097fe40d */
[----:B------:R-:W-:-:S04]  /*14520*/  LEA R16, P2, R12, UR18, 0x2 ;  /* 0x000000120c107c11 */ /* 0x000fc8000f8410ff */
[----:B------:R-:W-:Y:S01]  /*14530*/  LEA.HI.X R17, R12, UR19, R15, 0x2, P2 ;  /* 0x000000130c117c11 */ /* 0x000fe200090f140f */
[----:B------:R-:W-:Y:S01]  /*14540*/  IMAD.U32 R15, RZ, RZ, UR16 ;  /* 0x00000010ff0f7e24 */ /* 0x000fe2000f8e00ff */
[----:B------:R-:W-:Y:S01]  /*14550*/  @P0 LEA R20, P2, R21, R16, 0x2 ;  /* 0x0000001015140211 */ /* 0x000fe200078410ff */
[----:B------:R-:W-:Y:S01]  /*14560*/  IMAD.U32 R14, RZ, RZ, UR15 ;  /* 0x0000000fff0e7e24 */ /* 0x000fe2000f8e00ff */
[----:B------:R-:W2:Y:S04]  /*14570*/  LDL.64 R12, [UR13+0x20] ;  /* 0x0000200dff0c7983 */ /* 0x000ea80008100a00 */
[----:B------:R-:W3:Y:S01]  /*14580*/  LDG.E R23, desc[UR6][R16.64] ;  /* 0x0000000610177981 */ /* 0x000ee2000c1e1900 */
[----:B------:R-:W-:-:S03]  /*14590*/  @P0 LEA.HI.X R21, R15, R17, R14, 0x2, P2 ;  /* 0x000000110f150211 */ /* 0x000fc600010f140e */
[----:B------:R-:W4:Y:S04]  /*145a0*/  @P0 LDL.64 R14, [UR13+0x28] ;  /* 0x0000280dff0e0983 */ /* 0x000f280008100a00 */
[----:B------:R-:W4:Y:S01]  /*145b0*/  @P0 LDG.E R21, desc[UR6][R20.64] ;  /* 0x0000000614150981 */ /* 0x000f22000c1e1900 */
[----:B------:R-:W-:Y:S01]  /*145c0*/  MOV R18, R0 ;  /* 0x0000000000127202 */ /* 0x000fe20000000f00 */
[----:B------:R-:W-:Y:S01]  /*145d0*/  IMAD.MOV.U32 R19, RZ, RZ, R9 ;  /* 0x000000ffff137224 */ /* 0x000fe200078e0009 */
[----:B---3--:R-:W-:Y:S01]  /*145e0*/  SHF.R.S32.HI R25, RZ, 0x1f, R23 ;  /* 0x0000001fff197819 */ /* 0x008fe20000011417 */
[----:B--2---:R-:W-:Y:S02]  /*145f0*/  IMAD R13, R13, R23, RZ ;  /* 0x000000170d0d7224 */ /* 0x004fe400078e02ff */
[----:B------:R-:W-:-:S04]  /*14600*/  IMAD.WIDE.U32 R18, R23, R12, R18 ;  /* 0x0000000c17127225 */ /* 0x000fc800078e0012 */
[----:B------:R-:W-:Y:S02]  /*14610*/  IMAD R13, R12, R25, R13 ;  /* 0x000000190c0d7224 */ /* 0x000fe400078e020d */
[----:B----4-:R-:W-:-:S03]  /*14620*/  @P0 IMAD R12, R15, R21, RZ ;  /* 0x000000150f0c0224 */ /* 0x010fc600078e02ff */
[----:B------:R-:W-:Y:S02]  /*14630*/  IADD3 R9, R19, R13, RZ ;  /* 0x0000000d13097210 */ /* 0x000fe40007ffe0ff */
[----:B------:R-:W-:Y:S01]  /*14640*/  @P0 SHF.R.S32.HI R13, RZ, 0x1f, R21 ;  /* 0x0000001fff0d0819 */ /* 0x000fe20000011415 */
[----:B------:R-:W-:-:S04]  /*14650*/  IMAD.MOV.U32 R0, RZ, RZ, R18 ;  /* 0x000000ffff007224 */ /* 0x000fc800078e0012 */
[----:B------:R-:W-:Y:S02]  /*14660*/  @P0 IMAD R17, R14, R13, R12 ;  /* 0x0000000d0e110224 */ /* 0x000fe400078e020c */
[----:B------:R-:W-:Y:S02]  /*14670*/  @P0 IMAD.MOV.U32 R12, RZ, RZ, R0 ;  /* 0x000000ffff0c0224 */ /* 0x000fe400078e0000 */
[----:B------:R-:W-:Y:S02]  /*14680*/  @P0 IMAD.MOV.U32 R13, RZ, RZ, R9 ;  /* 0x000000ffff0d0224 */ /* 0x000fe400078e0009 */
[----:B------:R-:W-:-:S04]  /*14690*/  @P0 IMAD.WIDE.U32 R14, R21, R14, R12 ;  /* 0x0000000e150e0225 */ /* 0x000fc800078e000c */
[----:B------:R-:W-:Y:S01]  /*146a0*/  @P0 IMAD.MOV.U32 R0, RZ, RZ, R14 ;  /* 0x000000ffff000224 */ /* 0x000fe200078e000e */
[----:B------:R-:W-:-:S07]  /*146b0*/  @P0 IADD3 R9, R15, R17, RZ ;  /* 0x000000110f090210 */ /* 0x000fce0007ffe0ff */
.L_x_3681:
[----:B------:R-:W-:Y:S05]  /*146c0*/  BSYNC B0 ;  /* 0x0000000000007941 */ /* 0x000fea0003800000 */
.L_x_3680:
[----:B------:R-:W-:Y:S01]  /*146d0*/  VIADD R12, R8, 0x280 ;  /* 0x00000280080c7836 */ /* 0x000fe20000000000 */
        /* <DEDUP_REMOVED lines=17> */
[----:B------:R-:W-:Y:S01]  /*147f0*/  IMAD.IADD R17, R15, 0x1, R17 ;  /* 0x000000010f117824 */ /* 0x000fe200078e0211 */
        /* <DEDUP_REMOVED lines=31> */
.L_x_3692:
        /* <DEDUP_REMOVED lines=152> */
[----:B------:R-:W-:Y:S02]  /*15370*/  IMAD R9, R20, R25, R9 ;  /* 0x0000001914097224 */ /* 0x000fe400078e0209 */
[----:B------:R-:W-:Y:S02]  /*15380*/  IMAD.MOV.U32 R0, RZ, RZ, R22 ;  /* 0x000000ffff007224 */ /* 0x000fe400078e0016 */
[----:B------:R-:W-:Y:S01]  /*15390*/  IMAD.IADD R9, R23, 0x1, R9 ;  /* 0x0000000117097824 */ /* 0x000fe200078e0209 */
[----:B------:R-:W-:Y:S06]  /*153a0*/  @P3 BRA `(.L_x_3692) ;  /* 0xfffffff400903947 */ /* 0x000fec000383ffff */
.L_x_3691:
[----:B------:R-:W-:-:S04]  /*153b0*/  UISETP.GT.U32.AND UP0, UPT, UR10, 0x4, UPT ;  /* 0x000000040a00788c */ /* 0x000fc8000bf04070 */
[----:B------:R-:W-:-:S06]  /*153c0*/  UISETP.GT.AND.EX UP0, UPT, UR11, URZ, UPT, UP0 ;  /* 0x0000003f0b00728c */ /* 0x000fcc000bf04300 */
[----:B------:R-:W-:-:S13]  /*153d0*/  PLOP3.LUT P2, PT, PT, PT, UP0, 0x80, 0x0 ;  /* 0x000000000000781c */ /* 0x000fda0003f4f008 */
[----:B------:R-:W-:Y:S05]  /*153e0*/  @!P2 BRA `(.L_x_3693) ;  /* 0x000000040044a947 */ /* 0x000fea0003800000 */
        /* <DEDUP_REMOVED lines=79> */
[----:B------:R-:W-:-:S03]  /*158e0*/  IMAD.MOV.U32 R0, RZ, RZ, R22 ;  /* 0x000000ffff007224 */ /* 0x000fc600078e0016 */
[----:B------:R-:W-:-:S07]  /*158f0*/  IADD3 R9, R23, R9, RZ ;  /* 0x0000000917097210 */ /* 0x000fce0007ffe0ff */
.L_x_3693:
[----:B------:R-:W-:-:S04]  /*15900*/  ISETP.NE.U32.AND P2, PT, RZ, UR10, PT ;  /* 0x0000000aff007c0c */ /* 0x000fc8000bf45070 */
[----:B------:R-:W-:-:S13]  /*15910*/  ISETP.NE.OR.EX P0, PT, RZ, UR11, P0, P2 ;  /* 0x0000000bff007c0c */ /* 0x000fda0008705720 */
[----:B------:R-:W-:Y:S05]  /*15920*/  @!P0 BRA `(.L_x_3689) ;  /* 0x0000000000bc8947 */ /* 0x000fea0003800000 */
.L_x_3690:
        /* <DEDUP_REMOVED lines=47> */
.L_x_3689:
        /* <DEDUP_REMOVED lines=25> */
[----:B------:R-:W-:-:S03]  /*15db0*/  IMAD.MOV.U32 R0, RZ, RZ, R24 ;  /* 0x000000ffff007224 */ /* 0x000fc600078e0018 */
[----:B------:R-:W-:Y:S01]  /*15dc0*/  IADD3 R9, R25, R19, RZ ;  /* 0x0000001319097210 */ /* 0x000fe20007ffe0ff */
[----:B------:R-:W-:Y:S06]  /*15dd0*/  @!P0 BRA `(.L_x_3688) ;  /* 0x0000000000888947 */ /* 0x000fec0003800000 */
[----:B------:R-:W-:Y:S01]  /*15de0*/  ULDC.64 UR10, c[0x0][0x270] ;  /* 0x00009c00000a7ab9 */ /* 0x000fe20000000a00 */
[----:B------:R-:W-:Y:S01]  /*15df0*/  ISETP.NE.U32.AND P0, PT, R20, 0x2, PT ;  /* 0x000000021400780c */ /* 0x000fe20003f05070 */
[----:B------:R-:W-:Y:S02]  /*15e00*/  UIMAD.WIDE.U32 UR4, UR4, UR16, UR10 ;  /* 0x00000010040472a5 */ /* 0x000fe4000f8e000a */
[----:B------:R-:W-:Y:S01]  /*15e10*/  IMAD.U32 R23, RZ, RZ, UR16 ;  /* 0x00000010ff177e24 */ /* 0x000fe2000f8e00ff */
[----:B------:R-:W-:-:S03]  /*15e20*/  ISETP.NE.AND.EX P0, PT, RZ, RZ, PT, P0 ;  /* 0x000000ffff00720c */ /* 0x000fc60003f05300 */
[----:B------:R-:W-:Y:S01]  /*15e30*/  IMAD.U32 R15, RZ, RZ, UR5 ;  /* 0x00000005ff0f7e24 */ /* 0x000fe2000f8e00ff */
[----:B------:R-:W-:-:S04]  /*15e40*/  IADD3 R14, P2, R14, UR4, RZ ;  /* 0x000000040e0e7c10 */ /* 0x000fc8000ff5e0ff */
[----:B------:R-:W-:Y:S02]  /*15e50*/  IADD3.X R17, R17, UR12, R15, P2, !PT ;  /* 0x0000000c11117c10 */ /* 0x000fe400097fe40f */
[----:B------:R-:W-:-:S04]  /*15e60*/  LEA R18, P2, R14, UR18, 0x2 ;  /* 0x000000120e127c11 */ /* 0x000fc8000f8410ff */
[----:B------:R-:W-:Y:S01]  /*15e70*/  LEA.HI.X R19, R14, UR19, R17, 0x2, P2 ;  /* 0x000000130e137c11 */ /* 0x000fe200090f1411 */
[----:B------:R-:W-:Y:S01]  /*15e80*/  IMAD.U32 R16, RZ, RZ, UR17 ;  /* 0x00000011ff107e24 */ /* 0x000fe2000f8e00ff */
[----:B------:R-:W-:Y:S01]  /*15e90*/  MOV R17, UR16 ;  /* 0x0000001000117c02 */ /* 0x000fe20008000f00 */
[----:B------:R-:W2:Y:S01]  /*15ea0*/  LDL.64 R14, [UR13+0x20] ;  /* 0x0000200dff0e7983 */ /* 0x000ea20008100a00 */
[----:B------:R-:W-:-:S03]  /*15eb0*/  @P0 LEA R22, P2, R23, R18, 0x2 ;  /* 0x0000001217160211 */ /* 0x000fc600078410ff */
[----:B------:R-:W3:Y:S01]  /*15ec0*/  LDG.E R25, desc[UR6][R18.64] ;  /* 0x0000000612197981 */ /* 0x000ee2000c1e1900 */
[----:B------:R-:W-:-:S03]  /*15ed0*/  @P0 LEA.HI.X R23, R17, R19, R16, 0x2, P2 ;  /* 0x0000001311170211 */ /* 0x000fc600010f1410 */
[----:B------:R-:W4:Y:S04]  /*15ee0*/  @P0 LDL.64 R16, [UR13+0x28] ;  /* 0x0000280dff100983 */ /* 0x000f280008100a00 */
[----:B------:R-:W5:Y:S01]  /*15ef0*/  @P0 LDG.E R23, desc[UR6][R22.64] ;  /* 0x0000000616170981 */ /* 0x000f62000c1e1900 */
[----:B------:R-:W-:Y:S01]  /*15f00*/  MOV R21, R9 ;  /* 0x0000000900157202 */ /* 0x000fe20000000f00 */
[----:B------:R-:W-:Y:S01]  /*15f10*/  IMAD.MOV.U32 R20, RZ, RZ, R0 ;  /* 0x000000ffff147224 */ /* 0x000fe200078e0000 */
[----:B---3--:R-:W-:Y:S01]  /*15f20*/  SHF.R.S32.HI R27, RZ, 0x1f, R25 ;  /* 0x0000001fff1b7819 */ /* 0x008fe20000011419 */
[----:B--2---:R-:W-:Y:S02]  /*15f30*/  IMAD R15, R15, R25, RZ ;  /* 0x000000190f0f7224 */ /* 0x004fe400078e02ff */
[----:B------:R-:W-:-:S04]  /*15f40*/  IMAD.WIDE.U32 R20, R25, R14, R20 ;  /* 0x0000000e19147225 */ /* 0x000fc800078e0014 */
[----:B------:R-:W-:Y:S02]  /*15f50*/  IMAD R15, R14, R27, R15 ;  /* 0x0000001b0e0f7224 */ /* 0x000fe400078e020f */
[----:B------:R-:W-:Y:S02]  /*15f60*/  IMAD.MOV.U32 R0, RZ, RZ, R20 ;  /* 0x000000ffff007224 */ /* 0x000fe400078e0014 */
[----:B------:R-:W-:Y:S01]  /*15f70*/  IMAD.IADD R9, R21, 0x1, R15 ;  /* 0x0000000115097824 */ /* 0x000fe200078e020f */
[----:B-----5:R-:W-:Y:S01]  /*15f80*/  @P0 SHF.R.S32.HI R15, RZ, 0x1f, R23 ;  /* 0x0000001fff0f0819 */ /* 0x020fe20000011417 */
[----:B----4-:R-:W-:-:S04]  /*15f90*/  @P0 IMAD R14, R17, R23, RZ ;  /* 0x00000017110e0224 */ /* 0x010fc800078e02ff */
[----:B------:R-:W-:Y:S01]  /*15fa0*/  @P0 IMAD R19, R16, R15, R14 ;  /* 0x0000000f10130224 */ /* 0x000fe200078e020e */
[----:B------:R-:W-:Y:S01]  /*15fb0*/  @P0 MOV R14, R0 ;  /* 0x00000000000e0202 */ /* 0x000fe20000000f00 */
[----:B------:R-:W-:-:S04]  /*15fc0*/  @P0 IMAD.MOV.U32 R15, RZ, RZ, R9 ;  /* 0x000000ffff0f0224 */ /* 0x000fc800078e0009 */
[----:B------:R-:W-:-:S04]  /*15fd0*/  @P0 IMAD.WIDE.U32 R16, R23, R16, R14 ;  /* 0x0000001017100225 */ /* 0x000fc800078e000e */
[----:B------:R-:W-:Y:S01]  /*15fe0*/  @P0 IMAD.IADD R9, R17, 0x1, R19 ;  /* 0x0000000111090824 */ /* 0x000fe200078e0213 */
[----:B------:R-:W-:-:S07]  /*15ff0*/  @P0 MOV R0, R16 ;  /* 0x0000001000000202 */ /* 0x000fce0000000f00 */
.L_x_3688:
[----:B------:R-:W-:Y:S05]  /*16000*/  BSYNC B0 ;  /* 0x0000000000007941 */ /* 0x000fea0003800000 */
.L_x_3687:
[----:B------:R-:W-:Y:S01]  /*16010*/  VIADD R14, R8, 0x300 ;  /* 0x00000300080e7836 */ /* 0x000fe20000000000 */
[----:B------:R-:W-:Y:S01]  /*16020*/  BSSY B0, `(.L_x_3694) ;  /* 0x0000193000007945 */ /* 0x000fe20003800000 */
[----:B------:R-:W-:-:S03]  /*16030*/  MOV R15, R9 ;  /* 0x00000009000f7202 */ /* 0x000fc60000000f00 */
[----:B------:R-:W-:Y:S01]  /*16040*/  ISETP.GE.AND P0, PT, R14, UR9, PT ;  /* 0x000000090e007c0c */ /* 0x000fe2000bf06270 */
[----:B------:R-:W-:-:S12]  /*16050*/  IMAD.MOV.U32 R14, RZ, RZ, R0 ;  /* 0x000000ffff0e7224 */ /* 0x000fd800078e0000 */
[----:B------:R-:W-:Y:S05]  /*16060*/  @P0 BRA `(.L_x_3695) ;  /* 0x0000001800380947 */ /* 0x000fea0003800000 */
[----:B------:R-:W-:Y:S01]  /*16070*/  ULDC.64 UR10, c[0x0][0x228] ;  /* 0x00008a00000a7ab9 */ /* 0x000fe20000000a00 */
[----:B------:R-:W-:Y:S01]  /*16080*/  ULDC.64 UR4, c[0x0][0x220] ;  /* 0x0000880000047ab9 */ /* 0x000fe20000000a00 */
[----:B------:R-:W-:Y:S01]  /*16090*/  UISETP.GE.U32.AND UP0, UPT, UR10, 0x1, UPT ;  /* 0x000000010a00788c */ /* 0x000fe2000bf06070 */
[----:B-----5:R-:W-:Y:S02]  /*160a0*/  IMAD R9, R29, UR4, RZ ;  /* 0x000000041d097c24 */ /* 0x020fe4000f8e02ff */
[----:B------:R-:W-:Y:S01]  /*160b0*/  IMAD.WIDE.U32 R16, R28, UR4, RZ ;  /* 0x000000041c107c25 */ /* 0x000fe2000f8e00ff */
[----:B------:R-:W-:-:S03]  /*160c0*/  UISETP.GE.AND.EX UP0, UPT, UR11, URZ, UPT, UP0 ;  /* 0x0000003f0b00728c */ /* 0x000fc6000bf06300 */
[----:B------:R-:W-:Y:S02]  /*160d0*/  IMAD R19, R28, UR5, R9 ;  /* 0x000000051c137c24 */ /* 0x000fe4000f8e0209 */
[----:B------:R-:W-:Y:S01]  /*160e0*/  IMAD.MOV.U32 R0, RZ, RZ, RZ ;  /* 0x000000ffff007224 */ /* 0x000fe200078e00ff */
[----:B------:R-:W-:Y:S01]  /*160f0*/  PLOP3.LUT P0, PT, PT, PT, UP0, 0x80, 0x0 ;  /* 0x000000000000781c */ /* 0x000fe20003f0f008 */
[----:B------:R-:W-:-:S12]  /*16100*/  IMAD.MOV.U32 R9, RZ, RZ, RZ ;  /* 0x000000ffff097224 */ /* 0x000fd800078e00ff */
[----:B------:R-:W-:Y:S05]  /*16110*/  @!P0 BRA `(.L_x_3695) ;  /* 0x00000018000c8947 */ /* 0x000fea0003800000 */
[----:B------:R-:W-:Y:S01]  /*16120*/  UIADD3 UR4, UP0, UR10, -0x1, URZ ;  /* 0xffffffff0a047890 */ /* 0x000fe2000ff1e03f */
[----:B------:R-:W-:Y:S01]  /*16130*/  IADD3 R19, R17, R19, RZ ;  /* 0x0000001311137210 */ /* 0x000fe20007ffe0ff */
[----:B------:R-:W-:Y:S01]  /*16140*/  ULOP3.LUT UR15, UR10, 0x3, URZ, 0xc0, !UPT ;  /* 0x000000030a0f7892 */ /* 0x000fe2000f8ec03f */
[----:B------:R-:W-:Y:S01]  /*16150*/  IMAD.MOV.U32 R0, RZ, RZ, RZ ;  /* 0x000000ffff007224 */ /* 0x000fe200078e00ff */
        /* <DEDUP_REMOVED lines=15> */
[----:B------:R-:W-:Y:S01]  /*16250*/  MOV R20, UR11 ;  /* 0x0000000b00147c02 */ /* 0x000fe20008000f00 */
[----:B------:R-:W-:-:S03]  /*16260*/  UMOV UR5, URZ ;  /* 0x0000003f00057c82 */ /* 0x000fc60008000000 */
        /* <DEDUP_REMOVED lines=12> */
.L_x_3699:
        /* <DEDUP_REMOVED lines=153> */
[----:B------:R-:W-:-:S03]  /*16cc0*/  IMAD.MOV.U32 R0, RZ, RZ, R24 ;  /* 0x000000ffff007224 */ /* 0x000fc600078e0018 */
[----:B------:R-:W-:Y:S01]  /*16cd0*/  IADD3 R9, R25, R9, RZ ;  /* 0x0000000919097210 */ /* 0x000fe20007ffe0ff */
[----:B------:R-:W-:Y:S06]  /*16ce0*/  @P3 BRA `(.L_x_3699) ;  /* 0xfffffff400903947 */ /* 0x000fec000383ffff */
.L_x_3698:
        /* <DEDUP_REMOVED lines=82> */
[----:B------:R-:W-:Y:S01]  /*17210*/  IMAD R9, R22, R27, R9 ;  /* 0x0000001b16097224 */ /* 0x000fe200078e0209 */
[----:B------:R-:W-:-:S03]  /*17220*/  MOV R0, R24 ;  /* 0x0000001800007202 */ /* 0x000fc60000000f00 */
[----:B------:R-:W-:-:S07]  /*17230*/  IMAD.IADD R9, R25, 0x1, R9 ;  /* 0x0000000119097824 */ /* 0x000fce00078e0209 */
.L_x_3700:
[----:B------:R-:W-:-:S04]  /*17240*/  ISETP.NE.U32.AND P2, PT, RZ, UR10, PT ;  /* 0x0000000aff007c0c */ /* 0x000fc8000bf45070 */
[----:B------:R-:W-:-:S13]  /*17250*/  ISETP.NE.OR.EX P0, PT, RZ, UR11, P0, P2 ;  /* 0x0000000bff007c0c */ /* 0x000fda0008705720 */
[----:B------:R-:W-:Y:S05]  /*17260*/  @!P0 BRA `(.L_x_3696) ;  /* 0x0000000000bc8947 */ /* 0x000fea0003800000 */
.L_x_3697:
        /* <DEDUP_REMOVED lines=47> */
.L_x_3696:
[----:B------:R-:W-:-:S04]  /*17560*/  ISETP.NE.U32.AND P0, PT, RZ, UR15, PT ;  /* 0x0000000fff007c0c */ /* 0x000fc8000bf05070 */
        /* <DEDUP_REMOVED lines=15> */
[----:B------:R-:W-:Y:S01]  /*17660*/  UISETP.NE.AND.EX UP0, UPT, URZ, URZ, UPT, UP0 ;  /* 0x0000003f3f00728c */ /* 0x000fe2000bf05300 */
[----:B------:R-:W-:-:S05]  /*17670*/  MOV R25, R9 ;  /* 0x0000000900197202 */ /* 0x000fca0000000f00 */
[----:B------:R-:W-:Y:S01]  /*17680*/  PLOP3.LUT P0, PT, PT, PT, UP0, 0x80, 0x0 ;  /* 0x000000000000781c */ /* 0x000fe20003f0f008 */
        /* <DEDUP_REMOVED lines=21> */
[----:B------:R-:W-:-:S02]  /*177e0*/  MOV R19, UR16 ;  /* 0x0000001000137c02 */ /* 0x000fc40008000f00 */
        /* <DEDUP_REMOVED lines=22> */
.L_x_3695:
[----:B------:R-:W-:Y:S05]  /*17950*/  BSYNC B0 ;  /* 0x0000000000007941 */ /* 0x000fea0003800000 */
.L_x_3694:
        /* <DEDUP_REMOVED lines=50> */
.L_x_3706:
        /* <DEDUP_REMOVED lines=156> */
.L_x_3705:
        /* <DEDUP_REMOVED lines=85> */
.L_x_3707:
[----:B------:R-:W-:-:S04]  /*18b90*/  ISETP.NE.U32.AND P2, PT, RZ, UR10, PT ;  /* 0x0000000aff007c0c */ /* 0x000fc8000bf45070 */
[----:B------:R-:W-:-:S13]  /*18ba0*/  ISETP.NE.OR.EX P0, PT, RZ, UR11, P0, P2 ;  /* 0x0000000bff007c0c */ /* 0x000fda0008705720 */
[----:B------:R-:W-:Y:S05]  /*18bb0*/  @!P0 BRA `(.L_x_3703) ;  /* 0x0000000000bc8947 */ /* 0x000fea0003800000 */
.L_x_3704:
        /* <DEDUP_REMOVED lines=47> */
.L_x_3703:
        /* <DEDUP_REMOVED lines=28> */
[----:B------:R-:W-:Y:S01]  /*19070*/  UISETP.NE.U32.AND UP0, UPT, UR15, 0x2, UPT ;  /* 0x000000020f00788c */ /* 0x000fe2000bf05070 */
[----:B------:R-:W-:Y:S01]  /*19080*/  IMAD.U32 R27, RZ, RZ, UR16 ;  /* 0x00000010ff1b7e24 */ /* 0x000fe2000f8e00ff */
        /* <DEDUP_REMOVED lines=27> */
[----:B------:R-:W-:Y:S01]  /*19240*/  @P2 IMAD R23, R20, R19, R18 ;  /* 0x0000001314172224 */ /* 0x000fe200078e0212 */
[----:B------:R-:W-:Y:S01]  /*19250*/  @P2 MOV R19, R9 ;  /* 0x0000000900132202 */ /* 0x000fe20000000f00 */
[----:B------:R-:W-:-:S04]  /*19260*/  @P2 IMAD.MOV.U32 R18, RZ, RZ, R0 ;  /* 0x000000ffff122224 */ /* 0x000fc800078e0000 */
[----:B------:R-:W-:-:S04]  /*19270*/  @P2 IMAD.WIDE.U32 R20, R27, R20, R18 ;  /* 0x000000141b142225 */ /* 0x000fc800078e0012 */
[----:B------:R-:W-:Y:S01]  /*19280*/  @P2 IMAD.IADD R9, R21, 0x1, R23 ;  /* 0x0000000115092824 */ /* 0x000fe200078e0217 */
[----:B------:R-:W-:-:S07]  /*19290*/  @P2 MOV R0, R20 ;  /* 0x0000001400002202 */ /* 0x000fce0000000f00 */
.L_x_3702:
[----:B------:R-:W-:Y:S05]  /*192a0*/  BSYNC B0 ;  /* 0x0000000000007941 */ /* 0x000fea0003800000 */
.L_x_3701:
[----:B-----5:R-:W0:Y:S01]  /*192b0*/  @!P1 LDC.64 R20, c[0x0][0x280] ;  /* 0x0000a000ff149b82 */ /* 0x020e220000000a00 */
[----:B------:R-:W-:Y:S01]  /*192c0*/  @!P1 VIADD R19, R8, UR8 ;  /* 0x0000000808139c36 */ /* 0x000fe20008000000 */
[----:B------:R-:W-:Y:S01]  /*192d0*/  BSSY B0, `(.L_x_3708) ;  /* 0x0000033000007945 */ /* 0x000fe20003800000 */
[----:B------:R-:W-:-:S03]  /*192e0*/  IMAD.MOV.U32 R18, RZ, RZ, R8 ;  /* 0x000000ffff127224 */ /* 0x000fc600078e0008 */
[----:B------:R-:W-:Y:S01]  /*192f0*/  BSSY B1, `(.L_x_3709) ;  /* 0x000002a000017945 */ /* 0x000fe20003800000 */
[----:B0-----:R-:W-:Y:S01]  /*19300*/  @!P1 IMAD.WIDE.U32 R20, R19, 0x8, R20 ;  /* 0x0000000813149825 */ /* 0x001fe200078e0014 */
[----:B------:R-:W-:-:S03]  /*19310*/  IADD3 R19, R8, 0x80, RZ ;  /* 0x0000008008137810 */ /* 0x000fc60007ffe0ff */
[----:B------:R-:W-:Y:S01]  /*19320*/  IMAD.MOV.U32 R8, RZ, RZ, R0 ;  /* 0x000000ffff087224 */ /* 0x000fe200078e0000 */
[----:B------:R0:W-:Y:S01]  /*19330*/  @!P1 STG.E.64 desc[UR6][R20.64], R2 ;  /* 0x0000000214009986 */ /* 0x0001e2000c101b06 */
[----:B------:R-:W-:-:S04]  /*19340*/  @!P1 MOV R18, R19 ;  /* 0x0000001300129202 */ /* 0x000fc80000000f00 */
        /* <DEDUP_REMOVED lines=14> */
.L_x_3710:
[----:B------:R-:W-:-:S13]  /*19430*/  ISETP.GE.AND P0, PT, R18, UR9, PT ;  /* 0x0000000912007c0c */ /* 0x000fda000bf06270 */
[----:B------:R-:W-:Y:S05]  /*19440*/  @P0 BRA `(.L_x_3712) ;  /* 0x0000000000300947 */ /* 0x000fea0003800000 */
[----:B0-----:R-:W0:Y:S01]  /*19450*/  LDC.64 R2, c[0x0][0x280] ;  /* 0x0000a000ff027b82 */ /* 0x001e220000000a00 */
[C---:B------:R-:W-:Y:S01]  /*19460*/  IADD3 R5, R18.reuse, UR8, RZ ;  /* 0x0000000812057c10 */ /* 0x040fe2000fffe0ff */
[----:B------:R-:W-:-:S04]  /*19470*/  VIADD R18, R18, 0x80 ;  /* 0x0000008012127836 */ /* 0x000fc80000000000 */
[----:B0-----:R-:W-:-:S05]  /*19480*/  IMAD.WIDE.U32 R2, R5, 0x8, R2 ;  /* 0x0000000805027825 */ /* 0x001fca00078e0002 */
[----:B------:R1:W-:Y:S02]  /*19490*/  STG.E.64 desc[UR6][R2.64], R10 ;  /* 0x0000000a02007986 */ /* 0x0003e4000c101b06 */
.L_x_3711:
[----:B------:R-:W-:-:S13]  /*194a0*/  ISETP.GE.AND P0, PT, R18, UR9, PT ;  /* 0x0000000912007c0c */ /* 0x000fda000bf06270 */
[----:B------:R-:W-:Y:S05]  /*194b0*/  @P0 BRA `(.L_x_3713) ;  /* 0x0000000000340947 */ /* 0x000fea0003800000 */
[----:B01----:R-:W0:Y:S01]  /*194c0*/  LDC.64 R2, c[0x0][0x280] ;  /* 0x0000a000ff027b82 */ /* 0x003e220000000a00 */
[C---:B------:R-:W-:Y:S01]  /*194d0*/  IADD3 R5, R18.reuse, UR8, RZ ;  /* 0x0000000812057c10 */ /* 0x040fe2000fffe0ff */
[----:B------:R-:W-:-:S04]  /*194e0*/  VIADD R18, R18, 0x80 ;  /* 0x0000008012127836 */ /* 0x000fc80000000000 */
[----:B0-----:R-:W-:-:S05]  /*194f0*/  IMAD.WIDE.U32 R2, R5, 0x8, R2 ;  /* 0x0000000805027825 */ /* 0x001fca00078e0002 */
[----:B------:R1:W-:Y:S02]  /*19500*/  STG.E.64 desc[UR6][R2.64], R12 ;  /* 0x0000000c02007986 */ /* 0x0003e4000c101b06 */
.L_x_3712:
        /* <DEDUP_REMOVED lines=8> */
.L_x_3713:
[----:B------:R-:W-:Y:S05]  /*19590*/  BSYNC B1 ;  /* 0x0000000000017941 */ /* 0x000fea0003800000 */
.L_x_3709:
[----:B------:R-:W-:-:S13]  /*195a0*/  ISETP.GE.AND P0, PT, R18, UR9, PT ;  /* 0x0000000912007c0c */ /* 0x000fda000bf06270 */
[----:B012---:R-:W0:Y:S01]  /*195b0*/  @!P0 LDC.64 R2, c[0x0][0x280] ;  /* 0x0000a000ff028b82 */ /* 0x007e220000000a00 */
[C---:B------:R-:W-:Y:S01]  /*195c0*/  @!P0 IADD3 R5, R18.reuse, UR8, RZ ;  /* 0x0000000812058c10 */ /* 0x040fe2000fffe0ff */
[----:B------:R-:W-:-:S04]  /*195d0*/  @!P0 VIADD R18, R18, 0x80 ;  /* 0x0000008012128836 */ /* 0x000fc80000000000 */
[----:B0-----:R-:W-:-:S05]  /*195e0*/  @!P0 IMAD.WIDE.U32 R2, R5, 0x8, R2 ;  /* 0x0000000805028825 */ /* 0x001fca00078e0002 */
[----:B------:R2:W-:Y:S02]  /*195f0*/  @!P0 STG.E.64 desc[UR6][R2.64], R16 ;  /* 0x0000001002008986 */ /* 0x0005e4000c101b06 */
.L_x_3714:
[----:B------:R-:W-:Y:S05]  /*19600*/  BSYNC B0 ;  /* 0x0000000000007941 */ /* 0x000fea0003800000 */
.L_x_3708:
        /* <DEDUP_REMOVED lines=8> */
.L_x_3715:
        /* <DEDUP_REMOVED lines=15> */
.L_x_3967:


//--------------------- .text._ZN2at6native29vectorized_elementwise_kernelILi4EZZNS0_61_GLOBAL__N__ae8afa13_23_FlattenIndicesKernel_cu_75b981de_308221_flatten_indices_implINS2_18CUDAKernelLauncherEiLl8EEENS_6TensorERKS5_N3c108ArrayRefIlEEENKUlvE0_clEvEUllE_St5arrayIPcLm2EEEEviT0_T1_ --------------------------
	.section	.text._ZN2at6native29vectorized_elementwise_kernelILi4EZZNS0_61_GLOBAL__N__ae8afa13_23_FlattenIndicesKernel_cu_75b981de_308221_flatten_indices_implINS2_18CUDAKernelLauncherEiLl8EEENS_6TensorERKS5_N3c108ArrayRefIlEEENKUlvE0_clEvEUllE_St5arrayIPcLm2EEEEviT0_T1_,"ax",@progbits
	.align	128
        .global         _ZN2at6native29vectorized_elementwise_kernelILi4EZZNS0_61_GLOBAL__N__ae8afa13_23_FlattenIndicesKernel_cu_75b981de_308221_flatten_indices_implINS2_18CUDAKernelLauncherEiLl8EEENS_6TensorERKS5_N3c108ArrayRefIlEEENKUlvE0_clEvEUllE_St5arrayIPcLm2EEEEviT0_T1_
        .type           _ZN2at6native29vectorized_elementwise_kernelILi4EZZNS0_61_GLOBAL__N__ae8afa13_23_FlattenIndicesKernel_cu_75b981de_308221_flatten_indices_implINS2_18CUDAKernelLauncherEiLl8EEENS_6TensorERKS5_N3c108ArrayRefIlEEENKUlvE0_clEvEUllE_St5arrayIPcLm2EEEEviT0_T1_,@function
        .size           _ZN2at6native29vectorized_elementwise_kernelILi4EZZNS0_61_GLOBAL__N__ae8afa13_23_FlattenIndicesKernel_cu_75b981de_308221_flatten_indices_implINS2_18CUDAKernelLauncherEiLl8EEENS_6TensorERKS5_N3c108ArrayRefIlEEENKUlvE0_clEvEUllE_St5arrayIPcLm2EEEEviT0_T1_,(.L_x_3968 - _ZN2at6native29vectorized_elementwise_kernelILi4EZZNS0_61_GLOBAL__N__ae8afa13_23_FlattenIndicesKernel_cu_75b981de_308221_flatten_indices_implINS2_18CUDAKernelLauncherEiLl8EEENS_6TensorERKS5_N3c108ArrayRefIlEEENKUlvE0_clEvEUllE_St5arrayIPcLm2EEEEviT0_T1_)
        .other          _ZN2at6native29vectorized_elementwise_kernelILi4EZZNS0_61_GLOBAL__N__ae8afa13_23_FlattenIndicesKernel_cu_75b981de_308221_flatten_indices_implINS2_18CUDAKernelLauncherEiLl8EEENS_6TensorERKS5_N3c108ArrayRefIlEEENKUlvE0_clEvEUllE_St5arrayIPcLm2EEEEviT0_T1_,@"STO_CUDA_ENTRY STV_DEFAULT"
_ZN2at6native29vectorized_elementwise_kernelILi4EZZNS0_61_GLOBAL__N__ae8afa13_23_FlattenIndicesKernel_cu_75b981de_308221_flatten_indices_implINS2_18CUDAKernelLauncherEiLl8EEENS_6TensorERKS5_N3c108ArrayRefIlEEENKUlvE0_clEvEUllE_St5arrayIPcLm2EEEEviT0_T1_:
.text._ZN2at6native29vectorized_elementwise_kernelILi4EZZNS0_61_GLOBAL__N__ae8afa13_23_FlattenIndicesKernel_cu_75b981de_308221_flatten_indices_implINS2_18CUDAKernelLauncherEiLl8EEENS_6TensorERKS5_N3c108ArrayRefIlEEENKUlvE0_clEvEUllE_St5arrayIPcLm2EEEEviT0_T1_:
        /* <DEDUP_REMOVED lines=90> */
.L_x_3721:
        /* <DEDUP_REMOVED lines=156> */
.L_x_3720:
        /* <DEDUP_REMOVED lines=85> */
.L_x_3722:
[----:B------:R-:W-:-:S04]  /*14b0*/  ISETP.NE.U32.AND P2, PT, R4, RZ, PT ;  /* 0x000000ff0400720c */ /* 0x000fc80003f45070 */
[----:B------:R-:W-:-:S13]  /*14c0*/  ISETP.NE.OR.EX P0, PT, R5, RZ, P0, P2 ;  /* 0x000000ff0500720c */ /* 0x000fda0000705720 */
[----:B------:R-:W-:Y:S05]  /*14d0*/  @!P0 BRA `(.L_x_3718) ;  /* 0x0000000000c08947 */ /* 0x000fea0003800000 */
.L_x_3719:
        /* <DEDUP_REMOVED lines=48> */
.L_x_3718:
        /* <DEDUP_REMOVED lines=59> */
.L_x_3717:
        /* <DEDUP_REMOVED lines=43> */
.L_x_3727:
        /* <DEDUP_REMOVED lines=162> */
.L_x_3726:
        /* <DEDUP_REMOVED lines=87> */
.L_x_3728:
[----:B------:R-:W-:-:S04]  /*2dd0*/  ISETP.NE.U32.AND P2, PT, RZ, UR9, PT ;  /* 0x00000009ff007c0c */ /* 0x000fc8000bf45070 */
[----:B------:R-:W-:-:S13]  /*2de0*/  ISETP.NE.OR.EX P0, PT, RZ, UR12, P0, P2 ;  /* 0x0000000cff007c0c */ /* 0x000fda0008705720 */
[----:B------:R-:W-:Y:S05]  /*2df0*/  @!P0 BRA `(.L_x_3724) ;  /* 0x0000000000bc8947 */ /* 0x000fea0003800000 */
.L_x_3725:
        /* <DEDUP_REMOVED lines=47> */
.L_x_3724:
        /* <DEDUP_REMOVED lines=54> */
.L_x_3723:
        /* <DEDUP_REMOVED lines=40> */
.L_x_3733:
        /* <DEDUP_REMOVED lines=156> */
.L_x_3732:
        /* <DEDUP_REMOVED lines=85> */
.L_x_3734:
[----:B------:R-:W-:-:S04]  /*45e0*/  ISETP.NE.U32.AND P2, PT, RZ, UR9, PT ;  /* 0x00000009ff007c0c */ /* 0x000fc8000bf45070 */
[----:B------:R-:W-:-:S13]  /*45f0*/  ISETP.NE.OR.EX P0, PT, RZ, UR12, P0, P2 ;  /* 0x0000000cff007c0c */ /* 0x000fda0008705720 */
[----:B------:R-:W-:Y:S05]  /*4600*/  @!P0 BRA `(.L_x_3730) ;  /* 0x0000000000bc8947 */ /* 0x000fea0003800000 */
.L_x_3731:
        /* <DEDUP_REMOVED lines=47> */
.L_x_3730:
        /* <DEDUP_REMOVED lines=54> */
.L_x_3729:
        /* <DEDUP_REMOVED lines=38> */
.L_x_3739:
        /* <DEDUP_REMOVED lines=162> */
.L_x_3738:
        /* <DEDUP_REMOVED lines=87> */
.L_x_3740:
[----:B------:R-:W-:-:S04]  /*5e50*/  ISETP.NE.U32.AND P2, PT, RZ, UR9, PT ;  /* 0x00000009ff007c0c */ /* 0x000fc8000bf45070 */
[----:B------:R-:W-:-:S13]  /*5e60*/  ISETP.NE.OR.EX P0, PT, RZ, UR10, P0, P2 ;  /* 0x0000000aff007c0c */ /* 0x000fda0008705720 */
[----:B------:R-:W-:Y:S05]  /*5e70*/  @!P0 BRA `(.L_x_3736) ;  /* 0x0000000000bc8947 */ /* 0x000fea0003800000 */
.L_x_3737:
        /* <DEDUP_REMOVED lines=47> */
.L_x_3736:
        /* <DEDUP_REMOVED lines=54> */
.L_x_3735:
        /* <DEDUP_REMOVED lines=41> */
.L_x_3745:
        /* <DEDUP_REMOVED lines=156> */
.L_x_3744:
        /* <DEDUP_REMOVED lines=85> */
.L_x_3746:
[----:B------:R-:W-:-:S04]  /*7670*/  ISETP.NE.U32.AND P2, PT, RZ, UR9, PT ;  /* 0x00000009ff007c0c */ /* 0x000fc8000bf45070 */
[----:B------:R-:W-:-:S13]  /*7680*/  ISETP.NE.OR.EX P0, PT, RZ, UR12, P0, P2 ;  /* 0x0000000cff007c0c */ /* 0x000fda0008705720 */
[----:B------:R-:W-:Y:S05]  /*7690*/  @!P0 BRA `(.L_x_3742) ;  /* 0x0000000000bc8947 */ /* 0x000fea0003800000 */
.L_x_3743:
        /* <DEDUP_REMOVED lines=47> */
.L_x_3742:
        /* <DEDUP_REMOVED lines=55> */
.L_x_3741:
        /* <DEDUP_REMOVED lines=38> */
.L_x_3751:
        /* <DEDUP_REMOVED lines=162> */
.L_x_3750:
        /* <DEDUP_REMOVED lines=87> */
.L_x_3752:
[----:B------:R-:W-:-:S04]  /*8ef0*/  ISETP.NE.U32.AND P2, PT, RZ, UR9, PT ;  /* 0x00000009ff007c0c */ /* 0x000fc8000bf45070 */
[----:B------:R-:W-:-:S13]  /*8f00*/  ISETP.NE.OR.EX P0, PT, RZ, UR10, P0, P2 ;  /* 0x0000000aff007c0c */ /* 0x000fda0008705720 */
[----:B------:R-:W-:Y:S05]  /*8f10*/  @!P0 BRA `(.L_x_3748) ;  /* 0x0000000000bc8947 */ /* 0x000fea0003800000 */
.L_x_3749:
        /* <DEDUP_REMOVED lines=47> */
.L_x_3748:
        /* <DEDUP_REMOVED lines=54> */
.L_x_3747:
        /* <DEDUP_REMOVED lines=40> */
.L_x_3757:
        /* <DEDUP_REMOVED lines=156> */
.L_x_3756:
        /* <DEDUP_REMOVED lines=85> */
.L_x_3758:
[----:B------:R-:W-:-:S04]  /*a700*/  ISETP.NE.U32.AND P2, PT, RZ, UR9, PT ;  /* 0x00000009ff007c0c */ /* 0x000fc8000bf45070 */
[----:B------:R-:W-:-:S13]  /*a710*/  ISETP.NE.OR.EX P0, PT, RZ, UR10, P0, P2 ;  /* 0x0000000aff007c0c */ /* 0x000fda0008705720 */
[----:B------:R-:W-:Y:S05]  /*a720*/  @!P0 BRA `(.L_x_3754) ;  /* 0x0000000000bc8947 */ /* 0x000fea0003800000 */
.L_x_3755:
        /* <DEDUP_REMOVED lines=47> */
.L_x_3754:
        /* <DEDUP_REMOVED lines=55> */
.L_x_3753:
        /* <DEDUP_REMOVED lines=38> */
.L_x_3763:
        /* <DEDUP_REMOVED lines=162> */
.L_x_3762:
        /* <DEDUP_REMOVED lines=87> */
.L_x_3764:
[----:B------:R-:W-:-:S04]  /*bf80*/  ISETP.NE.U32.AND P1, PT, RZ, UR9, PT ;  /* 0x00000009ff007c0c */ /* 0x000fc8000bf25070 */
[----:B------:R-:W-:-:S13]  /*bf90*/  ISETP.NE.OR.EX P0, PT, RZ, UR10, P0, P1 ;  /* 0x0000000aff007c0c */ /* 0x000fda0008705710 */
[----:B------:R-:W-:Y:S05]  /*bfa0*/  @!P0 BRA `(.L_x_3760) ;  /* 0x0000000000bc8947 */ /* 0x000fea0003800000 */
.L_x_3761:
        /* <DEDUP_REMOVED lines=47> */
.L_x_3760:
        /* <DEDUP_REMOVED lines=53> */
.L_x_3759:
        /* <DEDUP_REMOVED lines=13> */
.L_x_3716:
        /* <DEDUP_REMOVED lines=128> */
.L_x_3770:
        /* <DEDUP_REMOVED lines=154> */
.L_x_3769:
        /* <DEDUP_REMOVED lines=83> */
.L_x_3771:
[----:B------:R-:W-:-:S04]  /*dd90*/  ISETP.NE.U32.AND P2, PT, RZ, UR9, PT ;  /* 0x00000009ff007c0c */ /* 0x000fc8000bf45070 */
[----:B------:R-:W-:-:S13]  /*dda0*/  ISETP.NE.OR.EX P0, PT, RZ, UR12, P0, P2 ;  /* 0x0000000cff007c0c */ /* 0x000fda0008705720 */
[----:B------:R-:W-:Y:S05]  /*ddb0*/  @!P0 BRA `(.L_x_3767) ;  /* 0x0000000000b48947 */ /* 0x000fea0003800000 */
.L_x_3768:
        /* <DEDUP_REMOVED lines=45> */
.L_x_3767:
        /* <DEDUP_REMOVED lines=53> */
.L_x_3766:
[----:B------:R-:W-:Y:S05]  /*e3e0*/  BSYNC B0 ;  /* 0x0000000000007941 */ /* 0x000fea0003800000 */
.L_x_3765:
        /* <DEDUP_REMOVED lines=51> */
.L_x_3777:
        /* <DEDUP_REMOVED lines=156> */
.L_x_3776:
        /* <DEDUP_REMOVED lines=85> */
.L_x_3778:
[----:B------:R-:W-:-:S04]  /*f630*/  ISETP.NE.U32.AND P2, PT, RZ, UR9, PT ;  /* 0x00000009ff007c0c */ /* 0x000fc8000bf45070 */
[----:B------:R-:W-:-:S13]  /*f640*/  ISETP.NE.OR.EX P0, PT, RZ, UR12, P0, P2 ;  /* 0x0000000cff007c0c */ /* 0x000fda0008705720 */
[----:B------:R-:W-:Y:S05]  /*f650*/  @!P0 BRA `(.L_x_3774) ;  /* 0x0000000000bc8947 */ /* 0x000fea0003800000 */
.L_x_3775:
        /* <DEDUP_REMOVED lines=47> */
.L_x_3774:
        /* <DEDUP_REMOVED lines=52> */
.L_x_3773:
[----:B------:R-:W-:Y:S05]  /*fc90*/  BSYNC B0 ;  /* 0x0000000000007941 */ /* 0x000fea0003800000 */
.L_x_3772:
        /* <DEDUP_REMOVED lines=50> */
.L_x_3784:
        /* <DEDUP_REMOVED lines=154> */
.L_x_3783:
        /* <DEDUP_REMOVED lines=83> */
.L_x_3785:
[----:B------:R-:W-:-:S04]  /*10e90*/  ISETP.NE.U32.AND P2, PT, RZ, UR12, PT ;  /* 0x0000000cff007c0c */ /* 0x000fc8000bf45070 */
[----:B------:R-:W-:-:S13]  /*10ea0*/  ISETP.NE.OR.EX P0, PT, RZ, UR13, P0, P2 ;  /* 0x0000000dff007c0c */ /* 0x000fda0008705720 */
[----:B------:R-:W-:Y:S05]  /*10eb0*/  @!P0 BRA `(.L_x_3781) ;  /* 0x0000000000b48947 */ /* 0x000fea0003800000 */
.L_x_3782:
        /* <DEDUP_REMOVED lines=45> */
.L_x_3781:
        /* <DEDUP_REMOVED lines=52> */
.L_x_3780:
[----:B------:R-:W-:Y:S05]  /*114d0*/  BSYNC B0 ;  /* 0x0000000000007941 */ /* 0x000fea0003800000 */
.L_x_3779:
        /* <DEDUP_REMOVED lines=49> */
.L_x_3791:
        /* <DEDUP_REMOVED lines=156> */
.L_x_3790:
        /* <DEDUP_REMOVED lines=85> */
.L_x_3792:
[----:B------:R-:W-:-:S04]  /*12700*/  ISETP.NE.U32.AND P2, PT, RZ, UR12, PT ;  /* 0x0000000cff007c0c */ /* 0x000fc8000bf45070 */
[----:B------:R-:W-:-:S13]  /*12710*/  ISETP.NE.OR.EX P0, PT, RZ, UR13, P0, P2 ;  /* 0x0000000dff007c0c */ /* 0x000fda0008705720 */
[----:B------:R-:W-:Y:S05]  /*12720*/  @!P0 BRA `(.L_x_3788) ;  /* 0x0000000000bc8947 */ /* 0x000fea0003800000 */
.L_x_3789:
        /* <DEDUP_REMOVED lines=47> */
.L_x_3788:
        /* <DEDUP_REMOVED lines=53> */
.L_x_3787:
[----:B------:R-:W-:Y:S05]  /*12d70*/  BSYNC B0 ;  /* 0x0000000000007941 */ /* 0x000fea0003800000 */
.L_x_3786:
        /* <DEDUP_REMOVED lines=50> */
.L_x_3798:
        /* <DEDUP_REMOVED lines=156> */
.L_x_3797:
        /* <DEDUP_REMOVED lines=85> */
.L_x_3799:
[----:B------:R-:W-:-:S04]  /*13fb0*/  ISETP.NE.U32.AND P2, PT, RZ, UR10, PT ;  /* 0x0000000aff007c0c */ /* 0x000fc8000bf45070 */
[----:B------:R-:W-:-:S13]  /*13fc0*/  ISETP.NE.OR.EX P0, PT, RZ, UR11, P0, P2 ;  /* 0x0000000bff007c0c */ /* 0x000fda0008705720 */
[----:B------:R-:W-:Y:S05]  /*13fd0*/  @!P0 BRA `(.L_x_3795) ;  /* 0x0000000000bc8947 */ /* 0x000fea0003800000 */
.L_x_3796:
        /* <DEDUP_REMOVED lines=47> */
.L_x_3795:
        /* <DEDUP_REMOVED lines=63> */
.L_x_3794:
[----:B------:R-:W-:Y:S05]  /*146c0*/  BSYNC B0 ;  /* 0x0000000000007941 */ /* 0x000fea0003800000 */
.L_x_3793:
        /* <DEDUP_REMOVED lines=50> */
.L_x_3805:
        /* <DEDUP_REMOVED lines=156> */
.L_x_3804:
        /* <DEDUP_REMOVED lines=85> */
.L_x_3806:
[----:B------:R-:W-:-:S04]  /*15900*/  ISETP.NE.U32.AND P2, PT, RZ, UR10, PT ;  /* 0x0000000aff007c0c */ /* 0x000fc8000bf45070 */
[----:B------:R-:W-:-:S13]  /*15910*/  ISETP.NE.OR.EX P0, PT, RZ, UR11, P0, P2 ;  /* 0x0000000bff007c0c */ /* 0x000fda0008705720 */
[----:B------:R-:W-:Y:S05]  /*15920*/  @!P0 BRA `(.L_x_3802) ;  /* 0x0000000000bc8947 */ /* 0x000fea0003800000 */
.L_x_3803:
        /* <DEDUP_REMOVED lines=47> */
.L_x_3802:
        /* <DEDUP_REMOVED lines=62> */
.L_x_3801:
[----:B------:R-:W-:Y:S05]  /*16000*/  BSYNC B0 ;  /* 0x0000000000007941 */ /* 0x000fea0003800000 */
.L_x_3800:
        /* <DEDUP_REMOVED lines=50> */
.L_x_3812:
        /* <DEDUP_REMOVED lines=156> */
.L_x_3811:
        /* <DEDUP_REMOVED lines=85> */
.L_x_3813:
[----:B------:R-:W-:-:S04]  /*17240*/  ISETP.NE.U32.AND P2, PT, RZ, UR10, PT ;  /* 0x0000000aff007c0c */ /* 0x000fc8000bf45070 */
[----:B------:R-:W-:-:S13]  /*17250*/  ISETP.NE.OR.EX P0, PT, RZ, UR11, P0, P2 ;  /* 0x0000000bff007c0c */ /* 0x000fda0008705720 */
[----:B------:R-:W-:Y:S05]  /*17260*/  @!P0 BRA `(.L_x_3809) ;  /* 0x0000000000bc8947 */ /* 0x000fea0003800000 */
.L_x_3810:
        /* <DEDUP_REMOVED lines=47> */
.L_x_3809:
        /* <DEDUP_REMOVED lines=63> */
.L_x_3808:
[----:B------:R-:W-:Y:S05]  /*17950*/  BSYNC B0 ;  /* 0x0000000000007941 */ /* 0x000fea0003800000 */
.L_x_3807:
        /* <DEDUP_REMOVED lines=50> */
.L_x_3819:
        /* <DEDUP_REMOVED lines=156> */
.L_x_3818:
        /* <DEDUP_REMOVED lines=85> */
.L_x_3820:
[----:B------:R-:W-:-:S04]  /*18b90*/  ISETP.NE.U32.AND P2, PT, RZ, UR10, PT ;  /* 0x0000000aff007c0c */ /* 0x000fc8000bf45070 */
[----:B------:R-:W-:-:S13]  /*18ba0*/  ISETP.NE.OR.EX P0, PT, RZ, UR11, P0, P2 ;  /* 0x0000000bff007c0c */ /* 0x000fda0008705720 */
[----:B------:R-:W-:Y:S05]  /*18bb0*/  @!P0 BRA `(.L_x_3816) ;  /* 0x0000000000bc8947 */ /* 0x000fea0003800000 */
.L_x_3817:
        /* <DEDUP_REMOVED lines=47> */
.L_x_3816:
        /* <DEDUP_REMOVED lines=63> */
.L_x_3815:
[----:B------:R-:W-:Y:S05]  /*192a0*/  BSYNC B0 ;  /* 0x0000000000007941 */ /* 0x000fea0003800000 */
.L_x_3814:
        /* <DEDUP_REMOVED lines=24> */
.L_x_3823:
[----:B------:R-:W-:-:S13]  /*19430*/  ISETP.GE.AND P0, PT, R18, UR9, PT ;  /* 0x0000000912007c0c */ /* 0x000fda000bf06270 */
[----:B------:R-:W-:Y:S05]  /*19440*/  @P0 BRA `(.L_x_3825) ;  /* 0x0000000000300947 */ /* 0x000fea0003800000 */
[----:B0-----:R-:W0:Y:S01]  /*19450*/  LDC.64 R2, c[0x0][0x280] ;  /* 0x0000a000ff027b82 */ /* 0x001e220000000a00 */
[C---:B------:R-:W-:Y:S01]  /*19460*/  IADD3 R5, R18.reuse, UR8, RZ ;  /* 0x0000000812057c10 */ /* 0x040fe2000fffe0ff */
[----:B------:R-:W-:-:S04]  /*19470*/  VIADD R18, R18, 0x80 ;  /* 0x0000008012127836 */ /* 0x000fc80000000000 */
[----:B0-----:R-:W-:-:S05]  /*19480*/  IMAD.WIDE.U32 R2, R5, 0x8, R2 ;  /* 0x0000000805027825 */ /* 0x001fca00078e0002 */
[----:B------:R1:W-:Y:S02]  /*19490*/  STG.E.64 desc[UR6][R2.64], R10 ;  /* 0x0000000a02007986 */ /* 0x0003e4000c101b06 */
.L_x_3824:
[----:B------:R-:W-:-:S13]  /*194a0*/  ISETP.GE.AND P0, PT, R18, UR9, PT ;  /* 0x0000000912007c0c */ /* 0x000fda000bf06270 */
[----:B------:R-:W-:Y:S05]  /*194b0*/  @P0 BRA `(.L_x_3826) ;  /* 0x0000000000340947 */ /* 0x000fea0003800000 */
[----:B01----:R-:W0:Y:S01]  /*194c0*/  LDC.64 R2, c[0x0][0x280] ;  /* 0x0000a000ff027b82 */ /* 0x003e220000000a00 */
[C---:B------:R-:W-:Y:S01]  /*194d0*/  IADD3 R5, R18.reuse, UR8, RZ ;  /* 0x0000000812057c10 */ /* 0x040fe2000fffe0ff */
[----:B------:R-:W-:-:S04]  /*194e0*/  VIADD R18, R18, 0x80 ;  /* 0x0000008012127836 */ /* 0x000fc80000000000 */
[----:B0-----:R-:W-:-:S05]  /*194f0*/  IMAD.WIDE.U32 R2, R5, 0x8, R2 ;  /* 0x0000000805027825 */ /* 0x001fca00078e0002 */
[----:B------:R1:W-:Y:S02]  /*19500*/  STG.E.64 desc[UR6][R2.64], R12 ;  /* 0x0000000c02007986 */ /* 0x0003e4000c101b06 */
.L_x_3825:
        /* <DEDUP_REMOVED lines=8> */
.L_x_3826:
[----:B------:R-:W-:Y:S05]  /*19590*/  BSYNC B1 ;  /* 0x0000000000017941 */ /* 0x000fea0003800000 */
.L_x_3822:
[----:B------:R-:W-:-:S13]  /*195a0*/  ISETP.GE.AND P0, PT, R18, UR9, PT ;  /* 0x0000000912007c0c */ /* 0x000fda000bf06270 */
[----:B012---:R-:W0:Y:S01]  /*195b0*/  @!P0 LDC.64 R2, c[0x0][0x280] ;  /* 0x0000a000ff028b82 */ /* 0x007e220000000a00 */
[C---:B------:R-:W-:Y:S01]  /*195c0*/  @!P0 IADD3 R5, R18.reuse, UR8, RZ ;  /* 0x0000000812058c10 */ /* 0x040fe2000fffe0ff */
[----:B------:R-:W-:-:S04]  /*195d0*/  @!P0 VIADD R18, R18, 0x80 ;  /* 0x0000008012128836 */ /* 0x000fc80000000000 */
[----:B0-----:R-:W-:-:S05]  /*195e0*/  @!P0 IMAD.WIDE.U32 R2, R5, 0x8, R2 ;  /* 0x0000000805028825 */ /* 0x001fca00078e0002 */
[----:B------:R2:W-:Y:S02]  /*195f0*/  @!P0 STG.E.64 desc[UR6][R2.64], R16 ;  /* 0x0000001002008986 */ /* 0x0005e4000c101b06 */
.L_x_3827:
[----:B------:R-:W-:Y:S05]  /*19600*/  BSYNC B0 ;  /* 0x0000000000007941 */ /* 0x000fea0003800000 */
.L_x_3821:
        /* <DEDUP_REMOVED lines=8> */
.L_x_3828:
        /* <DEDUP_REMOVED lines=15> */
.L_x_3968:


//--------------------- .text._ZN2at6native29vectorized_elementwise_kernelILi8EZZNS0_61_GLOBAL__N__ae8afa13_23_FlattenIndicesKernel_cu_75b981de_308221_flatten_indices_implINS2_18CUDAKernelLauncherEiLl8EEENS_6TensorERKS5_N3c108ArrayRefIlEEENKUlvE0_clEvEUllE_St5arrayIPcLm2EEEEviT0_T1_ --------------------------
	.section	.text._ZN2at6native29vectorized_elementwise_kernelILi8EZZNS0_61_GLOBAL__N__ae8afa13_23_FlattenIndicesKernel_cu_75b981de_308221_flatten_indices_implINS2_18CUDAKernelLauncherEiLl8EEENS_6TensorERKS5_N3c108ArrayRefIlEEENKUlvE0_clEvEUllE_St5arrayIPcLm2EEEEviT0_T1_,"ax",@progbits
	.align	128
        .global         _ZN2at6native29vectorized_elementwise_kernelILi8EZZNS0_61_GLOBAL__N__ae8afa13_23_FlattenIndicesKernel_cu_75b981de_308221_flatten_indices_implINS2_18CUDAKernelLauncherEiLl8EEENS_6TensorERKS5_N3c108ArrayRefIlEEENKUlvE0_clEvEUllE_St5arrayIPcLm2EEEEviT0_T1_
        .type           _ZN2at6native29vectorized_elementwise_kernelILi8EZZNS0_61_GLOBAL__N__ae8afa13_23_FlattenIndicesKernel_cu_75b981de_308221_flatten_indices_implINS2_18CUDAKernelLauncherEiLl8EEENS_6TensorERKS5_N3c108ArrayRefIlEEENKUlvE0_clEvEUllE_St5arrayIPcLm2EEEEviT0_T1_,@function
        .size           _ZN2at6native29vectorized_elementwise_kernelILi8EZZNS0_61_GLOBAL__N__ae8afa13_23_FlattenIndicesKernel_cu_75b981de_308221_flatten_indices_implINS2_18CUDAKernelLauncherEiLl8EEENS_6TensorERKS5_N3c108ArrayRefIlEEENKUlvE0_clEvEUllE_St5arrayIPcLm2EEEEviT0_T1_,(.L_x_3969 - _ZN2at6native29vectorized_elementwise_kernelILi8EZZNS0_61_GLOBAL__N__ae8afa13_23_FlattenIndicesKernel_cu_75b981de_308221_flatten_indices_implINS2_18CUDAKernelLauncherEiLl8EEENS_6TensorERKS5_N3c108ArrayRefIlEEENKUlvE0_clEvEUllE_St5arrayIPcLm2EEEEviT0_T1_)
        .other          _ZN2at6native29vectorized_elementwise_kernelILi8EZZNS0_61_GLOBAL__N__ae8afa13_23_FlattenIndicesKernel_cu_75b981de_308221_flatten_indices_implINS2_18CUDAKernelLauncherEiLl8EEENS_6TensorERKS5_N3c108ArrayRefIlEEENKUlvE0_clEvEUllE_St5arrayIPcLm2EEEEviT0_T1_,@"STO_CUDA_ENTRY STV_DEFAULT"
_ZN2at6native29vectorized_elementwise_kernelILi8EZZNS0_61_GLOBAL__N__ae8afa13_23_FlattenIndicesKernel_cu_75b981de_308221_flatten_indices_implINS2_18CUDAKernelLauncherEiLl8EEENS_6TensorERKS5_N3c108ArrayRefIlEEENKUlvE0_clEvEUllE_St5arrayIPcLm2EEEEviT0_T1_:
.text._ZN2at6native29vectorized_elementwise_kernelILi8EZZNS0_61_GLOBAL__N__ae8afa13_23_FlattenIndicesKernel_cu_75b981de_308221_flatten_indices_implINS2_18CUDAKernelLauncherEiLl8EEENS_6TensorERKS5_N3c108ArrayRefIlEEENKUlvE0_clEvEUllE_St5arrayIPcLm2EEEEviT0_T1_:
        /* <DEDUP_REMOVED lines=90> */
.L_x_3834:
        /* <DEDUP_REMOVED lines=156> */
.L_x_3833:
        /* <DEDUP_REMOVED lines=85> */
.L_x_3835:
[----:B------:R-:W-:-:S04]  /*14b0*/  ISETP.NE.U32.AND P2, PT, R4, RZ, PT ;  /* 0x000000ff0400720c */ /* 0x000fc80003f45070 */
[----:B------:R-:W-:-:S13]  /*14c0*/  ISETP.NE.OR.EX P0, PT, R5, RZ, P0, P2 ;  /* 0x000000ff0500720c */ /* 0x000fda0000705720 */
[----:B------:R-:W-:Y:S05]  /*14d0*/  @!P0 BRA `(.L_x_3831) ;  /* 0x0000000000c08947 */ /* 0x000fea0003800000 */
.L_x_3832:
        /* <DEDUP_REMOVED lines=48> */
.L_x_3831:
        /* <DEDUP_REMOVED lines=59> */
.L_x_3830:
        /* <DEDUP_REMOVED lines=43> */
.L_x_3840:
        /* <DEDUP_REMOVED lines=162> */
.L_x_3839:
        /* <DEDUP_REMOVED lines=87> */
.L_x_3841:
[----:B------:R-:W-:-:S04]  /*2dd0*/  ISETP.NE.U32.AND P2, PT, RZ, UR9, PT ;  /* 0x00000009ff007c0c */ /* 0x000fc8000bf45070 */
[----:B------:R-:W-:-:S13]  /*2de0*/  ISETP.NE.OR.EX P0, PT, RZ, UR12, P0, P2 ;  /* 0x0000000cff007c0c */ /* 0x000fda0008705720 */
[----:B------:R-:W-:Y:S05]  /*2df0*/  @!P0 BRA `(.L_x_3837) ;  /* 0x0000000000bc8947 */ /* 0x000fea0003800000 */
.L_x_3838:
        /* <DEDUP_REMOVED lines=47> */
.L_x_3837:
        /* <DEDUP_REMOVED lines=54> */
.L_x_3836:
        /* <DEDUP_REMOVED lines=40> */
.L_x_3846:
        /* <DEDUP_REMOVED lines=156> */
.L_x_3845:
        /* <DEDUP_REMOVED lines=85> */
.L_x_3847:
[----:B------:R-:W-:-:S04]  /*45e0*/  ISETP.NE.U32.AND P2, PT, RZ, UR9, PT ;  /* 0x00000009ff007c0c */ /* 0x000fc8000bf45070 */
[----:B------:R-:W-:-:S13]  /*45f0*/  ISETP.NE.OR.EX P0, PT, RZ, UR12, P0, P2 ;  /* 0x0000000cff007c0c */ /* 0x000fda0008705720 */
[----:B------:R-:W-:Y:S05]  /*4600*/  @!P0 BRA `(.L_x_3843) ;  /* 0x0000000000bc8947 */ /* 0x000fea0003800000 */
.L_x_3844:
        /* <DEDUP_REMOVED lines=47> */
.L_x_3843:
        /* <DEDUP_REMOVED lines=54> */
.L_x_3842:
        /* <DEDUP_REMOVED lines=38> */
.L_x_3852:
        /* <DEDUP_REMOVED lines=162> */
.L_x_3851:
        /* <DEDUP_REMOVED lines=87> */
.L_x_3853:
[----:B------:R-:W-:-:S04]  /*5e50*/  ISETP.NE.U32.AND P2, PT, RZ, UR9, PT ;  /* 0x00000009ff007c0c */ /* 0x000fc8000bf45070 */
[----:B------:R-:W-:-:S13]  /*5e60*/  ISETP.NE.OR.EX P0, PT, RZ, UR10, P0, P2 ;  /* 0x0000000aff007c0c */ /* 0x000fda0008705720 */
[----:B------:R-:W-:Y:S05]  /*5e70*/  @!P0 BRA `(.L_x_3849) ;  /* 0x0000000000bc8947 */ /* 0x000fea0003800000 */
.L_x_3850:
        /* <DEDUP_REMOVED lines=47> */
.L_x_3849:
        /* <DEDUP_REMOVED lines=54> */
.L_x_3848:
        /* <DEDUP_REMOVED lines=41> */
.L_x_3858:
        /* <DEDUP_REMOVED lines=156> */
.L_x_3857:
        /* <DEDUP_REMOVED lines=85> */
.L_x_3859:
[----:B------:R-:W-:-:S04]  /*7670*/  ISETP.NE.U32.AND P2, PT, RZ, UR9, PT ;  /* 0x00000009ff007c0c */ /* 0x000fc8000bf45070 */
[----:B------:R-:W-:-:S13]  /*7680*/  ISETP.NE.OR.EX P0, PT, RZ, UR12, P0, P2 ;  /* 0x0000000cff007c0c */ /* 0x000fda0008705720 */
[----:B------:R-:W-:Y:S05]  /*7690*/  @!P0 BRA `(.L_x_3855) ;  /* 0x0000000000bc8947 */ /* 0x000fea0003800000 */
.L_x_3856:
        /* <DEDUP_REMOVED lines=47> */
.L_x_3855:
        /* <DEDUP_REMOVED lines=55> */
.L_x_3854:
        /* <DEDUP_REMOVED lines=38> */
.L_x_3864:
        /* <DEDUP_REMOVED lines=162> */
.L_x_3863:
        /* <DEDUP_REMOVED lines=87> */
.L_x_3865:
[----:B------:R-:W-:-:S04]  /*8ef0*/  ISETP.NE.U32.AND P2, PT, RZ, UR9, PT ;  /* 0x00000009ff007c0c */ /* 0x000fc8000bf45070 */
[----:B------:R-:W-:-:S13]  /*8f00*/  ISETP.NE.OR.EX P0, PT, RZ, UR10, P0, P2 ;  /* 0x0000000aff007c0c */ /* 0x000fda0008705720 */
[----:B------:R-:W-:Y:S05]  /*8f10*/  @!P0 BRA `(.L_x_3861) ;  /* 0x0000000000bc8947 */ /* 0x000fea0003800000 */
.L_x_3862:
        /* <DEDUP_REMOVED lines=47> */
.L_x_3861:
        /* <DEDUP_REMOVED lines=54> */
.L_x_3860:
        /* <DEDUP_REMOVED lines=40> */
.L_x_3870:
        /* <DEDUP_REMOVED lines=156> */
.L_x_3869:
        /* <DEDUP_REMOVED lines=85> */
.L_x_3871:
[----:B------:R-:W-:-:S04]  /*a700*/  ISETP.NE.U32.AND P2, PT, RZ, UR9, PT ;  /* 0x00000009ff007c0c */ /* 0x000fc8000bf45070 */
[----:B------:R-:W-:-:S13]  /*a710*/  ISETP.NE.OR.EX P0, PT, RZ, UR10, P0, P2 ;  /* 0x0000000aff007c0c */ /* 0x000fda0008705720 */
[----:B------:R-:W-:Y:S05]  /*a720*/  @!P0 BRA `(.L_x_3867) ;  /* 0x0000000000bc8947 */ /* 0x000fea0003800000 */
.L_x_3868:
        /* <DEDUP_REMOVED lines=47> */
.L_x_3867:
        /* <DEDUP_REMOVED lines=55> */
.L_x_3866:
        /* <DEDUP_REMOVED lines=38> */
.L_x_3876:
        /* <DEDUP_REMOVED lines=162> */
.L_x_3875:
        /* <DEDUP_REMOVED lines=87> */
.L_x_3877:
[----:B------:R-:W-:-:S04]  /*bf80*/  ISETP.NE.U32.AND P1, PT, RZ, UR9, PT ;  /* 0x00000009ff007c0c */ /* 0x000fc8000bf25070 */
[----:B------:R-:W-:-:S13]  /*bf90*/  ISETP.NE.OR.EX P0, PT, RZ, UR10, P0, P1 ;  /* 0x0000000aff007c0c */ /* 0x000fda0008705710 */
[----:B------:R-:W-:Y:S05]  /*bfa0*/  @!P0 BRA `(.L_x_3873) ;  /* 0x0000000000bc8947 */ /* 0x000fea0003800000 */
.L_x_3874:
        /* <DEDUP_REMOVED lines=47> */
.L_x_3873:
        /* <DEDUP_REMOVED lines=53> */
.L_x_3872:
        /* <DEDUP_REMOVED lines=13> */
.L_x_3829:
        /* <DEDUP_REMOVED lines=128> */
.L_x_3883:
        /* <DEDUP_REMOVED lines=154> */
.L_x_3882:
        /* <DEDUP_REMOVED lines=83> */
.L_x_3884:
[----:B------:R-:W-:-:S04]  /*dd90*/  ISETP.NE.U32.AND P2, PT, RZ, UR9, PT ;  /* 0x00000009ff007c0c */ /* 0x000fc8000bf45070 */
[----:B------:R-:W-:-:S13]  /*dda0*/  ISETP.NE.OR.EX P0, PT, RZ, UR12, P0, P2 ;  /* 0x0000000cff007c0c */ /* 0x000fda0008705720 */
[----:B------:R-:W-:Y:S05]  /*ddb0*/  @!P0 BRA `(.L_x_3880) ;  /* 0x0000000000b48947 */ /* 0x000fea0003800000 */
.L_x_3881:
        /* <DEDUP_REMOVED lines=45> */
.L_x_3880:
        /* <DEDUP_REMOVED lines=53> */
.L_x_3879:
[----:B------:R-:W-:Y:S05]  /*e3e0*/  BSYNC B0 ;  /* 0x0000000000007941 */ /* 0x000fea0003800000 */
.L_x_3878:
        /* <DEDUP_REMOVED lines=51> */
.L_x_3890:
        /* <DEDUP_REMOVED lines=156> */
.L_x_3889:
        /* <DEDUP_REMOVED lines=85> */
.L_x_3891:
[----:B------:R-:W-:-:S04]  /*f630*/  ISETP.NE.U32.AND P2, PT, RZ, UR9, PT ;  /* 0x00000009ff007c0c */ /* 0x000fc8000bf45070 */
[----:B------:R-:W-:-:S13]  /*f640*/  ISETP.NE.OR.EX P0, PT, RZ, UR12, P0, P2 ;  /* 0x0000000cff007c0c */ /* 0x000fda0008705720 */
[----:B------:R-:W-:Y:S05]  /*f650*/  @!P0 BRA `(.L_x_3887) ;  /* 0x0000000000bc8947 */ /* 0x000fea0003800000 */
.L_x_3888:
        /* <DEDUP_REMOVED lines=47> */
.L_x_3887:
        /* <DEDUP_REMOVED lines=52> */
.L_x_3886:
[----:B------:R-:W-:Y:S05]  /*fc90*/  BSYNC B0 ;  /* 0x0000000000007941 */ /* 0x000fea0003800000 */
.L_x_3885:
        /* <DEDUP_REMOVED lines=50> */
.L_x_3897:
        /* <DEDUP_REMOVED lines=154> */
.L_x_3896:
        /* <DEDUP_REMOVED lines=83> */
.L_x_3898:
[----:B------:R-:W-:-:S04]  /*10e90*/  ISETP.NE.U32.AND P2, PT, RZ, UR12, PT ;  /* 0x0000000cff007c0c */ /* 0x000fc8000bf45070 */
[----:B------:R-:W-:-:S13]  /*10ea0*/  ISETP.NE.OR.EX P0, PT, RZ, UR13, P0, P2 ;  /* 0x0000000dff007c0c */ /* 0x000fda0008705720 */
[----:B------:R-:W-:Y:S05]  /*10eb0*/  @!P0 BRA `(.L_x_3894) ;  /* 0x0000000000b48947 */ /* 0x000fea0003800000 */
.L_x_3895:
        /* <DEDUP_REMOVED lines=45> */
.L_x_3894:
        /* <DEDUP_REMOVED lines=52> */
.L_x_3893:
[----:B------:R-:W-:Y:S05]  /*114d0*/  BSYNC B0 ;  /* 0x0000000000007941 */ /* 0x000fea0003800000 */
.L_x_3892:
        /* <DEDUP_REMOVED lines=49> */
.L_x_3904:
        /* <DEDUP_REMOVED lines=156> */
.L_x_3903:
        /* <DEDUP_REMOVED lines=85> */
.L_x_3905:
[----:B------:R-:W-:-:S04]  /*12700*/  ISETP.NE.U32.AND P2, PT, RZ, UR12, PT ;  /* 0x0000000cff007c0c */ /* 0x000fc8000bf45070 */
[----:B------:R-:W-:-:S13]  /*12710*/  ISETP.NE.OR.EX P0, PT, RZ, UR13, P0, P2 ;  /* 0x0000000dff007c0c */ /* 0x000fda0008705720 */
[----:B------:R-:W-:Y:S05]  /*12720*/  @!P0 BRA `(.L_x_3901) ;  /* 0x0000000000bc8947 */ /* 0x000fea0003800000 */
.L_x_3902:
        /* <DEDUP_REMOVED lines=47> */
.L_x_3901:
        /* <DEDUP_REMOVED lines=53> */
.L_x_3900:
[----:B------:R-:W-:Y:S05]  /*12d70*/  BSYNC B0 ;  /* 0x0000000000007941 */ /* 0x000fea0003800000 */
.L_x_3899:
        /* <DEDUP_REMOVED lines=50> */
.L_x_3911:
        /* <DEDUP_REMOVED lines=156> */
.L_x_3910:
        /* <DEDUP_REMOVED lines=85> */
.L_x_3912:
[----:B------:R-:W-:-:S04]  /*13fb0*/  ISETP.NE.U32.AND P2, PT, RZ, UR10, PT ;  /* 0x0000000aff007c0c */ /* 0x000fc8000bf45070 */
[----:B------:R-:W-:-:S13]  /*13fc0*/  ISETP.NE.OR.EX P0, PT, RZ, UR11, P0, P2 ;  /* 0x0000000bff007c0c */ /* 0x000fda0008705720 */
[----:B------:R-:W-:Y:S05]  /*13fd0*/  @!P0 BRA `(.L_x_3908) ;  /* 0x0000000000bc8947 */ /* 0x000fea0003800000 */
.L_x_3909:
        /* <DEDUP_REMOVED lines=47> */
.L_x_3908:
        /* <DEDUP_REMOVED lines=63> */
.L_x_3907:
[----:B------:R-:W-:Y:S05]  /*146c0*/  BSYNC B0 ;  /* 0x0000000000007941 */ /* 0x000fea0003800000 */
.L_x_3906:
        /* <DEDUP_REMOVED lines=50> */
.L_x_3918:
        /* <DEDUP_REMOVED lines=156> */
.L_x_3917:
        /* <DEDUP_REMOVED lines=85> */
.L_x_3919:
[----:B------:R-:W-:-:S04]  /*15900*/  ISETP.NE.U32.AND P2, PT, RZ, UR10, PT ;  /* 0x0000000aff007c0c */ /* 0x000fc8000bf45070 */
[----:B------:R-:W-:-:S13]  /*15910*/  ISETP.NE.OR.EX P0, PT, RZ, UR11, P0, P2 ;  /* 0x0000000bff007c0c */ /* 0x000fda0008705720 */
[----:B------:R-:W-:Y:S05]  /*15920*/  @!P0 BRA `(.L_x_3915) ;  /* 0x0000000000bc8947 */ /* 0x000fea0003800000 */
.L_x_3916:
        /* <DEDUP_REMOVED lines=47> */
.L_x_3915:
        /* <DEDUP_REMOVED lines=62> */
.L_x_3914:
[----:B------:R-:W-:Y:S05]  /*16000*/  BSYNC B0 ;  /* 0x0000000000007941 */ /* 0x000fea0003800000 */
.L_x_3913:
        /* <DEDUP_REMOVED lines=50> */
.L_x_3925:
        /* <DEDUP_REMOVED lines=156> */
.L_x_3924:
        /* <DEDUP_REMOVED lines=85> */
.L_x_3926:
[----:B------:R-:W-:-:S04]  /*17240*/  ISETP.NE.U32.AND P2, PT, RZ, UR10, PT ;  /* 0x0000000aff007c0c */ /* 0x000fc8000bf45070 */
[----:B------:R-:W-:-:S13]  /*17250*/  ISETP.NE.OR.EX P0, PT, RZ, UR11, P0, P2 ;  /* 0x0000000bff007c0c */ /* 0x000fda0008705720 */
[----:B------:R-:W-:Y:S05]  /*17260*/  @!P0 BRA `(.L_x_3922) ;  /* 0x0000000000bc8947 */ /* 0x000fea0003800000 */
.L_x_3923:
        /* <DEDUP_REMOVED lines=47> */
.L_x_3922:
        /* <DEDUP_REMOVED lines=63> */
.L_x_3921:
[----:B------:R-:W-:Y:S05]  /*17950*/  BSYNC B0 ;  /* 0x0000000000007941 */ /* 0x000fea0003800000 */
.L_x_3920:
        /* <DEDUP_REMOVED lines=50> */
.L_x_3932:
        /* <DEDUP_REMOVED lines=156> */
.L_x_3931:
        /* <DEDUP_REMOVED lines=85> */
.L_x_3933:
[----:B------:R-:W-:-:S04]  /*18b90*/  ISETP.NE.U32.AND P2, PT, RZ, UR10, PT ;  /* 0x0000000aff007c0c */ /* 0x000fc8000bf45070 */
[----:B------:R-:W-:-:S13]  /*18ba0*/  ISETP.NE.OR.EX P0, PT, RZ, UR11, P0, P2 ;  /* 0x0000000bff007c0c */ /* 0x000fda0008705720 */
[----:B------:R-:W-:Y:S05]  /*18bb0*/  @!P0 BRA `(.L_x_3929) ;  /* 0x0000000000bc8947 */ /* 0x000fea0003800000 */
.L_x_3930:
        /* <DEDUP_REMOVED lines=47> */
.L_x_3929:
        /* <DEDUP_REMOVED lines=63> */
.L_x_3928:
[----:B------:R-:W-:Y:S05]  /*192a0*/  BSYNC B0 ;  /* 0x0000000000007941 */ /* 0x000fea0003800000 */
.L_x_3927:
        /* <DEDUP_REMOVED lines=24> */
.L_x_3936:
[----:B------:R-:W-:-:S13]  /*19430*/  ISETP.GE.AND P0, PT, R18, UR9, PT ;  /* 0x0000000912007c0c */ /* 0x000fda000bf06270 */
[----:B------:R-:W-:Y:S05]  /*19440*/  @P0 BRA `(.L_x_3938) ;  /* 0x0000000000300947 */ /* 0x000fea0003800000 */
[----:B0-----:R-:W0:Y:S01]  /*19450*/  LDC.64 R2, c[0x0][0x280] ;  /* 0x0000a000ff027b82 */ /* 0x001e220000000a00 */
[C---:B------:R-:W-:Y:S01]  /*19460*/  IADD3 R5, R18.reuse, UR8, RZ ;  /* 0x0000000812057c10 */ /* 0x040fe2000fffe0ff */
[----:B------:R-:W-:-:S04]  /*19470*/  VIADD R18, R18, 0x80 ;  /* 0x0000008012127836 */ /* 0x000fc80000000000 */
[----:B0-----:R-:W-:-:S05]  /*19480*/  IMAD.WIDE.U32 R2, R5, 0x8, R2 ;  /* 0x0000000805027825 */ /* 0x001fca00078e0002 */
[----:B------:R1:W-:Y:S02]  /*19490*/  STG.E.64 desc[UR6][R2.64], R10 ;  /* 0x0000000a02007986 */ /* 0x0003e4000c101b06 */
.L_x_3937:
[----:B------:R-:W-:-:S13]  /*194a0*/  ISETP.GE.AND P0, PT, R18, UR9, PT ;  /* 0x0000000912007c0c */ /* 0x000fda000bf06270 */
[----:B------:R-:W-:Y:S05]  /*194b0*/  @P0 BRA `(.L_x_3939) ;  /* 0x0000000000340947 */ /* 0x000fea0003800000 */
[----:B01----:R-:W0:Y:S01]  /*194c0*/  LDC.64 R2, c[0x0][0x280] ;  /* 0x0000a000ff027b82 */ /* 0x003e220000000a00 */
[C---:B------:R-:W-:Y:S01]  /*194d0*/  IADD3 R5, R18.reuse, UR8, RZ ;  /* 0x0000000812057c10 */ /* 0x040fe2000fffe0ff */
[----:B------:R-:W-:-:S04]  /*194e0*/  VIADD R18, R18, 0x80 ;  /* 0x0000008012127836 */ /* 0x000fc80000000000 */
[----:B0-----:R-:W-:-:S05]  /*194f0*/  IMAD.WIDE.U32 R2, R5, 0x8, R2 ;  /* 0x0000000805027825 */ /* 0x001fca00078e0002 */
[----:B------:R1:W-:Y:S02]  /*19500*/  STG.E.64 desc[UR6][R2.64], R12 ;  /* 0x0000000c02007986 */ /* 0x0003e4000c101b06 */
.L_x_3938:
        /* <DEDUP_REMOVED lines=8> */
.L_x_3939:
[----:B------:R-:W-:Y:S05]  /*19590*/  BSYNC B1 ;  /* 0x0000000000017941 */ /* 0x000fea0003800000 */
.L_x_3935:
[----:B------:R-:W-:-:S13]  /*195a0*/  ISETP.GE.AND P0, PT, R18, UR9, PT ;  /* 0x0000000912007c0c */ /* 0x000fda000bf06270 */
[----:B012---:R-:W0:Y:S01]  /*195b0*/  @!P0 LDC.64 R2, c[0x0][0x280] ;  /* 0x0000a000ff028b82 */ /* 0x007e220000000a00 */
[C---:B------:R-:W-:Y:S01]  /*195c0*/  @!P0 IADD3 R5, R18.reuse, UR8, RZ ;  /* 0x0000000812058c10 */ /* 0x040fe2000fffe0ff */
[----:B------:R-:W-:-:S04]  /*195d0*/  @!P0 VIADD R18, R18, 0x80 ;  /* 0x0000008012128836 */ /* 0x000fc80000000000 */
[----:B0-----:R-:W-:-:S05]  /*195e0*/  @!P0 IMAD.WIDE.U32 R2, R5, 0x8, R2 ;  /* 0x0000000805028825 */ /* 0x001fca00078e0002 */
[----:B------:R2:W-:Y:S02]  /*195f0*/  @!P0 STG.E.64 desc[UR6][R2.64], R16 ;  /* 0x0000001002008986 */ /* 0x0005e4000c101b06 */
.L_x_3940:
[----:B------:R-:W-:Y:S05]  /*19600*/  BSYNC B0 ;  /* 0x0000000000007941 */ /* 0x000fea0003800000 */
.L_x_3934:
        /* <DEDUP_REMOVED lines=8> */
.L_x_3941:
        /* <DEDUP_REMOVED lines=15> */
.L_x_3969:


//--------------------- .nv.global.init           --------------------------
	.section	.nv.global.init,"aw",@progbits
.nv.global.init:
	.type		$str$5,@object
	.size		$str$5,(__unnamed_1 - $str$5)
$str$5:
        /*0000*/ 	.byte	0x66, 0x61, 0x6c, 0x73, 0x65, 0x00
	.type		__unnamed_1,@object
	.size		__unnamed_1,(__unnamed_2 - __unnamed_1)
__unnamed_1:
        /*0006*/ 	.byte	0x66, 0x65, 0x74, 0x63, 0x68, 0x5f, 0x61, 0x6e, 0x64, 0x5f, 0x63, 0x61, 0x73, 0x74, 0x00
	.type		__unnamed_2,@object
	.size		__unnamed_2,($str$6 - __unnamed_2)
__unnamed_2:
        /*0015*/ 	.byte	0x63, 0x61, 0x73, 0x74, 0x5f, 0x61, 0x6e, 0x64, 0x5f, 0x73, 0x74, 0x6f, 0x72, 0x65, 0x00
	.type		$str$6,@object
	.size		$str$6,(.L_31 - $str$6)
$str$6:
        /*0024*/ 	.byte	0x2f, 0x72, 0x6f, 0x6f, 0x74, 0x2f, 0x2e, 0x70, 0x79, 0x65, 0x6e, 0x76, 0x2f, 0x76, 0x65, 0x72
        /*0034*/ 	.byte	0x73, 0x69, 0x6f, 0x6e, 0x73, 0x2f, 0x33, 0x2e, 0x31, 0x33, 0x2e, 0x31, 0x32, 0x2f, 0x6c, 0x69
        /*0044*/ 	.byte	0x62, 0x2f, 0x70, 0x79, 0x74, 0x68, 0x6f, 0x6e, 0x33, 0x2e, 0x31, 0x33, 0x2f, 0x73, 0x69, 0x74
        /*0054*/ 	.byte	0x65, 0x2d, 0x70, 0x61, 0x63, 0x6b, 0x61, 0x67, 0x65, 0x73, 0x2f, 0x74, 0x6f, 0x72, 0x63, 0x68
        /*0064*/ 	.byte	0x2f, 0x69, 0x6e, 0x63, 0x6c, 0x75, 0x64, 0x65, 0x2f, 0x63, 0x31, 0x30, 0x2f, 0x63, 0x6f, 0x72
        /*0074*/ 	.byte	0x65, 0x2f, 0x44, 0x79, 0x6e, 0x61, 0x6d, 0x69, 0x63, 0x43, 0x61, 0x73, 0x74, 0x2e, 0x68, 0x00
.L_31:


//--------------------- .nv.shared.reserved.0     --------------------------
	.section	.nv.shared.reserved.0,"aw",@nobits
	.weak		__nv_reservedSMEM_offset_0_alias
	.size		__nv_reservedSMEM_offset_0_alias, 0, 0
	.other		__nv_reservedSMEM_offset_0_alias,@"STO_CUDA_RESERVED_SHARED STV_DEFAULT"
__nv_reservedSMEM_offset_0_alias:
	.zero		0


//--------------------- .nv.global                --------------------------
	.section	.nv.global,"aw",@nobits
.nv.global:
	.type		_ZN59_INTERNAL_ae8afa13_23_FlattenIndicesKernel_cu_75b981de_30824cuda3std3__48in_placeE,@object
	.size		_ZN59_INTERNAL_ae8afa13_23_FlattenIndicesKernel_cu_75b981de_30824cuda3std3__48in_placeE,(_ZN59_INTERNAL_ae8afa13_23_FlattenIndicesKernel_cu_75b981de_30824cuda3std6ranges3__45__cpo8distanceE - _ZN59_INTERNAL_ae8afa13_23_FlattenIndicesKernel_cu_75b981de_30824cuda3std3__48in_placeE)
_ZN59_INTERNAL_ae8afa13_23_FlattenIndicesKernel_cu_75b981de_30824cuda3std3__48in_placeE:
	.zero		1
	.type		_ZN59_INTERNAL_ae8afa13_23_FlattenIndicesKernel_cu_75b981de_30824cuda3std6ranges3__45__cpo8distanceE,@object
	.size		_ZN59_INTERNAL_ae8afa13_23_FlattenIndicesKernel_cu_75b981de_30824cuda3std6ranges3__45__cpo8distanceE,(_ZN59_INTERNAL_ae8afa13_23_FlattenIndicesKernel_cu_75b981de_30824cuda3std3__45__cpo6cbeginE - _ZN59_INTERNAL_ae8afa13_23_FlattenIndicesKernel_cu_75b981de_30824cuda3std6ranges3__45__cpo8distanceE)
_ZN59_INTERNAL_ae8afa13_23_FlattenIndicesKernel_cu_75b981de_30824cuda3std6ranges3__45__cpo8distanceE:
	.zero		1
	.type		_ZN59_INTERNAL_ae8afa13_23_FlattenIndicesKernel_cu_75b981de_30824cuda3std3__45__cpo6cbeginE,@object
	.size		_ZN59_INTERNAL_ae8afa13_23_FlattenIndicesKernel_cu_75b981de_30824cuda3std3__45__cpo6cbeginE,(_ZN59_INTERNAL_ae8afa13_23_FlattenIndicesKernel_cu_75b981de_30824cuda3std6ranges3__45__cpo7advanceE - _ZN59_INTERNAL_ae8afa13_23_FlattenIndicesKernel_cu_75b981de_30824cuda3std3__45__cpo6cbeginE)
_ZN59_INTERNAL_ae8afa13_23_FlattenIndicesKernel_cu_75b981de_30824cuda3std3__45__cpo6cbeginE:
	.zero		1
	.type		_ZN59_INTERNAL_ae8afa13_23_FlattenIndicesKernel_cu_75b981de_30824cuda3std6ranges3__45__cpo7advanceE,@object
	.size		_ZN59_INTERNAL_ae8afa13_23_FlattenIndicesKernel_cu_75b981de_30824cuda3std6ranges3__45__cpo7advanceE,(_ZN59_INTERNAL_ae8afa13_23_FlattenIndicesKernel_cu_75b981de_30824cuda3std3__45__cpo7crbeginE - _ZN59_INTERNAL_ae8afa13_23_FlattenIndicesKernel_cu_75b981de_30824cuda3std6ranges3__45__cpo7advanceE)
_ZN59_INTERNAL_ae8afa13_23_FlattenIndicesKernel_cu_75b981de_30824cuda3std6ranges3__45__cpo7advanceE:
	.zero		1
	.type		_ZN59_INTERNAL_ae8afa13_23_FlattenIndicesKernel_cu_75b981de_30824cuda3std3__45__cpo7crbeginE,@object
	.size		_ZN59_INTERNAL_ae8afa13_23_FlattenIndicesKernel_cu_75b981de_30824cuda3std3__45__cpo7crbeginE,(_ZN59_INTERNAL_ae8afa13_23_FlattenIndicesKernel_cu_75b981de_30824cuda3std6ranges3__45__cpo4dataE - _ZN59_INTERNAL_ae8afa13_23_FlattenIndicesKernel_cu_75b981de_30824cuda3std3__45__cpo7crbeginE)
_ZN59_INTERNAL_ae8afa13_23_FlattenIndicesKernel_cu_75b981de_30824cuda3std3__45__cpo7crbeginE:
	.zero		1
	.type		_ZN59_INTERNAL_ae8afa13_23_FlattenIndicesKernel_cu_75b981de_30824cuda3std6ranges3__45__cpo4dataE,@object
	.size		_ZN59_INTERNAL_ae8afa13_23_FlattenIndicesKernel_cu_75b981de_30824cuda3std6ranges3__45__cpo4dataE,(_ZN59_INTERNAL_ae8afa13_23_FlattenIndicesKernel_cu_75b981de_30824cuda3std6ranges3__45__cpo5beginE - _ZN59_INTERNAL_ae8afa13_23_FlattenIndicesKernel_cu_75b981de_30824cuda3std6ranges3__45__cpo4dataE)
_ZN59_INTERNAL_ae8afa13_23_FlattenIndicesKernel_cu_75b981de_30824cuda3std6ranges3__45__cpo4dataE:
	.zero		1
	.type		_ZN59_INTERNAL_ae8afa13_23_FlattenIndicesKernel_cu_75b981de_30824cuda3std6ranges3__45__cpo5beginE,@object
	.size		_ZN59_INTERNAL_ae8afa13_23_FlattenIndicesKernel_cu_75b981de_30824cuda3std6ranges3__45__cpo5beginE,(_ZN59_INTERNAL_ae8afa13_23_FlattenIndicesKernel_cu_75b981de_30824cuda3std3__461_GLOBAL__N__ae8afa13_23_FlattenIndicesKernel_cu_75b981de_30826ignoreE - _ZN59_INTERNAL_ae8afa13_23_FlattenIndicesKernel_cu_75b981de_30824cuda3std6ranges3__45__cpo5beginE)
_ZN59_INTERNAL_ae8afa13_23_FlattenIndicesKernel_cu_75b981de_30824cuda3std6ranges3__45__cpo5beginE:
	.zero		1
	.type		_ZN59_INTERNAL_ae8afa13_23_FlattenIndicesKernel_cu_75b981de_30824cuda3std3__461_GLOBAL__N__ae8afa13_23_FlattenIndicesKernel_cu_75b981de_30826ignoreE,@object
	.size		_ZN59_INTERNAL_ae8afa13_23_FlattenIndicesKernel_cu_75b981de_30824cuda3std3__461_GLOBAL__N__ae8afa13_23_FlattenIndicesKernel_cu_75b981de_30826ignoreE,(_ZN59_INTERNAL_ae8afa13_23_FlattenIndicesKernel_cu_75b981de_30824cuda3std6ranges3__45__cpo4sizeE - _ZN59_INTERNAL_ae8afa13_23_FlattenIndicesKernel_cu_75b981de_30824cuda3std3__461_GLOBAL__N__ae8afa13_23_FlattenIndicesKernel_cu_75b981de_30826ignoreE)
_ZN59_INTERNAL_ae8afa13_23_FlattenIndicesKernel_cu_75b981de_30824cuda3std3__461_GLOBAL__N__ae8afa13_23_FlattenIndicesKernel_cu_75b981de_30826ignoreE:
	.zero		1
	.type		_ZN59_INTERNAL_ae8afa13_23_FlattenIndicesKernel_cu_75b981de_30824cuda3std6ranges3__45__cpo4sizeE,@object
	.size		_ZN59_INTERNAL_ae8afa13_23_FlattenIndicesKernel_cu_75b981de_30824cuda3std6ranges3__45__cpo4sizeE,(_ZN59_INTERNAL_ae8afa13_23_FlattenIndicesKernel_cu_75b981de_30824cuda3std3__45__cpo5beginE - _ZN59_INTERNAL_ae8afa13_23_FlattenIndicesKernel_cu_75b981de_30824cuda3std6ranges3__45__cpo4sizeE)
_ZN59_INTERNAL_ae8afa13_23_FlattenIndicesKernel_cu_75b981de_30824cuda3std6ranges3__45__cpo4sizeE:
	.zero		1
	.type		_ZN59_INTERNAL_ae8afa13_23_FlattenIndicesKernel_cu_75b981de_30824cuda3std3__45__cpo5beginE,@object
	.size		_ZN59_INTERNAL_ae8afa13_23_FlattenIndicesKernel_cu_75b981de_30824cuda3std3__45__cpo5beginE,(_ZN59_INTERNAL_ae8afa13_23_FlattenIndicesKernel_cu_75b981de_30824cuda3std6ranges3__45__cpo6cbeginE - _ZN59_INTERNAL_ae8afa13_23_FlattenIndicesKernel_cu_75b981de_30824cuda3std3__45__cpo5beginE)
_ZN59_INTERNAL_ae8afa13_23_FlattenIndicesKernel_cu_75b981de_30824cuda3std3__45__cpo5beginE:
	.zero		1
	.type		_ZN59_INTERNAL_ae8afa13_23_FlattenIndicesKernel_cu_75b981de_30824cuda3std6ranges3__45__cpo6cbeginE,@object
	.size		_ZN59_INTERNAL_ae8afa13_23_FlattenIndicesKernel_cu_75b981de_30824cuda3std6ranges3__45__cpo6cbeginE,(_ZN59_INTERNAL_ae8afa13_23_FlattenIndicesKernel_cu_75b981de_30824cuda3std3__45__cpo6rbeginE - _ZN59_INTERNAL_ae8afa13_23_FlattenIndicesKernel_cu_75b981de_30824cuda3std6ranges3__45__cpo6cbeginE)
_ZN59_INTERNAL_ae8afa13_23_FlattenIndicesKernel_cu_75b981de_30824cuda3std6ranges3__45__cpo6cbeginE:
	.zero		1
	.type		_ZN59_INTERNAL_ae8afa13_23_FlattenIndicesKernel_cu_75b981de_30824cuda3std3__45__cpo6rbeginE,@object
	.size		_ZN59_INTERNAL_ae8afa13_23_FlattenIndicesKernel_cu_75b981de_30824cuda3std3__45__cpo6rbeginE,(_ZN59_INTERNAL_ae8afa13_23_FlattenIndicesKernel_cu_75b981de_30824cuda3std6ranges3__45__cpo4nextE - _ZN59_INTERNAL_ae8afa13_23_FlattenIndicesKernel_cu_75b981de_30824cuda3std3__45__cpo6rbeginE)
_ZN59_INTERNAL_ae8afa13_23_FlattenIndicesKernel_cu_75b981de_30824cuda3std3__45__cpo6rbeginE:
	.zero		1
	.type		_ZN59_INTERNAL_ae8afa13_23_FlattenIndicesKernel_cu_75b981de_30824cuda3std6ranges3__45__cpo4nextE,@object
	.size		_ZN59_INTERNAL_ae8afa13_23_FlattenIndicesKernel_cu_75b981de_30824cuda3std6ranges3__45__cpo4nextE,(_ZN59_INTERNAL_ae8afa13_23_FlattenIndicesKernel_cu_75b981de_30824cuda3std6ranges3__45__cpo4swapE - _ZN59_INTERNAL_ae8afa13_23_FlattenIndicesKernel_cu_75b981de_30824cuda3std6ranges3__45__cpo4nextE)
_ZN59_INTERNAL_ae8afa13_23_FlattenIndicesKernel_cu_75b981de_30824cuda3std6ranges3__45__cpo4nextE:
	.zero		1
	.type		_ZN59_INTERNAL_ae8afa13_23_FlattenIndicesKernel_cu_75b981de_30824cuda3std6ranges3__45__cpo4swapE,@object
	.size		_ZN59_INTERNAL_ae8afa13_23_FlattenIndicesKernel_cu_75b981de_30824cuda3std6ranges3__45__cpo4swapE,(_ZN59_INTERNAL_ae8afa13_23_FlattenIndicesKernel_cu_75b981de_30824cuda3std3__420unreachable_sentinelE - _ZN59_INTERNAL_ae8afa13_23_FlattenIndicesKernel_cu_75b981de_30824cuda3std6ranges3__45__cpo4swapE)
_ZN59_INTERNAL_ae8afa13_23_FlattenIndicesKernel_cu_75b981de_30824cuda3std6ranges3__45__cpo4swapE:
	.zero		1
	.type		_ZN59_INTERNAL_ae8afa13_23_FlattenIndicesKernel_cu_75b981de_30824cuda3std3__420unreachable_sentinelE,@object
	.size		_ZN59_INTERNAL_ae8afa13_23_FlattenIndicesKernel_cu_75b981de_30824cuda3std3__420unreachable_sentinelE,(_ZN59_INTERNAL_ae8afa13_23_FlattenIndicesKernel_cu_75b981de_30826thrust23THRUST_300001_SM_900_NS6system6detail10sequential3seqE - _ZN59_INTERNAL_ae8afa13_23_FlattenIndicesKernel_cu_75b981de_30824cuda3std3__420unreachable_sentinelE)
_ZN59_INTERNAL_ae8afa13_23_FlattenIndicesKernel_cu_75b981de_30824cuda3std3__420unreachable_sentinelE:
	.zero		1
	.type		_ZN59_INTERNAL_ae8afa13_23_FlattenIndicesKernel_cu_75b981de_30826thrust23THRUST_300001_SM_900_NS6system6detail10sequential3seqE,@object
	.size		_ZN59_INTERNAL_ae8afa13_23_FlattenIndicesKernel_cu_75b981de_30826thrust23THRUST_300001_SM_900_NS6system6detail10sequential3seqE,(_ZN59_INTERNAL_ae8afa13_23_FlattenIndicesKernel_cu_75b981de_30824cuda3std3__45__cpo4cendE - _ZN59_INTERNAL_ae8afa13_23_FlattenIndicesKernel_cu_75b981de_30826thrust23THRUST_300001_SM_900_NS6system6detail10sequential3seqE)
_ZN59_INTERNAL_ae8afa13_23_FlattenIndicesKernel_cu_75b981de_30826thrust23THRUST_300001_SM_900_NS6system6detail10sequential3seqE:
	.zero		1
	.type		_ZN59_INTERNAL_ae8afa13_23_FlattenIndicesKernel_cu_75b981de_30824cuda3std3__45__cpo4cendE,@object
	.size		_ZN59_INTERNAL_ae8afa13_23_FlattenIndicesKernel_cu_75b981de_30824cuda3std3__45__cpo4cendE,(_ZN59_INTERNAL_ae8afa13_23_FlattenIndicesKernel_cu_75b981de_30824cuda3std6ranges3__45__cpo9iter_swapE - _ZN59_INTERNAL_ae8afa13_23_FlattenIndicesKernel_cu_75b981de_30824cuda3std3__45__cpo4cendE)
_ZN59_INTERNAL_ae8afa13_23_FlattenIndicesKernel_cu_75b981de_30824cuda3std3__45__cpo4cendE:
	.zero		1
	.type		_ZN59_INTERNAL_ae8afa13_23_FlattenIndicesKernel_cu_75b981de_30824cuda3std6ranges3__45__cpo9iter_swapE,@object
	.size		_ZN59_INTERNAL_ae8afa13_23_FlattenIndicesKernel_cu_75b981de_30824cuda3std6ranges3__45__cpo9iter_swapE,(_ZN59_INTERNAL_ae8afa13_23_FlattenIndicesKernel_cu_75b981de_30824cuda3std3__45__cpo5crendE - _ZN59_INTERNAL_ae8afa13_23_FlattenIndicesKernel_cu_75b981de_30824cuda3std6ranges3__45__cpo9iter_swapE)
_ZN59_INTERNAL_ae8afa13_23_FlattenIndicesKernel_cu_75b981de_30824cuda3std6ranges3__45__cpo9iter_swapE:
	.zero		1
	.type		_ZN59_INTERNAL_ae8afa13_23_FlattenIndicesKernel_cu_75b981de_30824cuda3std3__45__cpo5crendE,@object
	.size		_ZN59_INTERNAL_ae8afa13_23_FlattenIndicesKernel_cu_75b981de_30824cuda3std3__45__cpo5crendE,(_ZN59_INTERNAL_ae8afa13_23_FlattenIndicesKernel_cu_75b981de_30824cuda3std6ranges3__45__cpo5cdataE - _ZN59_INTERNAL_ae8afa13_23_FlattenIndicesKernel_cu_75b981de_30824cuda3std3__45__cpo5crendE)
_ZN59_INTERNAL_ae8afa13_23_FlattenIndicesKernel_cu_75b981de_30824cuda3std3__45__cpo5crendE:
	.zero		1
	.type		_ZN59_INTERNAL_ae8afa13_23_FlattenIndicesKernel_cu_75b981de_30824cuda3std6ranges3__45__cpo5cdataE,@object
	.size		_ZN59_INTERNAL_ae8afa13_23_FlattenIndicesKernel_cu_75b981de_30824cuda3std6ranges3__45__cpo5cdataE,(_ZN59_INTERNAL_ae8afa13_23_FlattenIndicesKernel_cu_75b981de_30824cuda3std6ranges3__45__cpo3endE - _ZN59_INTERNAL_ae8afa13_23_FlattenIndicesKernel_cu_75b981de_30824cuda3std6ranges3__45__cpo5cdataE)
_ZN59_INTERNAL_ae8afa13_23_FlattenIndicesKernel_cu_75b981de_30824cuda3std6ranges3__45__cpo5cdataE:
	.zero		1
	.type		_ZN59_INTERNAL_ae8afa13_23_FlattenIndicesKernel_cu_75b981de_30824cuda3std6ranges3__45__cpo3endE,@object
	.size		_ZN59_INTERNAL_ae8afa13_23_FlattenIndicesKernel_cu_75b981de_30824cuda3std6ranges3__45__cpo3endE,(_ZN59_INTERNAL_ae8afa13_23_FlattenIndicesKernel_cu_75b981de_30824cuda3std3__419piecewise_constructE - _ZN59_INTERNAL_ae8afa13_23_FlattenIndicesKernel_cu_75b981de_30824cuda3std6ranges3__45__cpo3endE)
_ZN59_INTERNAL_ae8afa13_23_FlattenIndicesKernel_cu_75b981de_30824cuda3std6ranges3__45__cpo3endE:
	.zero		1
	.type		_ZN59_INTERNAL_ae8afa13_23_FlattenIndicesKernel_cu_75b981de_30824cuda3std3__419piecewise_constructE,@object
	.size		_ZN59_INTERNAL_ae8afa13_23_FlattenIndicesKernel_cu_75b981de_30824cuda3std3__419piecewise_constructE,(_ZN59_INTERNAL_ae8afa13_23_FlattenIndicesKernel_cu_75b981de_30824cuda3std6ranges3__45__cpo5ssizeE - _ZN59_INTERNAL_ae8afa13_23_FlattenIndicesKernel_cu_75b981de_30824cuda3std3__419piecewise_constructE)
_ZN59_INTERNAL_ae8afa13_23_FlattenIndicesKernel_cu_75b981de_30824cuda3std3__419piecewise_constructE:
	.zero		1
	.type		_ZN59_INTERNAL_ae8afa13_23_FlattenIndicesKernel_cu_75b981de_30824cuda3std6ranges3__45__cpo5ssizeE,@object
	.size		_ZN59_INTERNAL_ae8afa13_23_FlattenIndicesKernel_cu_75b981de_30824cuda3std6ranges3__45__cpo5ssizeE,(_ZN59_INTERNAL_ae8afa13_23_FlattenIndicesKernel_cu_75b981de_30824cuda3std3__45__cpo3endE - _ZN59_INTERNAL_ae8afa13_23_FlattenIndicesKernel_cu_75b981de_30824cuda3std6ranges3__45__cpo5ssizeE)
_ZN59_INTERNAL_ae8afa13_23_FlattenIndicesKernel_cu_75b981de_30824cuda3std6ranges3__45__cpo5ssizeE:
	.zero		1
	.type		_ZN59_INTERNAL_ae8afa13_23_FlattenIndicesKernel_cu_75b981de_30824cuda3std3__45__cpo3endE,@object
	.size		_ZN59_INTERNAL_ae8afa13_23_FlattenIndicesKernel_cu_75b981de_30824cuda3std3__45__cpo3endE,(_ZN59_INTERNAL_ae8afa13_23_FlattenIndicesKernel_cu_75b981de_30824cuda3std6ranges3__45__cpo4cendE - _ZN59_INTERNAL_ae8afa13_23_FlattenIndicesKernel_cu_75b981de_30824cuda3std3__45__cpo3endE)
_ZN59_INTERNAL_ae8afa13_23_FlattenIndicesKernel_cu_75b981de_30824cuda3std3__45__cpo3endE:
	.zero		1
	.type		_ZN59_INTERNAL_ae8afa13_23_FlattenIndicesKernel_cu_75b981de_30824cuda3std6ranges3__45__cpo4cendE,@object
	.size		_ZN59_INTERNAL_ae8afa13_23_FlattenIndicesKernel_cu_75b981de_30824cuda3std6ranges3__45__cpo4cendE,(_ZN59_INTERNAL_ae8afa13_23_FlattenIndicesKernel_cu_75b981de_30824cuda3std3__45__cpo4rendE - _ZN59_INTERNAL_ae8afa13_23_FlattenIndicesKernel_cu_75b981de_30824cuda3std6ranges3__45__cpo4cendE)
_ZN59_INTERNAL_ae8afa13_23_FlattenIndicesKernel_cu_75b981de_30824cuda3std6ranges3__45__cpo4cendE:
	.zero		1
	.type		_ZN59_INTERNAL_ae8afa13_23_FlattenIndicesKernel_cu_75b981de_30824cuda3std3__45__cpo4rendE,@object
	.size		_ZN59_INTERNAL_ae8afa13_23_FlattenIndicesKernel_cu_75b981de_30824cuda3std3__45__cpo4rendE,(_ZN59_INTERNAL_ae8afa13_23_FlattenIndicesKernel_cu_75b981de_30824cuda3std6ranges3__45__cpo4prevE - _ZN59_INTERNAL_ae8afa13_23_FlattenIndicesKernel_cu_75b981de_30824cuda3std3__45__cpo4rendE)
_ZN59_INTERNAL_ae8afa13_23_FlattenIndicesKernel_cu_75b981de_30824cuda3std3__45__cpo4rendE:
	.zero		1
	.type		_ZN59_INTERNAL_ae8afa13_23_FlattenIndicesKernel_cu_75b981de_30824cuda3std6ranges3__45__cpo4prevE,@object
	.size		_ZN59_INTERNAL_ae8afa13_23_FlattenIndicesKernel_cu_75b981de_30824cuda3std6ranges3__45__cpo4prevE,(_ZN59_INTERNAL_ae8afa13_23_FlattenIndicesKernel_cu_75b981de_30824cuda3std6ranges3__45__cpo9iter_moveE - _ZN59_INTERNAL_ae8afa13_23_FlattenIndicesKernel_cu_75b981de_30824cuda3std6ranges3__45__cpo4prevE)
_ZN59_INTERNAL_ae8afa13_23_FlattenIndicesKernel_cu_75b981de_30824cuda3std6ranges3__45__cpo4prevE:
	.zero		1
	.type		_ZN59_INTERNAL_ae8afa13_23_FlattenIndicesKernel_cu_75b981de_30824cuda3std6ranges3__45__cpo9iter_moveE,@object
	.size		_ZN59_INTERNAL_ae8afa13_23_FlattenIndicesKernel_cu_75b981de_30824cuda3std6ranges3__45__cpo9iter_moveE,(.L_15 - _ZN59_INTERNAL_ae8afa13_23_FlattenIndicesKernel_cu_75b981de_30824cuda3std6ranges3__45__cpo9iter_moveE)
_ZN59_INTERNAL_ae8afa13_23_FlattenIndicesKernel_cu_75b981de_30824cuda3std6ranges3__45__cpo9iter_moveE:
	.zero		1
.L_15:


//--------------------- .nv.constant0._ZN2at6native18elementwise_kernelILi128ELi4EZNS0_15gpu_kernel_implIZZNS0_61_GLOBAL__N__ae8afa13_23_FlattenIndicesKernel_cu_75b981de_308221_flatten_indices_implINS3_18CUDAKernelLauncherElLl0EEENS_6TensorERKS6_N3c108ArrayRefIlEEENKUlvE0_clEvEUllE_EEvRNS_18TensorIteratorBaseERKT_EUliE_EEviT1_ --------------------------
	.section	.nv.constant0._ZN2at6native18elementwise_kernelILi128ELi4EZNS0_15gpu_kernel_implIZZNS0_61_GLOBAL__N__ae8afa13_23_FlattenIndicesKernel_cu_75b981de_308221_flatten_indices_implINS3_18CUDAKernelLauncherElLl0EEENS_6TensorERKS6_N3c108ArrayRefIlEEENKUlvE0_clEvEUllE_EEvRNS_18TensorIteratorBaseERKT_EUliE_EEviT1_,"a",@progbits
	.sectionflags	@""
	.align	4
.nv.constant0._ZN2at6native18elementwise_kernelILi128ELi4EZNS0_15gpu_kernel_implIZZNS0_61_GLOBAL__N__ae8afa13_23_FlattenIndicesKernel_cu_75b981de_308221_flatten_indices_implINS3_18CUDAKernelLauncherElLl0EEENS_6TensorERKS6_N3c108ArrayRefIlEEENKUlvE0_clEvEUllE_EEvRNS_18TensorIteratorBaseERKT_EUliE_EEviT1_:
	.zero		1120


//--------------------- .nv.constant0._ZN2at6native27unrolled_elementwise_kernelIZZNS0_61_GLOBAL__N__ae8afa13_23_FlattenIndicesKernel_cu_75b981de_308221_flatten_indices_implINS2_18CUDAKernelLauncherElLl0EEENS_6TensorERKS5_N3c108ArrayRefIlEEENKUlvE0_clEvEUllE_St5arrayIPcLm2EELi4E23TrivialOffsetCalculatorILi1EjESH_NS0_6memory12LoadWithCastILi1EEENSI_13StoreWithCastILi1EEEEEviT_T0_T2_T3_T4_T5_ --------------------------
	.section	.nv.constant0._ZN2at6native27unrolled_elementwise_kernelIZZNS0_61_GLOBAL__N__ae8afa13_23_FlattenIndicesKernel_cu_75b981de_308221_flatten_indices_implINS2_18CUDAKernelLauncherElLl0EEENS_6TensorERKS5_N3c108ArrayRefIlEEENKUlvE0_clEvEUllE_St5arrayIPcLm2EELi4E23TrivialOffsetCalculatorILi1EjESH_NS0_6memory12LoadWithCastILi1EEENSI_13StoreWithCastILi1EEEEEviT_T0_T2_T3_T4_T5_,"a",@progbits
	.sectionflags	@""
	.align	4
.nv.constant0._ZN2at6native27unrolled_elementwise_kernelIZZNS0_61_GLOBAL__N__ae8afa13_23_FlattenIndicesKernel_cu_75b981de_308221_flatten_indices_implINS2_18CUDAKernelLauncherElLl0EEENS_6TensorERKS5_N3c108ArrayRefIlEEENKUlvE0_clEvEUllE_St5arrayIPcLm2EELi4E23TrivialOffsetCalculatorILi1EjESH_NS0_6memory12LoadWithCastILi1EEENSI_13StoreWithCastILi1EEEEEviT_T0_T2_T3_T4_T5_:
	.zero		620


//--------------------- .nv.constant0._ZN2at6native18elementwise_kernelILi128ELi2EZNS0_22gpu_kernel_impl_nocastIZZNS0_61_GLOBAL__N__ae8afa13_23_FlattenIndicesKernel_cu_75b981de_308221_flatten_indices_implINS3_18CUDAKernelLauncherElLl0EEENS_6TensorERKS6_N3c108ArrayRefIlEEENKUlvE0_clEvEUllE_EEvRNS_18TensorIteratorBaseERKT_EUliE_EEviT1_ --------------------------
	.section	.nv.constant0._ZN2at6native18elementwise_kernelILi128ELi2EZNS0_22gpu_kernel_impl_nocastIZZNS0_61_GLOBAL__N__ae8afa13_23_FlattenIndicesKernel_cu_75b981de_308221_flatten_indices_implINS3_18CUDAKernelLauncherElLl0EEENS_6TensorERKS6_N3c108ArrayRefIlEEENKUlvE0_clEvEUllE_EEvRNS_18TensorIteratorBaseERKT_EUliE_EEviT1_,"a",@progbits
	.sectionflags	@""
	.align	4
.nv.constant0._ZN2at6native18elementwise_kernelILi128ELi2EZNS0_22gpu_kernel_impl_nocastIZZNS0_61_GLOBAL__N__ae8afa13_23_FlattenIndicesKernel_cu_75b981de_308221_flatten_indices_implINS3_18CUDAKernelLauncherElLl0EEENS_6TensorERKS6_N3c108ArrayRefIlEEENKUlvE0_clEvEUllE_EEvRNS_18TensorIteratorBaseERKT_EUliE_EEviT1_:
	.zero		1112


//--------------------- .nv.constant0._ZN2at6native27unrolled_elementwise_kernelIZZNS0_61_GLOBAL__N__ae8afa13_23_FlattenIndicesKernel_cu_75b981de_308221_flatten_indices_implINS2_18CUDAKernelLauncherElLl0EEENS_6TensorERKS5_N3c108ArrayRefIlEEENKUlvE0_clEvEUllE_St5arrayIPcLm2EELi4E23TrivialOffsetCalculatorILi1EjESH_NS0_6memory15LoadWithoutCastENSI_16StoreWithoutCastEEEviT_T0_T2_T3_T4_T5_ --------------------------
	.section	.nv.constant0._ZN2at6native27unrolled_elementwise_kernelIZZNS0_61_GLOBAL__N__ae8afa13_23_FlattenIndicesKernel_cu_75b981de_308221_flatten_indices_implINS2_18CUDAKernelLauncherElLl0EEENS_6TensorERKS5_N3c108ArrayRefIlEEENKUlvE0_clEvEUllE_St5arrayIPcLm2EELi4E23TrivialOffsetCalculatorILi1EjESH_NS0_6memory15LoadWithoutCastENSI_16StoreWithoutCastEEEviT_T0_T2_T3_T4_T5_,"a",@progbits
	.sectionflags	@""
	.align	4
.nv.constant0._ZN2at6native27unrolled_elementwise_kernelIZZNS0_61_GLOBAL__N__ae8afa13_23_FlattenIndicesKernel_cu_75b981de_308221_flatten_indices_implINS2_18CUDAKernelLauncherElLl0EEENS_6TensorERKS5_N3c108ArrayRefIlEEENKUlvE0_clEvEUllE_St5arrayIPcLm2EELi4E23TrivialOffsetCalculatorILi1EjESH_NS0_6memory15LoadWithoutCastENSI_16StoreWithoutCastEEEviT_T0_T2_T3_T4_T5_:
	.zero		604


//--------------------- .nv.constant0._ZN2at6native29vectorized_elementwise_kernelILi2EZZNS0_61_GLOBAL__N__ae8afa13_23_FlattenIndicesKernel_cu_75b981de_308221_flatten_indices_implINS2_18CUDAKernelLauncherElLl0EEENS_6TensorERKS5_N3c108ArrayRefIlEEENKUlvE0_clEvEUllE_St5arrayIPcLm2EEEEviT0_T1_ --------------------------
	.section	.nv.constant0._ZN2at6native29vectorized_elementwise_kernelILi2EZZNS0_61_GLOBAL__N__ae8afa13_23_FlattenIndicesKernel_cu_75b981de_308221_flatten_indices_implINS2_18CUDAKernelLauncherElLl0EEENS_6TensorERKS5_N3c108ArrayRefIlEEENKUlvE0_clEvEUllE_St5arrayIPcLm2EEEEviT0_T1_,"a",@progbits
	.sectionflags	@""
	.align	4
.nv.constant0._ZN2at6native29vectorized_elementwise_kernelILi2EZZNS0_61_GLOBAL__N__ae8afa13_23_FlattenIndicesKernel_cu_75b981de_308221_flatten_indices_implINS2_18CUDAKernelLauncherElLl0EEENS_6TensorERKS5_N3c108ArrayRefIlEEENKUlvE0_clEvEUllE_St5arrayIPcLm2EEEEviT0_T1_:
	.zero		600


//--------------------- .nv.constant0._ZN2at6native29vectorized_elementwise_kernelILi4EZZNS0_61_GLOBAL__N__ae8afa13_23_FlattenIndicesKernel_cu_75b981de_308221_flatten_indices_implINS2_18CUDAKernelLauncherElLl0EEENS_6TensorERKS5_N3c108ArrayRefIlEEENKUlvE0_clEvEUllE_St5arrayIPcLm2EEEEviT0_T1_ --------------------------
	.section	.nv.constant0._ZN2at6native29vectorized_elementwise_kernelILi4EZZNS0_61_GLOBAL__N__ae8afa13_23_FlattenIndicesKernel_cu_75b981de_308221_flatten_indices_implINS2_18CUDAKernelLauncherElLl0EEENS_6TensorERKS5_N3c108ArrayRefIlEEENKUlvE0_clEvEUllE_St5arrayIPcLm2EEEEviT0_T1_,"a",@progbits
	.sectionflags	@""
	.align	4
.nv.constant0._ZN2at6native29vectorized_elementwise_kernelILi4EZZNS0_61_GLOBAL__N__ae8afa13_23_FlattenIndicesKernel_cu_75b981de_308221_flatten_indices_implINS2_18CUDAKernelLauncherElLl0EEENS_6TensorERKS5_N3c108ArrayRefIlEEENKUlvE0_clEvEUllE_St5arrayIPcLm2EEEEviT0_T1_:
	.zero		600


//--------------------- .nv.constant0._ZN2at6native29vectorized_elementwise_kernelILi8EZZNS0_61_GLOBAL__N__ae8afa13_23_FlattenIndicesKernel_cu_75b981de_308221_flatten_indices_implINS2_18CUDAKernelLauncherElLl0EEENS_6TensorERKS5_N3c108ArrayRefIlEEENKUlvE0_clEvEUllE_St5arrayIPcLm2EEEEviT0_T1_ --------------------------
	.section	.nv.constant0._ZN2at6native29vectorized_elementwise_kernelILi8EZZNS0_61_GLOBAL__N__ae8afa13_23_FlattenIndicesKernel_cu_75b981de_308221_flatten_indices_implINS2_18CUDAKernelLauncherElLl0EEENS_6TensorERKS5_N3c108ArrayRefIlEEENKUlvE0_clEvEUllE_St5arrayIPcLm2EEEEviT0_T1_,"a",@progbits
	.sectionflags	@""
	.align	4
.nv.constant0._ZN2at6native29vectorized_elementwise_kernelILi8EZZNS0_61_GLOBAL__N__ae8afa13_23_FlattenIndicesKernel_cu_75b981de_308221_flatten_indices_implINS2_18CUDAKernelLauncherElLl0EEENS_6TensorERKS5_N3c108ArrayRefIlEEENKUlvE0_clEvEUllE_St5arrayIPcLm2EEEEviT0_T1_:
	.zero		600


//--------------------- .nv.constant0._ZN2at6native18elementwise_kernelILi128ELi4EZNS0_15gpu_kernel_implIZZNS0_61_GLOBAL__N__ae8afa13_23_FlattenIndicesKernel_cu_75b981de_308221_flatten_indices_implINS3_18CUDAKernelLauncherElLl8EEENS_6TensorERKS6_N3c108ArrayRefIlEEENKUlvE0_clEvEUllE_EEvRNS_18TensorIteratorBaseERKT_EUliE_EEviT1_ --------------------------
	.section	.nv.constant0._ZN2at6native18elementwise_kernelILi128ELi4EZNS0_15gpu_kernel_implIZZNS0_61_GLOBAL__N__ae8afa13_23_FlattenIndicesKernel_cu_75b981de_308221_flatten_indices_implINS3_18CUDAKernelLauncherElLl8EEENS_6TensorERKS6_N3c108ArrayRefIlEEENKUlvE0_clEvEUllE_EEvRNS_18TensorIteratorBaseERKT_EUliE_EEviT1_,"a",@progbits
	.sectionflags	@""
	.align	4
.nv.constant0._ZN2at6native18elementwise_kernelILi128ELi4EZNS0_15gpu_kernel_implIZZNS0_61_GLOBAL__N__ae8afa13_23_FlattenIndicesKernel_cu_75b981de_308221_flatten_indices_implINS3_18CUDAKernelLauncherElLl8EEENS_6TensorERKS6_N3c108ArrayRefIlEEENKUlvE0_clEvEUllE_EEvRNS_18TensorIteratorBaseERKT_EUliE_EEviT1_:
	.zero		1176


//--------------------- .nv.constant0._ZN2at6native27unrolled_elementwise_kernelIZZNS0_61_GLOBAL__N__ae8afa13_23_FlattenIndicesKernel_cu_75b981de_308221_flatten_indices_implINS2_18CUDAKernelLauncherElLl8EEENS_6TensorERKS5_N3c108ArrayRefIlEEENKUlvE0_clEvEUllE_St5arrayIPcLm2EELi4E23TrivialOffsetCalculatorILi1EjESH_NS0_6memory12LoadWithCastILi1EEENSI_13StoreWithCastILi1EEEEEviT_T0_T2_T3_T4_T5_ --------------------------
	.section	.nv.constant0._ZN2at6native27unrolled_elementwise_kernelIZZNS0_61_GLOBAL__N__ae8afa13_23_FlattenIndicesKernel_cu_75b981de_308221_flatten_indices_implINS2_18CUDAKernelLauncherElLl8EEENS_6TensorERKS5_N3c108ArrayRefIlEEENKUlvE0_clEvEUllE_St5arrayIPcLm2EELi4E23TrivialOffsetCalculatorILi1EjESH_NS0_6memory12LoadWithCastILi1EEENSI_13StoreWithCastILi1EEEEEviT_T0_T2_T3_T4_T5_,"a",@progbits
	.sectionflags	@""
	.align	4
.nv.constant0._ZN2at6native27unrolled_elementwise_kernelIZZNS0_61_GLOBAL__N__ae8afa13_23_FlattenIndicesKernel_cu_75b981de_308221_flatten_indices_implINS2_18CUDAKernelLauncherElLl8EEENS_6TensorERKS5_N3c108ArrayRefIlEEENKUlvE0_clEvEUllE_St5arrayIPcLm2EELi4E23TrivialOffsetCalculatorILi1EjESH_NS0_6memory12LoadWithCastILi1EEENSI_13StoreWithCastILi1EEEEEviT_T0_T2_T3_T4_T5_:
	.zero		676


//--------------------- .nv.constant0._ZN2at6native18elementwise_kernelILi128ELi2EZNS0_22gpu_kernel_impl_nocastIZZNS0_61_GLOBAL__N__ae8afa13_23_FlattenIndicesKernel_cu_75b981de_308221_flatten_indices_implINS3_18CUDAKernelLauncherElLl8EEENS_6TensorERKS6_N3c108ArrayRefIlEEENKUlvE0_clEvEUllE_EEvRNS_18TensorIteratorBaseERKT_EUliE_EEviT1_ --------------------------
	.section	.nv.constant0._ZN2at6native18elementwise_kernelILi128ELi2EZNS0_22gpu_kernel_impl_nocastIZZNS0_61_GLOBAL__N__ae8afa13_23_FlattenIndicesKernel_cu_75b981de_308221_flatten_indices_implINS3_18CUDAKernelLauncherElLl8EEENS_6TensorERKS6_N3c108ArrayRefIlEEENKUlvE0_clEvEUllE_EEvRNS_18TensorIteratorBaseERKT_EUliE_EEviT1_,"a",@progbits
	.sectionflags	@""
	.align	4
.nv.constant0._ZN2at6native18elementwise_kernelILi128ELi2EZNS0_22gpu_kernel_impl_nocastIZZNS0_61_GLOBAL__N__ae8afa13_23_FlattenIndicesKernel_cu_75b981de_308221_flatten_indices_implINS3_18CUDAKernelLauncherElLl8EEENS_6TensorERKS6_N3c108ArrayRefIlEEENKUlvE0_clEvEUllE_EEvRNS_18TensorIteratorBaseERKT_EUliE_EEviT1_:
	.zero		1168


//--------------------- .nv.constant0._ZN2at6native27unrolled_elementwise_kernelIZZNS0_61_GLOBAL__N__ae8afa13_23_FlattenIndicesKernel_cu_75b981de_308221_flatten_indices_implINS2_18CUDAKernelLauncherElLl8EEENS_6TensorERKS5_N3c108ArrayRefIlEEENKUlvE0_clEvEUllE_St5arrayIPcLm2EELi4E23TrivialOffsetCalculatorILi1EjESH_NS0_6memory15LoadWithoutCastENSI_16StoreWithoutCastEEEviT_T0_T2_T3_T4_T5_ --------------------------
	.section	.nv.constant0._ZN2at6native27unrolled_elementwise_kernelIZZNS0_61_GLOBAL__N__ae8afa13_23_FlattenIndicesKernel_cu_75b981de_308221_flatten_indices_implINS2_18CUDAKernelLauncherElLl8EEENS_6TensorERKS5_N3c108ArrayRefIlEEENKUlvE0_clEvEUllE_St5arrayIPcLm2EELi4E23TrivialOffsetCalculatorILi1EjESH_NS0_6memory15LoadWithoutCastENSI_16StoreWithoutCastEEEviT_T0_T2_T3_T4_T5_,"a",@progbits
	.sectionflags	@""
	.align	4
.nv.constant0._ZN2at6native27unrolled_elementwise_kernelIZZNS0_61_GLOBAL__N__ae8afa13_23_FlattenIndicesKernel_cu_75b981de_308221_flatten_indices_implINS2_18CUDAKernelLauncherElLl8EEENS_6TensorERKS5_N3c108ArrayRefIlEEENKUlvE0_clEvEUllE_St5arrayIPcLm2EELi4E23TrivialOffsetCalculatorILi1EjESH_NS0_6memory15LoadWithoutCastENSI_16StoreWithoutCastEEEviT_T0_T2_T3_T4_T5_:
	.zero		660


//--------------------- .nv.constant0._ZN2at6native29vectorized_elementwise_kernelILi2EZZNS0_61_GLOBAL__N__ae8afa13_23_FlattenIndicesKernel_cu_75b981de_308221_flatten_indices_implINS2_18CUDAKernelLauncherElLl8EEENS_6TensorERKS5_N3c108ArrayRefIlEEENKUlvE0_clEvEUllE_St5arrayIPcLm2EEEEviT0_T1_ --------------------------
	.section	.nv.constant0._ZN2at6native29vectorized_elementwise_kernelILi2EZZNS0_61_GLOBAL__N__ae8afa13_23_FlattenIndicesKernel_cu_75b981de_308221_flatten_indices_implINS2_18CUDAKernelLauncherElLl8EEENS_6TensorERKS5_N3c108ArrayRefIlEEENKUlvE0_clEvEUllE_St5arrayIPcLm2EEEEviT0_T1_,"a",@progbits
	.sectionflags	@""
	.align	4
.nv.constant0._ZN2at6native29vectorized_elementwise_kernelILi2EZZNS0_61_GLOBAL__N__ae8afa13_23_FlattenIndicesKernel_cu_75b981de_308221_flatten_indices_implINS2_18CUDAKernelLauncherElLl8EEENS_6TensorERKS5_N3c108ArrayRefIlEEENKUlvE0_clEvEUllE_St5arrayIPcLm2EEEEviT0_T1_:
	.zero		656


//--------------------- .nv.constant0._ZN2at6native29vectorized_elementwise_kernelILi4EZZNS0_61_GLOBAL__N__ae8afa13_23_FlattenIndicesKernel_cu_75b981de_308221_flatten_indices_implINS2_18CUDAKernelLauncherElLl8EEENS_6TensorERKS5_N3c108ArrayRefIlEEENKUlvE0_clEvEUllE_St5arrayIPcLm2EEEEviT0_T1_ --------------------------
	.section	.nv.constant0._ZN2at6native29vectorized_elementwise_kernelILi4EZZNS0_61_GLOBAL__N__ae8afa13_23_FlattenIndicesKernel_cu_75b981de_308221_flatten_indices_implINS2_18CUDAKernelLauncherElLl8EEENS_6TensorERKS5_N3c108ArrayRefIlEEENKUlvE0_clEvEUllE_St5arrayIPcLm2EEEEviT0_T1_,"a",@progbits
	.sectionflags	@""
	.align	4
.nv.constant0._ZN2at6native29vectorized_elementwise_kernelILi4EZZNS0_61_GLOBAL__N__ae8afa13_23_FlattenIndicesKernel_cu_75b981de_308221_flatten_indices_implINS2_18CUDAKernelLauncherElLl8EEENS_6TensorERKS5_N3c108ArrayRefIlEEENKUlvE0_clEvEUllE_St5arrayIPcLm2EEEEviT0_T1_:
	.zero		656


//--------------------- .nv.constant0._ZN2at6native29vectorized_elementwise_kernelILi8EZZNS0_61_GLOBAL__N__ae8afa13_23_FlattenIndicesKernel_cu_75b981de_308221_flatten_indices_implINS2_18CUDAKernelLauncherElLl8EEENS_6TensorERKS5_N3c108ArrayRefIlEEENKUlvE0_clEvEUllE_St5arrayIPcLm2EEEEviT0_T1_ --------------------------
	.section	.nv.constant0._ZN2at6native29vectorized_elementwise_kernelILi8EZZNS0_61_GLOBAL__N__ae8afa13_23_FlattenIndicesKernel_cu_75b981de_308221_flatten_indices_implINS2_18CUDAKernelLauncherElLl8EEENS_6TensorERKS5_N3c108ArrayRefIlEEENKUlvE0_clEvEUllE_St5arrayIPcLm2EEEEviT0_T1_,"a",@progbits
	.sectionflags	@""
	.align	4
.nv.constant0._ZN2at6native29vectorized_elementwise_kernelILi8EZZNS0_61_GLOBAL__N__ae8afa13_23_FlattenIndicesKernel_cu_75b981de_308221_flatten_indices_implINS2_18CUDAKernelLauncherElLl8EEENS_6TensorERKS5_N3c108ArrayRefIlEEENKUlvE0_clEvEUllE_St5arrayIPcLm2EEEEviT0_T1_:
	.zero		656


//--------------------- .nv.constant0._ZN2at6native18elementwise_kernelILi128ELi4EZNS0_15gpu_kernel_implIZZNS0_61_GLOBAL__N__ae8afa13_23_FlattenIndicesKernel_cu_75b981de_308221_flatten_indices_implINS3_18CUDAKernelLauncherEiLl0EEENS_6TensorERKS6_N3c108ArrayRefIlEEENKUlvE0_clEvEUllE_EEvRNS_18TensorIteratorBaseERKT_EUliE_EEviT1_ --------------------------
	.section	.nv.constant0._ZN2at6native18elementwise_kernelILi128ELi4EZNS0_15gpu_kernel_implIZZNS0_61_GLOBAL__N__ae8afa13_23_FlattenIndicesKernel_cu_75b981de_308221_flatten_indices_implINS3_18CUDAKernelLauncherEiLl0EEENS_6TensorERKS6_N3c108ArrayRefIlEEENKUlvE0_clEvEUllE_EEvRNS_18TensorIteratorBaseERKT_EUliE_EEviT1_,"a",@progbits
	.sectionflags	@""
	.align	4
.nv.constant0._ZN2at6native18elementwise_kernelILi128ELi4EZNS0_15gpu_kernel_implIZZNS0_61_GLOBAL__N__ae8afa13_23_FlattenIndicesKernel_cu_75b981de_308221_flatten_indices_implINS3_18CUDAKernelLauncherEiLl0EEENS_6TensorERKS6_N3c108ArrayRefIlEEENKUlvE0_clEvEUllE_EEvRNS_18TensorIteratorBaseERKT_EUliE_EEviT1_:
	.zero		1120


//--------------------- .nv.constant0._ZN2at6native27unrolled_elementwise_kernelIZZNS0_61_GLOBAL__N__ae8afa13_23_FlattenIndicesKernel_cu_75b981de_308221_flatten_indices_implINS2_18CUDAKernelLauncherEiLl0EEENS_6TensorERKS5_N3c108ArrayRefIlEEENKUlvE0_clEvEUllE_St5arrayIPcLm2EELi4E23TrivialOffsetCalculatorILi1EjESH_NS0_6memory12LoadWithCastILi1EEENSI_13StoreWithCastILi1EEEEEviT_T0_T2_T3_T4_T5_ --------------------------
	.section	.nv.constant0._ZN2at6native27unrolled_elementwise_kernelIZZNS0_61_GLOBAL__N__ae8afa13_23_FlattenIndicesKernel_cu_75b981de_308221_flatten_indices_implINS2_18CUDAKernelLauncherEiLl0EEENS_6TensorERKS5_N3c108ArrayRefIlEEENKUlvE0_clEvEUllE_St5arrayIPcLm2EELi4E23TrivialOffsetCalculatorILi1EjESH_NS0_6memory12LoadWithCastILi1EEENSI_13StoreWithCastILi1EEEEEviT_T0_T2_T3_T4_T5_,"a",@progbits
	.sectionflags	@""
	.align	4
.nv.constant0._ZN2at6native27unrolled_elementwise_kernelIZZNS0_61_GLOBAL__N__ae8afa13_23_FlattenIndicesKernel_cu_75b981de_308221_flatten_indices_implINS2_18CUDAKernelLauncherEiLl0EEENS_6TensorERKS5_N3c108ArrayRefIlEEENKUlvE0_clEvEUllE_St5arrayIPcLm2EELi4E23TrivialOffsetCalculatorILi1EjESH_NS0_6memory12LoadWithCastILi1EEENSI_13StoreWithCastILi1EEEEEviT_T0_T2_T3_T4_T5_:
	.zero		620


//--------------------- .nv.constant0._ZN2at6native18elementwise_kernelILi128ELi2EZNS0_22gpu_kernel_impl_nocastIZZNS0_61_GLOBAL__N__ae8afa13_23_FlattenIndicesKernel_cu_75b981de_308221_flatten_indices_implINS3_18CUDAKernelLauncherEiLl0EEENS_6TensorERKS6_N3c108ArrayRefIlEEENKUlvE0_clEvEUllE_EEvRNS_18TensorIteratorBaseERKT_EUliE_EEviT1_ --------------------------
	.section	.nv.constant0._ZN2at6native18elementwise_kernelILi128ELi2EZNS0_22gpu_kernel_impl_nocastIZZNS0_61_GLOBAL__N__ae8afa13_23_FlattenIndicesKernel_cu_75b981de_308221_flatten_indices_implINS3_18CUDAKernelLauncherEiLl0EEENS_6TensorERKS6_N3c108ArrayRefIlEEENKUlvE0_clEvEUllE_EEvRNS_18TensorIteratorBaseERKT_EUliE_EEviT1_,"a",@progbits
	.sectionflags	@""
	.align	4
.nv.constant0._ZN2at6native18elementwise_kernelILi128ELi2EZNS0_22gpu_kernel_impl_nocastIZZNS0_61_GLOBAL__N__ae8afa13_23_FlattenIndicesKernel_cu_75b981de_308221_flatten_indices_implINS3_18CUDAKernelLauncherEiLl0EEENS_6TensorERKS6_N3c108ArrayRefIlEEENKUlvE0_clEvEUllE_EEvRNS_18TensorIteratorBaseERKT_EUliE_EEviT1_:
	.zero		1112


//--------------------- .nv.constant0._ZN2at6native27unrolled_elementwise_kernelIZZNS0_61_GLOBAL__N__ae8afa13_23_FlattenIndicesKernel_cu_75b981de_308221_flatten_indices_implINS2_18CUDAKernelLauncherEiLl0EEENS_6TensorERKS5_N3c108ArrayRefIlEEENKUlvE0_clEvEUllE_St5arrayIPcLm2EELi4E23TrivialOffsetCalculatorILi1EjESH_NS0_6memory15LoadWithoutCastENSI_16StoreWithoutCastEEEviT_T0_T2_T3_T4_T5_ --------------------------
	.section	.nv.constant0._ZN2at6native27unrolled_elementwise_kernelIZZNS0_61_GLOBAL__N__ae8afa13_23_FlattenIndicesKernel_cu_75b981de_308221_flatten_indices_implINS2_18CUDAKernelLauncherEiLl0EEENS_6TensorERKS5_N3c108ArrayRefIlEEENKUlvE0_clEvEUllE_St5arrayIPcLm2EELi4E23TrivialOffsetCalculatorILi1EjESH_NS0_6memory15LoadWithoutCastENSI_16StoreWithoutCastEEEviT_T0_T2_T3_T4_T5_,"a",@progbits
	.sectionflags	@""
	.align	4
.nv.constant0._ZN2at6native27unrolled_elementwise_kernelIZZNS0_61_GLOBAL__N__ae8afa13_23_FlattenIndicesKernel_cu_75b981de_308221_flatten_indices_implINS2_18CUDAKernelLauncherEiLl0EEENS_6TensorERKS5_N3c108ArrayRefIlEEENKUlvE0_clEvEUllE_St5arrayIPcLm2EELi4E23TrivialOffsetCalculatorILi1EjESH_NS0_6memory15LoadWithoutCastENSI_16StoreWithoutCastEEEviT_T0_T2_T3_T4_T5_:
	.zero		604


//--------------------- .nv.constant0._ZN2at6native29vectorized_elementwise_kernelILi2EZZNS0_61_GLOBAL__N__ae8afa13_23_FlattenIndicesKernel_cu_75b981de_308221_flatten_indices_implINS2_18CUDAKernelLauncherEiLl0EEENS_6TensorERKS5_N3c108ArrayRefIlEEENKUlvE0_clEvEUllE_St5arrayIPcLm2EEEEviT0_T1_ --------------------------
	.section	.nv.constant0._ZN2at6native29vectorized_elementwise_kernelILi2EZZNS0_61_GLOBAL__N__ae8afa13_23_FlattenIndicesKernel_cu_75b981de_308221_flatten_indices_implINS2_18CUDAKernelLauncherEiLl0EEENS_6TensorERKS5_N3c108ArrayRefIlEEENKUlvE0_clEvEUllE_St5arrayIPcLm2EEEEviT0_T1_,"a",@progbits
	.sectionflags	@""
	.align	4
.nv.constant0._ZN2at6native29vectorized_elementwise_kernelILi2EZZNS0_61_GLOBAL__N__ae8afa13_23_FlattenIndicesKernel_cu_75b981de_308221_flatten_indices_implINS2_18CUDAKernelLauncherEiLl0EEENS_6TensorERKS5_N3c108ArrayRefIlEEENKUlvE0_clEvEUllE_St5arrayIPcLm2EEEEviT0_T1_:
	.zero		600


//--------------------- .nv.constant0._ZN2at6native29vectorized_elementwise_kernelILi4EZZNS0_61_GLOBAL__N__ae8afa13_23_FlattenIndicesKernel_cu_75b981de_308221_flatten_indices_implINS2_18CUDAKernelLauncherEiLl0EEENS_6TensorERKS5_N3c108ArrayRefIlEEENKUlvE0_clEvEUllE_St5arrayIPcLm2EEEEviT0_T1_ --------------------------
	.section	.nv.constant0._ZN2at6native29vectorized_elementwise_kernelILi4EZZNS0_61_GLOBAL__N__ae8afa13_23_FlattenIndicesKernel_cu_75b981de_308221_flatten_indices_implINS2_18CUDAKernelLauncherEiLl0EEENS_6TensorERKS5_N3c108ArrayRefIlEEENKUlvE0_clEvEUllE_St5arrayIPcLm2EEEEviT0_T1_,"a",@progbits
	.sectionflags	@""
	.align	4
.nv.constant0._ZN2at6native29vectorized_elementwise_kernelILi4EZZNS0_61_GLOBAL__N__ae8afa13_23_FlattenIndicesKernel_cu_75b981de_308221_flatten_indices_implINS2_18CUDAKernelLauncherEiLl0EEENS_6TensorERKS5_N3c108ArrayRefIlEEENKUlvE0_clEvEUllE_St5arrayIPcLm2EEEEviT0_T1_:
	.zero		600


//--------------------- .nv.constant0._ZN2at6native29vectorized_elementwise_kernelILi8EZZNS0_61_GLOBAL__N__ae8afa13_23_FlattenIndicesKernel_cu_75b981de_308221_flatten_indices_implINS2_18CUDAKernelLauncherEiLl0EEENS_6TensorERKS5_N3c108ArrayRefIlEEENKUlvE0_clEvEUllE_St5arrayIPcLm2EEEEviT0_T1_ --------------------------
	.section	.nv.constant0._ZN2at6native29vectorized_elementwise_kernelILi8EZZNS0_61_GLOBAL__N__ae8afa13_23_FlattenIndicesKernel_cu_75b981de_308221_flatten_indices_implINS2_18CUDAKernelLauncherEiLl0EEENS_6TensorERKS5_N3c108ArrayRefIlEEENKUlvE0_clEvEUllE_St5arrayIPcLm2EEEEviT0_T1_,"a",@progbits
	.sectionflags	@""
	.align	4
.nv.constant0._ZN2at6native29vectorized_elementwise_kernelILi8EZZNS0_61_GLOBAL__N__ae8afa13_23_FlattenIndicesKernel_cu_75b981de_308221_flatten_indices_implINS2_18CUDAKernelLauncherEiLl0EEENS_6TensorERKS5_N3c108ArrayRefIlEEENKUlvE0_clEvEUllE_St5arrayIPcLm2EEEEviT0_T1_:
	.zero		600


//--------------------- .nv.constant0._ZN2at6native18elementwise_kernelILi128ELi4EZNS0_15gpu_kernel_implIZZNS0_61_GLOBAL__N__ae8afa13_23_FlattenIndicesKernel_cu_75b981de_308221_flatten_indices_implINS3_18CUDAKernelLauncherEiLl8EEENS_6TensorERKS6_N3c108ArrayRefIlEEENKUlvE0_clEvEUllE_EEvRNS_18TensorIteratorBaseERKT_EUliE_EEviT1_ --------------------------
	.section	.nv.constant0._ZN2at6native18elementwise_kernelILi128ELi4EZNS0_15gpu_kernel_implIZZNS0_61_GLOBAL__N__ae8afa13_23_FlattenIndicesKernel_cu_75b981de_308221_flatten_indices_implINS3_18CUDAKernelLauncherEiLl8EEENS_6TensorERKS6_N3c108ArrayRefIlEEENKUlvE0_clEvEUllE_EEvRNS_18TensorIteratorBaseERKT_EUliE_EEviT1_,"a",@progbits
	.sectionflags	@""
	.align	4
.nv.constant0._ZN2at6native18elementwise_kernelILi128ELi4EZNS0_15gpu_kernel_implIZZNS0_61_GLOBAL__N__ae8afa13_23_FlattenIndicesKernel_cu_75b981de_308221_flatten_indices_implINS3_18CUDAKernelLauncherEiLl8EEENS_6TensorERKS6_N3c108ArrayRefIlEEENKUlvE0_clEvEUllE_EEvRNS_18TensorIteratorBaseERKT_EUliE_EEviT1_:
	.zero		1176


//--------------------- .nv.constant0._ZN2at6native27unrolled_elementwise_kernelIZZNS0_61_GLOBAL__N__ae8afa13_23_FlattenIndicesKernel_cu_75b981de_308221_flatten_indices_implINS2_18CUDAKernelLauncherEiLl8EEENS_6TensorERKS5_N3c108ArrayRefIlEEENKUlvE0_clEvEUllE_St5arrayIPcLm2EELi4E23TrivialOffsetCalculatorILi1EjESH_NS0_6memory12LoadWithCastILi1EEENSI_13StoreWithCastILi1EEEEEviT_T0_T2_T3_T4_T5_ --------------------------
	.section	.nv.constant0._ZN2at6native27unrolled_elementwise_kernelIZZNS0_61_GLOBAL__N__ae8afa13_23_FlattenIndicesKernel_cu_75b981de_308221_flatten_indices_implINS2_18CUDAKernelLauncherEiLl8EEENS_6TensorERKS5_N3c108ArrayRefIlEEENKUlvE0_clEvEUllE_St5arrayIPcLm2EELi4E23TrivialOffsetCalculatorILi1EjESH_NS0_6memory12LoadWithCastILi1EEENSI_13StoreWithCastILi1EEEEEviT_T0_T2_T3_T4_T5_,"a",@progbits
	.sectionflags	@""
	.align	4
.nv.constant0._ZN2at6native27unrolled_elementwise_kernelIZZNS0_61_GLOBAL__N__ae8afa13_23_FlattenIndicesKernel_cu_75b981de_308221_flatten_indices_implINS2_18CUDAKernelLauncherEiLl8EEENS_6TensorERKS5_N3c108ArrayRefIlEEENKUlvE0_clEvEUllE_St5arrayIPcLm2EELi4E23TrivialOffsetCalculatorILi1EjESH_NS0_6memory12LoadWithCastILi1EEENSI_13StoreWithCastILi1EEEEEviT_T0_T2_T3_T4_T5_:
	.zero		676


//--------------------- .nv.constant0._ZN2at6native18elementwise_kernelILi128ELi2EZNS0_22gpu_kernel_impl_nocastIZZNS0_61_GLOBAL__N__ae8afa13_23_FlattenIndicesKernel_cu_75b981de_308221_flatten_indices_implINS3_18CUDAKernelLauncherEiLl8EEENS_6TensorERKS6_N3c108ArrayRefIlEEENKUlvE0_clEvEUllE_EEvRNS_18TensorIteratorBaseERKT_EUliE_EEviT1_ --------------------------
	.section	.nv.constant0._ZN2at6native18elementwise_kernelILi128ELi2EZNS0_22gpu_kernel_impl_nocastIZZNS0_61_GLOBAL__N__ae8afa13_23_FlattenIndicesKernel_cu_75b981de_308221_flatten_indices_implINS3_18CUDAKernelLauncherEiLl8EEENS_6TensorERKS6_N3c108ArrayRefIlEEENKUlvE0_clEvEUllE_EEvRNS_18TensorIteratorBaseERKT_EUliE_EEviT1_,"a",@progbits
	.sectionflags	@""
	.align	4
.nv.constant0._ZN2at6native18elementwise_kernelILi128ELi2EZNS0_22gpu_kernel_impl_nocastIZZNS0_61_GLOBAL__N__ae8afa13_23_FlattenIndicesKernel_cu_75b981de_308221_flatten_indices_implINS3_18CUDAKernelLauncherEiLl8EEENS_6TensorERKS6_N3c108ArrayRefIlEEENKUlvE0_clEvEUllE_EEvRNS_18TensorIteratorBaseERKT_EUliE_EEviT1_:
	.zero		1168


//--------------------- .nv.constant0._ZN2at6native27unrolled_elementwise_kernelIZZNS0_61_GLOBAL__N__ae8afa13_23_FlattenIndicesKernel_cu_75b981de_308221_flatten_indices_implINS2_18CUDAKernelLauncherEiLl8EEENS_6TensorERKS5_N3c108ArrayRefIlEEENKUlvE0_clEvEUllE_St5arrayIPcLm2EELi4E23TrivialOffsetCalculatorILi1EjESH_NS0_6memory15LoadWithoutCastENSI_16StoreWithoutCastEEEviT_T0_T2_T3_T4_T5_ --------------------------
	.section	.nv.constant0._ZN2at6native27unrolled_elementwise_kernelIZZNS0_61_GLOBAL__N__ae8afa13_23_FlattenIndicesKernel_cu_75b981de_308221_flatten_indices_implINS2_18CUDAKernelLauncherEiLl8EEENS_6TensorERKS5_N3c108ArrayRefIlEEENKUlvE0_clEvEUllE_St5arrayIPcLm2EELi4E23TrivialOffsetCalculatorILi1EjESH_NS0_6memory15LoadWithoutCastENSI_16StoreWithoutCastEEEviT_T0_T2_T3_T4_T5_,"a",@progbits
	.sectionflags	@""
	.align	4
.nv.constant0._ZN2at6native27unrolled_elementwise_kernelIZZNS0_61_GLOBAL__N__ae8afa13_23_FlattenIndicesKernel_cu_75b981de_308221_flatten_indices_implINS2_18CUDAKernelLauncherEiLl8EEENS_6TensorERKS5_N3c108ArrayRefIlEEENKUlvE0_clEvEUllE_St5arrayIPcLm2EELi4E23TrivialOffsetCalculatorILi1EjESH_NS0_6memory15LoadWithoutCastENSI_16StoreWithoutCastEEEviT_T0_T2_T3_T4_T5_:
	.zero		660


//--------------------- .nv.constant0._ZN2at6native29vectorized_elementwise_kernelILi2EZZNS0_61_GLOBAL__N__ae8afa13_23_FlattenIndicesKernel_cu_75b981de_308221_flatten_indices_implINS2_18CUDAKernelLauncherEiLl8EEENS_6TensorERKS5_N3c108ArrayRefIlEEENKUlvE0_clEvEUllE_St5arrayIPcLm2EEEEviT0_T1_ --------------------------
	.section	.nv.constant0._ZN2at6native29vectorized_elementwise_kernelILi2EZZNS0_61_GLOBAL__N__ae8afa13_23_FlattenIndicesKernel_cu_75b981de_308221_flatten_indices_implINS2_18CUDAKernelLauncherEiLl8EEENS_6TensorERKS5_N3c108ArrayRefIlEEENKUlvE0_clEvEUllE_St5arrayIPcLm2EEEEviT0_T1_,"a",@progbits
	.sectionflags	@""
	.align	4
.nv.constant0._ZN2at6native29vectorized_elementwise_kernelILi2EZZNS0_61_GLOBAL__N__ae8afa13_23_FlattenIndicesKernel_cu_75b981de_308221_flatten_indices_implINS2_18CUDAKernelLauncherEiLl8EEENS_6TensorERKS5_N3c108ArrayRefIlEEENKUlvE0_clEvEUllE_St5arrayIPcLm2EEEEviT0_T1_:
	.zero		656


//--------------------- .nv.constant0._ZN2at6native29vectorized_elementwise_kernelILi4EZZNS0_61_GLOBAL__N__ae8afa13_23_FlattenIndicesKernel_cu_75b981de_308221_flatten_indices_implINS2_18CUDAKernelLauncherEiLl8EEENS_6TensorERKS5_N3c108ArrayRefIlEEENKUlvE0_clEvEUllE_St5arrayIPcLm2EEEEviT0_T1_ --------------------------
	.section	.nv.constant0._ZN2at6native29vectorized_elementwise_kernelILi4EZZNS0_61_GLOBAL__N__ae8afa13_23_FlattenIndicesKernel_cu_75b981de_308221_flatten_indices_implINS2_18CUDAKernelLauncherEiLl8EEENS_6TensorERKS5_N3c108ArrayRefIlEEENKUlvE0_clEvEUllE_St5arrayIPcLm2EEEEviT0_T1_,"a",@progbits
	.sectionflags	@""
	.align	4
.nv.constant0._ZN2at6native29vectorized_elementwise_kernelILi4EZZNS0_61_GLOBAL__N__ae8afa13_23_FlattenIndicesKernel_cu_75b981de_308221_flatten_indices_implINS2_18CUDAKernelLauncherEiLl8EEENS_6TensorERKS5_N3c108ArrayRefIlEEENKUlvE0_clEvEUllE_St5arrayIPcLm2EEEEviT0_T1_:
	.zero		656


//--------------------- .nv.constant0._ZN2at6native29vectorized_elementwise_kernelILi8EZZNS0_61_GLOBAL__N__ae8afa13_23_FlattenIndicesKernel_cu_75b981de_308221_flatten_indices_implINS2_18CUDAKernelLauncherEiLl8EEENS_6TensorERKS5_N3c108ArrayRefIlEEENKUlvE0_clEvEUllE_St5arrayIPcLm2EEEEviT0_T1_ --------------------------
	.section	.nv.constant0._ZN2at6native29vectorized_elementwise_kernelILi8EZZNS0_61_GLOBAL__N__ae8afa13_23_FlattenIndicesKernel_cu_75b981de_308221_flatten_indices_implINS2_18CUDAKernelLauncherEiLl8EEENS_6TensorERKS5_N3c108ArrayRefIlEEENKUlvE0_clEvEUllE_St5arrayIPcLm2EEEEviT0_T1_,"a",@progbits
	.sectionflags	@""
	.align	4
.nv.constant0._ZN2at6native29vectorized_elementwise_kernelILi8EZZNS0_61_GLOBAL__N__ae8afa13_23_FlattenIndicesKernel_cu_75b981de_308221_flatten_indices_implINS2_18CUDAKernelLauncherEiLl8EEENS_6TensorERKS5_N3c108ArrayRefIlEEENKUlvE0_clEvEUllE_St5arrayIPcLm2EEEEviT0_T1_:
	.zero		656


//--------------------- SYMBOLS --------------------------

	.type		.nv.reservedSmem.offset0,@object
	.size		.nv.reservedSmem.offset0,0x4
	.type		__assertfail,@function
